	.target	sm_80

	.elftype	@"ET_EXEC"


//--------------------- .note.nv.tkinfo           --------------------------
	.section	.note.nv.tkinfo,"",@"SHT_NOTE"
	.sectionflags	@"SHF_NOTE_NV_TKINFO"
	.tkinfo
        /*0018*/ 	.word	0x00000002
        /*0030*/ 	.string	""
        /*0030*/ 	.string	"ptxas"
        /*0030*/ 	.string	"Cuda compilation tools, release 13.0, V13.0.88"
        /*0030*/ 	.string	"Build cuda_13.0.r13.0/compiler.36424714_0"
        /*0030*/ 	.string	"-v  -suppress-debug-info  -lineinfo  -arch sm_80 "



//--------------------- .note.nv.cuinfo           --------------------------
	.section	.note.nv.cuinfo,"",@"SHT_NOTE"
	.sectionflags	@"SHF_NOTE_NV_CUINFO"
        /*0018*/ 	.short	0x0002
        /*001a*/ 	.short	0x0050
        /*001c*/ 	.short	0x0082
	.zero		2


//--------------------- .nv.info                  --------------------------
	.section	.nv.info,"",@"SHT_CUDA_INFO"
	.align	4


	//----- nvinfo : EIATTR_REGCOUNT
	.align		4
        /*0000*/ 	.byte	0x04, 0x2f
        /*0002*/ 	.short	(.L_1 - .L_0)
	.align		4
.L_0:
        /*0004*/ 	.word	index@(matmul_kernel)
        /*0008*/ 	.word	0x00000040


	//----- nvinfo : EIATTR_FRAME_SIZE
	.align		4
.L_1:
        /*000c*/ 	.byte	0x04, 0x11
        /*000e*/ 	.short	(.L_3 - .L_2)
	.align		4
.L_2:
        /*0010*/ 	.word	index@(matmul_kernel)
        /*0014*/ 	.word	0x00001268


	//----- nvinfo : EIATTR_MIN_STACK_SIZE
	.align		4
.L_3:
        /*0018*/ 	.byte	0x04, 0x12
        /*001a*/ 	.short	(.L_5 - .L_4)
	.align		4
.L_4:
        /*001c*/ 	.word	index@(matmul_kernel)
        /*0020*/ 	.word	0x00001268
.L_5:


//--------------------- .nv.info.matmul_kernel    --------------------------
	.section	.nv.info.matmul_kernel,"",@"SHT_CUDA_INFO"
	.sectionflags	@""
	.align	4


	//----- nvinfo : EIATTR_CUDA_API_VERSION
	.align		4
        /*0000*/ 	.byte	0x04, 0x37
        /*0002*/ 	.short	(.L_7 - .L_6)
.L_6:
        /*0004*/ 	.word	0x00000082


	//----- nvinfo : EIATTR_SW2861232_WAR
	.align		4
.L_7:
        /*0008*/ 	.byte	0x01, 0x35
	.zero		2


	//----- nvinfo : EIATTR_PARAM_CBANK
	.align		4
        /*000c*/ 	.byte	0x04, 0x0a
        /*000e*/ 	.short	(.L_9 - .L_8)
	.align		4
.L_8:
        /*0010*/ 	.word	index@(.nv.constant0.matmul_kernel)
        /*0014*/ 	.short	0x0160
        /*0016*/ 	.short	0x0050


	//----- nvinfo : EIATTR_CBANK_PARAM_SIZE
	.align		4
.L_9:
        /*0018*/ 	.byte	0x03, 0x19
        /*001a*/ 	.short	0x0050


	//----- nvinfo : EIATTR_KPARAM_INFO
	.align		4
        /*001c*/ 	.byte	0x04, 0x17
        /*001e*/ 	.short	(.L_11 - .L_10)
.L_10:
        /*0020*/ 	.word	0x00000000
        /*0024*/ 	.short	0x000d
        /*0026*/ 	.short	0x0048
        /*0028*/ 	.byte	0x00, 0xf4, 0x21, 0x00


	//----- nvinfo : EIATTR_KPARAM_INFO
	.align		4
.L_11:
        /*002c*/ 	.byte	0x04, 0x17
        /*002e*/ 	.short	(.L_13 - .L_12)
.L_12:
        /*0030*/ 	.word	0x00000000
        /*0034*/ 	.short	0x000c
        /*0036*/ 	.short	0x0040
        /*0038*/ 	.byte	0x00, 0xf4, 0x21, 0x00


	//----- nvinfo : EIATTR_KPARAM_INFO
	.align		4
.L_13:
        /*003c*/ 	.byte	0x04, 0x17
        /*003e*/ 	.short	(.L_15 - .L_14)
.L_14:
        /*0040*/ 	.word	0x00000000
        /*0044*/ 	.short	0x000b
        /*0046*/ 	.short	0x0038
        /*0048*/ 	.byte	0x00, 0xf0, 0x11, 0x00


	//----- nvinfo : EIATTR_KPARAM_INFO
	.align		4
.L_15:
        /*004c*/ 	.byte	0x04, 0x17
        /*004e*/ 	.short	(.L_17 - .L_16)
.L_16:
        /*0050*/ 	.word	0x00000000
        /*0054*/ 	.short	0x000a
        /*0056*/ 	.short	0x0034
        /*0058*/ 	.byte	0x00, 0xf0, 0x11, 0x00


	//----- nvinfo : EIATTR_KPARAM_INFO
	.align		4
.L_17:
        /*005c*/ 	.byte	0x04, 0x17
        /*005e*/ 	.short	(.L_19 - .L_18)
.L_18:
        /*0060*/ 	.word	0x00000000
        /*0064*/ 	.short	0x0009
        /*0066*/ 	.short	0x0030
        /*0068*/ 	.byte	0x00, 0xf0, 0x11, 0x00


	//----- nvinfo : EIATTR_KPARAM_INFO
	.align		4
.L_19:
        /*006c*/ 	.byte	0x04, 0x17
        /*006e*/ 	.short	(.L_21 - .L_20)
.L_20:
        /*0070*/ 	.word	0x00000000
        /*0074*/ 	.short	0x0008
        /*0076*/ 	.short	0x002c
        /*0078*/ 	.byte	0x00, 0xf0, 0x11, 0x00


	//----- nvinfo : EIATTR_KPARAM_INFO
	.align		4
.L_21:
        /*007c*/ 	.byte	0x04, 0x17
        /*007e*/ 	.short	(.L_23 - .L_22)
.L_22:
        /*0080*/ 	.word	0x00000000
        /*0084*/ 	.short	0x0007
        /*0086*/ 	.short	0x0028
        /*0088*/ 	.byte	0x00, 0xf0, 0x11, 0x00


	//----- nvinfo : EIATTR_KPARAM_INFO
	.align		4
.L_23:
        /*008c*/ 	.byte	0x04, 0x17
        /*008e*/ 	.short	(.L_25 - .L_24)
.L_24:
        /*0090*/ 	.word	0x00000000
        /*0094*/ 	.short	0x0006
        /*0096*/ 	.short	0x0024
        /*0098*/ 	.byte	0x00, 0xf0, 0x11, 0x00


	//----- nvinfo : EIATTR_KPARAM_INFO
	.align		4
.L_25:
        /*009c*/ 	.byte	0x04, 0x17
        /*009e*/ 	.short	(.L_27 - .L_26)
.L_26:
        /*00a0*/ 	.word	0x00000000
        /*00a4*/ 	.short	0x0005
        /*00a6*/ 	.short	0x0020
        /*00a8*/ 	.byte	0x00, 0xf0, 0x11, 0x00


	//----- nvinfo : EIATTR_KPARAM_INFO
	.align		4
.L_27:
        /*00ac*/ 	.byte	0x04, 0x17
        /*00ae*/ 	.short	(.L_29 - .L_28)
.L_28:
        /*00b0*/ 	.word	0x00000000
        /*00b4*/ 	.short	0x0004
        /*00b6*/ 	.short	0x001c
        /*00b8*/ 	.byte	0x00, 0xf0, 0x11, 0x00


	//----- nvinfo : EIATTR_KPARAM_INFO
	.align		4
.L_29:
        /*00bc*/ 	.byte	0x04, 0x17
        /*00be*/ 	.short	(.L_31 - .L_30)
.L_30:
        /*00c0*/ 	.word	0x00000000
        /*00c4*/ 	.short	0x0003
        /*00c6*/ 	.short	0x0018
        /*00c8*/ 	.byte	0x00, 0xf0, 0x11, 0x00


	//----- nvinfo : EIATTR_KPARAM_INFO
	.align		4
.L_31:
        /*00cc*/ 	.byte	0x04, 0x17
        /*00ce*/ 	.short	(.L_33 - .L_32)
.L_32:
        /*00d0*/ 	.word	0x00000000
        /*00d4*/ 	.short	0x0002
        /*00d6*/ 	.short	0x0010
        /*00d8*/ 	.byte	0x00, 0xf4, 0x21, 0x00


	//----- nvinfo : EIATTR_KPARAM_INFO
	.align		4
.L_33:
        /*00dc*/ 	.byte	0x04, 0x17
        /*00de*/ 	.short	(.L_35 - .L_34)
.L_34:
        /*00e0*/ 	.word	0x00000000
        /*00e4*/ 	.short	0x0001
        /*00e6*/ 	.short	0x0008
        /*00e8*/ 	.byte	0x00, 0xf4, 0x21, 0x00


	//----- nvinfo : EIATTR_KPARAM_INFO
	.align		4
.L_35:
        /*00ec*/ 	.byte	0x04, 0x17
        /*00ee*/ 	.short	(.L_37 - .L_36)
.L_36:
        /*00f0*/ 	.word	0x00000000
        /*00f4*/ 	.short	0x0000
        /*00f6*/ 	.short	0x0000
        /*00f8*/ 	.byte	0x00, 0xf4, 0x21, 0x00


	//----- nvinfo : EIATTR_MAXREG_COUNT
	.align		4
.L_37:
        /*00fc*/ 	.byte	0x03, 0x1b
        /*00fe*/ 	.short	0x00ff


	//----- nvinfo : EIATTR_NUM_BARRIERS
	.align		4
        /*0100*/ 	.byte	0x02, 0x4c
        /*0102*/ 	.byte	0x01
	.zero		1


	//----- nvinfo : EIATTR_ANNOTATIONS
	.align		4
        /*0104*/ 	.byte	0x04, 0x55
        /*0106*/ 	.short	(.L_39 - .L_38)


	//   ....[0]....
.L_38:
        /*0108*/ 	.word	0x00000001
        /*010c*/ 	.byte	0xb0, 0x00, 0x00, 0x00, 0x01, 0x00, 0x00, 0x00, 0xf0, 0x00, 0x00, 0x00, 0x01, 0x00, 0x00, 0x00
        /* <DEDUP_REMOVED lines=2107> */
        /*84cc*/ 	.byte	0x70, 0x30, 0x02, 0x00, 0x01, 0x00, 0x00, 0x00, 0xa0, 0x30, 0x02, 0x00


	//----- nvinfo : EIATTR_MERCURY_ISA_VERSION
	.align		4
.L_39:
        /*84d8*/ 	.byte	0x03, 0x5f
        /*84da*/ 	.short	0x0000


	//----- nvinfo : EIATTR_COOP_GROUP_MASK_REGIDS
	.align		4
        /*84dc*/ 	.byte	0x04, 0x29
        /*84de*/ 	.short	(.L_41 - .L_40)


	//   ....[0]....
.L_40:
        /*84e0*/ 	.word	0xffffffff


	//   ....[1]....
        /*84e4*/ 	.word	0xffffffff


	//   ....[2]....
        /*84e8*/ 	.word	0xffffffff


	//   ....[3]....
        /*84ec*/ 	.word	0xffffffff


	//   ....[4]....
        /*84f0*/ 	.word	0xffffffff


	//   ....[5]....
        /*84f4*/ 	.word	0xffffffff


	//   ....[6]....
        /*84f8*/ 	.word	0xffffffff


	//   ....[7]....
        /*84fc*/ 	.word	0xffffffff


	//   ....[8]....
        /*8500*/ 	.word	0xffffffff


	//   ....[9]....
        /*8504*/ 	.word	0xffffffff


	//   ....[10]....
        /*8508*/ 	.word	0xffffffff


	//   ....[11]....
        /*850c*/ 	.word	0xffffffff


	//   ....[12]....
        /*8510*/ 	.word	0xffffffff


	//   ....[13]....
        /*8514*/ 	.word	0xffffffff


	//   ....[14]....
        /*8518*/ 	.word	0xffffffff


	//----- nvinfo : EIATTR_COOP_GROUP_INSTR_OFFSETS
	.align		4
.L_41:
        /*851c*/ 	.byte	0x04, 0x28
        /*851e*/ 	.short	(.L_43 - .L_42)


	//   ....[0]....
.L_42:
        /*8520*/ 	.word	0x0001d9e0


	//   ....[1]....
        /*8524*/ 	.word	0x0001dac0


	//   ....[2]....
        /*8528*/ 	.word	0x0001db10


	//   ....[3]....
        /*852c*/ 	.word	0x0001dbd0


	//   ....[4]....
        /*8530*/ 	.word	0x0001dc20


	//   ....[5]....
        /*8534*/ 	.word	0x0001deb0


	//   ....[6]....
        /*8538*/ 	.word	0x0001df80


	//   ....[7]....
        /*853c*/ 	.word	0x0001dfd0


	//   ....[8]....
        /*8540*/ 	.word	0x0001e060


	//   ....[9]....
        /*8544*/ 	.word	0x0001e180


	//   ....[10]....
        /*8548*/ 	.word	0x0001e4c0


	//   ....[11]....
        /*854c*/ 	.word	0x0001e550


	//   ....[12]....
        /*8550*/ 	.word	0x0001e5a0


	//   ....[13]....
        /*8554*/ 	.word	0x0001e680


	//   ....[14]....
        /*8558*/ 	.word	0x0001e820


	//----- nvinfo : EIATTR_EXIT_INSTR_OFFSETS
	.align		4
.L_43:
        /*855c*/ 	.byte	0x04, 0x1c
        /*855e*/ 	.short	(.L_45 - .L_44)


	//   ....[0]....
.L_44:
        /*8560*/ 	.word	0x000231c0


	//   ....[1]....
        /*8564*/ 	.word	0x000231f0


	//----- nvinfo : EIATTR_REQNTID
	.align		4
.L_45:
        /*8568*/ 	.byte	0x04, 0x10
        /*856a*/ 	.short	(.L_47 - .L_46)
.L_46:
        /*856c*/ 	.word	0x00000020
        /*8570*/ 	.word	0x00000001
        /*8574*/ 	.word	0x00000001
.L_47:


//--------------------- .nv.callgraph             --------------------------
	.section	.nv.callgraph,"",@"SHT_CUDA_CALLGRAPH"
	.align	4
	.sectionentsize	8
	.align		4
        /*0000*/ 	.word	0x00000000
	.align		4
        /*0004*/ 	.word	0xffffffff
	.align		4
        /*0008*/ 	.word	0x00000000
	.align		4
        /*000c*/ 	.word	0xfffffffe
	.align		4
        /*0010*/ 	.word	0x00000000
	.align		4
        /*0014*/ 	.word	0xfffffffd
	.align		4
        /*0018*/ 	.word	0x00000000
	.align		4
        /*001c*/ 	.word	0xfffffffc


//--------------------- .nv.rel.action            --------------------------
	.section	.nv.rel.action,"",@"SHT_CUDA_RELOCINFO"
	.align	8
	.sectionentsize	8
        /*0000*/ 	.byte	0x73, 0x00, 0x00, 0x00, 0x00, 0x00, 0x00, 0x00, 0x00, 0x00, 0x00, 0x11, 0x25, 0x00, 0x05, 0x36


//--------------------- .nv.constant0.matmul_kernel --------------------------
	.section	.nv.constant0.matmul_kernel,"a",@progbits
	.sectionflags	@""
	.align	4
.nv.constant0.matmul_kernel:
	.zero		432


//--------------------- .text.matmul_kernel       --------------------------
	.section	.text.matmul_kernel,"ax",@progbits
	.sectioninfo	@"SHI_REGISTERS=64"
	.align	128
        .global         matmul_kernel
        .type           matmul_kernel,@function
        .size           matmul_kernel,(.L_x_4 - matmul_kernel)
        .other          matmul_kernel,@"STO_CUDA_ENTRY STV_DEFAULT"
matmul_kernel:
.text.matmul_kernel:
[----:B------:R-:W-:-:S03]  /*0000*/  IMAD.MOV.U32 R1, RZ, RZ, c[0x0][0x28] ;  /* 0x00000a00ff017624 */ /* 0x000fc600078e00ff */
[----:B------:R-:W-:Y:S01]  /*0010*/  IMAD.MOV.U32 R0, RZ, RZ, c[0x0][0x17c] ;  /* 0x00005f00ff007624 */ /* 0x000fe200078e00ff */
[----:B------:R-:W0:Y:S01]  /*0020*/  S2R R5, SR_CTAID.X ;  /* 0x0000000000057919 */ /* 0x000e220000002500 */
[----:B------:R-:W-:Y:S01]  /*0030*/  IADD3 R1, R1, -0x1268, RZ ;  /* 0xffffed9801017810 */ /* 0x000fe20007ffe0ff */
[----:B------:R-:W-:Y:S01]  /*0040*/  CS2R R48, SRZ ;  /* 0x0000000000307805 */ /* 0x000fe2000001ff00 */
[----:B------:R-:W-:Y:S01]  /*0050*/  ULDC UR6, c[0x0][0x180] ;  /* 0x0000600000067ab9 */ /* 0x000fe20000000800 */
[----:B------:R-:W-:Y:S01]  /*0060*/  IADD3 R0, R0, 0x3f, RZ ;  /* 0x0000003f00007810 */ /* 0x000fe20007ffe0ff */
[----:B------:R-:W1:Y:S01]  /*0070*/  S2R R56, SR_TID.X ;  /* 0x0000000000387919 */ /* 0x000e620000002100 */
[----:B------:R-:W-:Y:S01]  /*0080*/  UIADD3 UR6, UR6, 0x1f, URZ ;  /* 0x0000001f06067890 */ /* 0x000fe2000fffe03f */
[----:B------:R-:W-:Y:S01]  /*0090*/  CS2R R50, SRZ ;  /* 0x0000000000327805 */ /* 0x000fe2000001ff00 */
[----:B------:R-:W-:Y:S01]  /*00a0*/  SHF.R.S32.HI R3, RZ, 0x1f, R0 ;  /* 0x0000001fff037819 */ /* 0x000fe20000011400 */
[----:B------:R-:W-:Y:S01]  /*00b0*/  STL [R1+0xccc], R58 ;  /* 0x000ccc3a01007387 */ /* 0x000fe20000100800 */
[----:B------:R-:W-:Y:S01]  /*00c0*/  UISETP.GE.AND UP0, UPT, UR6, 0x20, UPT ;  /* 0x000000200600788c */ /* 0x000fe2000bf06270 */
[----:B------:R-:W-:Y:S01]  /*00d0*/  CS2R R44, SRZ ;  /* 0x00000000002c7805 */ /* 0x000fe2000001ff00 */
[----:B------:R-:W-:Y:S01]  /*00e0*/  LEA.HI R3, R3, R0, RZ, 0x6 ;  /* 0x0000000003037211 */ /* 0x000fe200078f30ff */
[----:B------:R-:W-:Y:S01]  /*00f0*/  STL [R1+0xcd0], R48 ;  /* 0x000cd03001007387 */ /* 0x000fe20000100800 */
[----:B------:R-:W-:Y:S01]  /*0100*/  CS2R R46, SRZ ;  /* 0x00000000002e7805 */ /* 0x000fe2000001ff00 */
[----:B------:R-:W-:Y:S01]  /*0110*/  CS2R R40, SRZ ;  /* 0x0000000000287805 */ /* 0x000fe2000001ff00 */
[----:B------:R-:W-:Y:S01]  /*0120*/  SHF.R.S32.HI R3, RZ, 0x6, R3 ;  /* 0x00000006ff037819 */ /* 0x000fe20000011403 */
[----:B------:R1:W-:Y:S01]  /*0130*/  STL [R1+0xcd4], R49 ;  /* 0x000cd43101007387 */ /* 0x0003e20000100800 */
[----:B------:R-:W-:Y:S01]  /*0140*/  CS2R R42, SRZ ;  /* 0x00000000002a7805 */ /* 0x000fe2000001ff00 */
[----:B------:R-:W-:Y:S01]  /*0150*/  CS2R R36, SRZ ;  /* 0x0000000000247805 */ /* 0x000fe2000001ff00 */
[----:B------:R-:W-:Y:S01]  /*0160*/  CS2R R38, SRZ ;  /* 0x0000000000267805 */ /* 0x000fe2000001ff00 */
[----:B------:R-:W-:Y:S01]  /*0170*/  IMAD.SHL.U32 R4, R3, 0x8, RZ ;  /* 0x0000000803047824 */ /* 0x000fe200078e00ff */
[----:B------:R-:W-:Y:S01]  /*0180*/  STL [R1+0x30], RZ ;  /* 0x000030ff01007387 */ /* 0x000fe20000100800 */
[----:B------:R-:W-:Y:S01]  /*0190*/  CS2R R32, SRZ ;  /* 0x0000000000207805 */ /* 0x000fe2000001ff00 */
[----:B0-----:R-:W-:Y:S01]  /*01a0*/  IABS R8, R5 ;  /* 0x0000000500087213 */ /* 0x001fe20000000000 */
[----:B------:R-:W-:Y:S01]  /*01b0*/  CS2R R34, SRZ ;  /* 0x0000000000227805 */ /* 0x000fe2000001ff00 */
[-C--:B------:R-:W-:Y:S01]  /*01c0*/  IABS R7, R4.reuse ;  /* 0x0000000400077213 */ /* 0x080fe20000000000 */
[----:B------:R-:W-:Y:S01]  /*01d0*/  STL [R1+0x34], RZ ;  /* 0x000034ff01007387 */ /* 0x000fe20000100800 */
[----:B------:R-:W-:Y:S01]  /*01e0*/  IABS R10, R4 ;  /* 0x00000004000a7213 */ /* 0x000fe20000000000 */
[----:B------:R-:W-:Y:S01]  /*01f0*/  CS2R R28, SRZ ;  /* 0x00000000001c7805 */ /* 0x000fe2000001ff00 */
[----:B------:R-:W0:Y:S01]  /*0200*/  I2F.RP R0, R7 ;  /* 0x0000000700007306 */ /* 0x000e220000209400 */
[----:B------:R-:W-:Y:S01]  /*0210*/  STL [R1+0x38], RZ ;  /* 0x000038ff01007387 */ /* 0x000fe20000100800 */
[----:B-1----:R-:W-:Y:S01]  /*0220*/  LOP3.LUT R49, R56, 0x1f, RZ, 0xc0, !PT ;  /* 0x0000001f38317812 */ /* 0x002fe200078ec0ff */
[----:B------:R-:W-:Y:S01]  /*0230*/  CS2R R30, SRZ ;  /* 0x00000000001e7805 */ /* 0x000fe2000001ff00 */
[----:B------:R-:W-:Y:S01]  /*0240*/  CS2R R24, SRZ ;  /* 0x0000000000187805 */ /* 0x000fe2000001ff00 */
[----:B------:R-:W-:Y:S01]  /*0250*/  STL [R1+0x3c], RZ ;  /* 0x00003cff01007387 */ /* 0x000fe20000100800 */
[----:B------:R-:W-:Y:S01]  /*0260*/  CS2R R26, SRZ ;  /* 0x00000000001a7805 */ /* 0x000fe2000001ff00 */
        /* <DEDUP_REMOVED lines=9> */
[----:B0-----:R-:W0:Y:S01]  /*0300*/  MUFU.RCP R0, R0 ;  /* 0x0000000000007308 */ /* 0x001e220000001000 */
[----:B------:R-:W-:Y:S01]  /*0310*/  STL [R1+0x58], RZ ;  /* 0x000058ff01007387 */ /* 0x000fe20000100800 */
[----:B------:R-:W-:-:S03]  /*0320*/  CS2R R54, SRZ ;  /* 0x0000000000367805 */ /* 0x000fc6000001ff00 */
[----:B------:R-:W-:Y:S04]  /*0330*/  STL [R1+0x5c], RZ ;  /* 0x00005cff01007387 */ /* 0x000fe80000100800 */
[----:B------:R-:W-:Y:S04]  /*0340*/  STL [R1+0x70], RZ ;  /* 0x000070ff01007387 */ /* 0x000fe80000100800 */
[----:B------:R-:W-:Y:S01]  /*0350*/  STL [R1+0x74], RZ ;  /* 0x000074ff01007387 */ /* 0x000fe20000100800 */
[----:B0-----:R-:W-:Y:S01]  /*0360*/  IADD3 R2, R0, 0xffffffe, RZ ;  /* 0x0ffffffe00027810 */ /* 0x001fe20007ffe0ff */
[----:B------:R-:W-:-:S02]  /*0370*/  IMAD.MOV R0, RZ, RZ, -R10 ;  /* 0x000000ffff007224 */ /* 0x000fc400078e0a0a */
[----:B------:R-:W-:Y:S01]  /*0380*/  STL [R1+0x78], RZ ;  /* 0x000078ff01007387 */ /* 0x000fe20000100800 */
[----:B------:R0:W1:Y:S03]  /*0390*/  F2I.FTZ.U32.TRUNC.NTZ R3, R2 ;  /* 0x0000000200037305 */ /* 0x000066000021f000 */
[----:B------:R-:W-:Y:S04]  /*03a0*/  STL [R1+0x7c], RZ ;  /* 0x00007cff01007387 */ /* 0x000fe80000100800 */
[----:B------:R-:W-:Y:S01]  /*03b0*/  STL [R1+0x80], RZ ;  /* 0x000080ff01007387 */ /* 0x000fe20000100800 */
[----:B0-----:R-:W-:-:S03]  /*03c0*/  IMAD.MOV.U32 R2, RZ, RZ, RZ ;  /* 0x000000ffff027224 */ /* 0x001fc600078e00ff */
[----:B------:R-:W-:Y:S04]  /*03d0*/  STL [R1+0x84], RZ ;  /* 0x000084ff01007387 */ /* 0x000fe80000100800 */
[----:B------:R-:W-:Y:S01]  /*03e0*/  STL [R1+0x88], RZ ;  /* 0x000088ff01007387 */ /* 0x000fe20000100800 */
[----:B-1----:R-:W-:-:S03]  /*03f0*/  IMAD.MOV R6, RZ, RZ, -R3 ;  /* 0x000000ffff067224 */ /* 0x002fc600078e0a03 */
[----:B------:R-:W-:Y:S01]  /*0400*/  STL [R1+0x8c], RZ ;  /* 0x00008cff01007387 */ /* 0x000fe20000100800 */
[----:B------:R-:W-:Y:S02]  /*0410*/  IMAD R9, R6, R7, RZ ;  /* 0x0000000706097224 */ /* 0x000fe400078e02ff */
[----:B------:R-:W-:Y:S01]  /*0420*/  IMAD.MOV.U32 R6, RZ, RZ, R8 ;  /* 0x000000ffff067224 */ /* 0x000fe200078e0008 */
[----:B------:R-:W-:Y:S01]  /*0430*/  STL [R1+0x90], RZ ;  /* 0x000090ff01007387 */ /* 0x000fe20000100800 */
[----:B------:R-:W-:-:S03]  /*0440*/  IMAD.HI.U32 R3, R3, R9, R2 ;  /* 0x0000000903037227 */ /* 0x000fc600078e0002 */
[----:B------:R-:W-:Y:S03]  /*0450*/  STL [R1+0x94], RZ ;  /* 0x000094ff01007387 */ /* 0x000fe60000100800 */
[----:B------:R-:W-:Y:S01]  /*0460*/  IMAD.HI.U32 R3, R3, R6, RZ ;  /* 0x0000000603037227 */ /* 0x000fe200078e00ff */
[----:B------:R-:W-:Y:S03]  /*0470*/  STL [R1+0x98], RZ ;  /* 0x000098ff01007387 */ /* 0x000fe60000100800 */
[----:B------:R-:W-:Y:S01]  /*0480*/  IMAD R0, R3, R0, R6 ;  /* 0x0000000003007224 */ /* 0x000fe200078e0206 */
[----:B------:R-:W-:Y:S04]  /*0490*/  STL [R1+0x9c], RZ ;  /* 0x00009cff01007387 */ /* 0x000fe80000100800 */
[----:B------:R-:W-:Y:S01]  /*04a0*/  ISETP.GT.U32.AND P1, PT, R7, R0, PT ;  /* 0x000000000700720c */ /* 0x000fe20003f24070 */
[----:B------:R-:W-:Y:S04]  /*04b0*/  STL [R1+0xa0], RZ ;  /* 0x0000a0ff01007387 */ /* 0x000fe80000100800 */
[----:B------:R-:W-:Y:S04]  /*04c0*/  STL [R1+0xa4], RZ ;  /* 0x0000a4ff01007387 */ /* 0x000fe80000100800 */
[----:B------:R-:W-:Y:S04]  /*04d0*/  STL [R1+0xa8], RZ ;  /* 0x0000a8ff01007387 */ /* 0x000fe80000100800 */
[----:B------:R-:W-:Y:S01]  /*04e0*/  @!P1 IMAD.IADD R0, R0, 0x1, -R7 ;  /* 0x0000000100009824 */ /* 0x000fe200078e0a07 */
[----:B------:R-:W-:Y:S01]  /*04f0*/  @!P1 IADD3 R3, R3, 0x1, RZ ;  /* 0x0000000103039810 */ /* 0x000fe20007ffe0ff */
[----:B------:R-:W-:Y:S01]  /*0500*/  STL [R1+0xac], RZ ;  /* 0x0000acff01007387 */ /* 0x000fe20000100800 */
[----:B------:R-:W-:-:S02]  /*0510*/  ISETP.NE.AND P1, PT, R4, RZ, PT ;  /* 0x000000ff0400720c */ /* 0x000fc40003f25270 */
[----:B------:R-:W-:Y:S01]  /*0520*/  ISETP.GE.U32.AND P0, PT, R0, R7, PT ;  /* 0x000000070000720c */ /* 0x000fe20003f06070 */
[----:B------:R-:W-:Y:S01]  /*0530*/  STL [R1+0xb0], RZ ;  /* 0x0000b0ff01007387 */ /* 0x000fe20000100800 */
[----:B------:R-:W-:-:S03]  /*0540*/  LOP3.LUT R0, R5, R4, RZ, 0x3c, !PT ;  /* 0x0000000405007212 */ /* 0x000fc600078e3cff */
[----:B------:R-:W-:Y:S01]  /*0550*/  STL [R1+0xb4], RZ ;  /* 0x0000b4ff01007387 */ /* 0x000fe20000100800 */
[----:B------:R-:W-:Y:S01]  /*0560*/  ISETP.GE.AND P2, PT, R0, RZ, PT ;  /* 0x000000ff0000720c */ /* 0x000fe20003f46270 */
[----:B------:R-:W-:Y:S02]  /*0570*/  IMAD.MOV.U32 R0, RZ, RZ, c[0x0][0x178] ;  /* 0x00005e00ff007624 */ /* 0x000fe400078e00ff */
[----:B------:R-:W-:Y:S03]  /*0580*/  STL [R1+0xb8], RZ ;  /* 0x0000b8ff01007387 */ /* 0x000fe60000100800 */
[----:B------:R-:W-:Y:S01]  /*0590*/  IADD3 R0, R0, 0x7f, RZ ;  /* 0x0000007f00007810 */ /* 0x000fe20007ffe0ff */
[----:B------:R-:W-:Y:S01]  /*05a0*/  STL [R1+0xbc], RZ ;  /* 0x0000bcff01007387 */ /* 0x000fe20000100800 */
[----:B------:R-:W-:-:S03]  /*05b0*/  @P0 IADD3 R3, R3, 0x1, RZ ;  /* 0x0000000103030810 */ /* 0x000fc60007ffe0ff */
[----:B------:R-:W-:Y:S02]  /*05c0*/  STL [R1+0xc0], RZ ;  /* 0x0000c0ff01007387 */ /* 0x000fe40000100800 */
[----:B------:R-:W-:Y:S01]  /*05d0*/  IMAD.MOV.U32 R2, RZ, RZ, R3 ;  /* 0x000000ffff027224 */ /* 0x000fe200078e0003 */
[----:B------:R-:W-:Y:S01]  /*05e0*/  SHF.R.S32.HI R3, RZ, 0x1f, R0 ;  /* 0x0000001fff037819 */ /* 0x000fe20000011400 */
[----:B------:R-:W-:Y:S02]  /*05f0*/  STL [R1+0xc4], RZ ;  /* 0x0000c4ff01007387 */ /* 0x000fe40000100800 */
[----:B------:R-:W-:Y:S01]  /*0600*/  @!P2 IMAD.MOV R2, RZ, RZ, -R2 ;  /* 0x000000ffff02a224 */ /* 0x000fe200078e0a02 */
[----:B------:R-:W-:Y:S01]  /*0610*/  @!P1 LOP3.LUT R2, RZ, R4, RZ, 0x33, !PT ;  /* 0x00000004ff029212 */ /* 0x000fe200078e33ff */
[----:B------:R-:W-:Y:S01]  /*0620*/  STL [R1+0xc8], RZ ;  /* 0x0000c8ff01007387 */ /* 0x000fe20000100800 */
[----:B------:R-:W-:-:S03]  /*0630*/  LEA.HI R3, R3, R0, RZ, 0x7 ;  /* 0x0000000003037211 */ /* 0x000fc600078f38ff */
[----:B------:R-:W-:Y:S01]  /*0640*/  IMAD.SHL.U32 R6, R2, 0x8, RZ ;  /* 0x0000000802067824 */ /* 0x000fe200078e00ff */
[----:B------:R-:W-:Y:S01]  /*0650*/  STL [R1+0xcc], RZ ;  /* 0x0000ccff01007387 */ /* 0x000fe20000100800 */
[----:B------:R-:W-:-:S03]  /*0660*/  IMAD.MOV R2, RZ, RZ, -R2 ;  /* 0x000000ffff027224 */ /* 0x000fc600078e0a02 */
[----:B------:R-:W-:Y:S01]  /*0670*/  LEA.HI.SX32 R3, R3, -R6, 0x19 ;  /* 0x8000000603037211 */ /* 0x000fe200078fcaff */
[----:B------:R-:W-:Y:S01]  /*0680*/  IMAD R4, R4, R2, R5 ;  /* 0x0000000204047224 */ /* 0x000fe200078e0205 */
[----:B------:R-:W-:Y:S02]  /*0690*/  STL [R1+0xd0], RZ ;  /* 0x0000d0ff01007387 */ /* 0x000fe40000100800 */
[----:B------:R-:W-:Y:S02]  /*06a0*/  IMNMX R11, R3, 0x8, PT ;  /* 0x00000008030b7817 */ /* 0x000fe40003800200 */
[----:B------:R-:W-:Y:S01]  /*06b0*/  IABS R9, R4 ;  /* 0x0000000400097213 */ /* 0x000fe20000000000 */
[----:B------:R-:W-:Y:S01]  /*06c0*/  STL [R1+0xd4], RZ ;  /* 0x0000d4ff01007387 */ /* 0x000fe20000100800 */
[----:B------:R-:W-:-:S03]  /*06d0*/  IABS R7, R11 ;  /* 0x0000000b00077213 */ /* 0x000fc60000000000 */
[----:B------:R-:W-:Y:S01]  /*06e0*/  STL [R1+0xd8], RZ ;  /* 0x0000d8ff01007387 */ /* 0x000fe20000100800 */
[----:B------:R-:W0:Y:S03]  /*06f0*/  I2F.RP R0, R7 ;  /* 0x0000000700007306 */ /* 0x000e260000209400 */
[----:B------:R-:W-:Y:S04]  /*0700*/  STL [R1+0xdc], RZ ;  /* 0x0000dcff01007387 */ /* 0x000fe80000100800 */
[----:B------:R-:W-:Y:S04]  /*0710*/  STL [R1+0xe0], RZ ;  /* 0x0000e0ff01007387 */ /* 0x000fe80000100800 */
[----:B------:R-:W-:Y:S04]  /*0720*/  STL [R1+0xe4], RZ ;  /* 0x0000e4ff01007387 */ /* 0x000fe80000100800 */
[----:B------:R-:W-:Y:S01]  /*0730*/  STL [R1+0xe8], RZ ;  /* 0x0000e8ff01007387 */ /* 0x000fe20000100800 */
[----:B0-----:R-:W0:Y:S03]  /*0740*/  MUFU.RCP R0, R0 ;  /* 0x0000000000007308 */ /* 0x001e260000001000 */
[----:B------:R-:W-:Y:S04]  /*0750*/  STL [R1+0xec], RZ ;  /* 0x0000ecff01007387 */ /* 0x000fe80000100800 */
[----:B------:R-:W-:Y:S04]  /*0760*/  STL [R1+0x130], RZ ;  /* 0x000130ff01007387 */ /* 0x000fe80000100800 */
[----:B------:R-:W-:Y:S04]  /*0770*/  STL [R1+0x134], RZ ;  /* 0x000134ff01007387 */ /* 0x000fe80000100800 */
[----:B------:R-:W-:Y:S01]  /*0780*/  STL [R1+0x138], RZ ;  /* 0x000138ff01007387 */ /* 0x000fe20000100800 */
[----:B0-----:R-:W-:-:S03]  /*0790*/  IADD3 R3, R0, 0xffffffe, RZ ;  /* 0x0ffffffe00037810 */ /* 0x001fc60007ffe0ff */
[----:B------:R-:W-:Y:S03]  /*07a0*/  STL [R1+0x13c], RZ ;  /* 0x00013cff01007387 */ /* 0x000fe60000100800 */
[----:B------:R-:W0:Y:S01]  /*07b0*/  F2I.FTZ.U32.TRUNC.NTZ R3, R3 ;  /* 0x0000000300037305 */ /* 0x000e22000021f000 */
[----:B------:R-:W-:Y:S04]  /*07c0*/  STL [R1+0x190], RZ ;  /* 0x000190ff01007387 */ /* 0x000fe80000100800 */
[----:B------:R-:W-:Y:S04]  /*07d0*/  STL [R1+0x194], RZ ;  /* 0x000194ff01007387 */ /* 0x000fe80000100800 */
[----:B------:R-:W-:Y:S04]  /*07e0*/  STL [R1+0x198], RZ ;  /* 0x000198ff01007387 */ /* 0x000fe80000100800 */
[----:B------:R-:W-:Y:S01]  /*07f0*/  STL [R1+0x19c], RZ ;  /* 0x00019cff01007387 */ /* 0x000fe20000100800 */
[----:B0-----:R-:W-:-:S03]  /*0800*/  IMAD.MOV R8, RZ, RZ, -R3 ;  /* 0x000000ffff087224 */ /* 0x001fc600078e0a03 */
[----:B------:R-:W-:Y:S01]  /*0810*/  STL [R1+0x2a0], RZ ;  /* 0x0002a0ff01007387 */ /* 0x000fe20000100800 */
[----:B------:R-:W-:Y:S01]  /*0820*/  IMAD.MOV.U32 R2, RZ, RZ, R8 ;  /* 0x000000ffff027224 */ /* 0x000fe200078e0008 */
[----:B------:R-:W-:Y:S02]  /*0830*/  IABS R8, R11 ;  /* 0x0000000b00087213 */ /* 0x000fe40000000000 */
[----:B------:R-:W-:Y:S01]  /*0840*/  STL [R1+0x2a4], RZ ;  /* 0x0002a4ff01007387 */ /* 0x000fe20000100800 */
[----:B------:R-:W-:Y:S02]  /*0850*/  IMAD R5, R2, R7, RZ ;  /* 0x0000000702057224 */ /* 0x000fe400078e02ff */
[----:B------:R-:W-:Y:S01]  /*0860*/  IMAD.MOV.U32 R2, RZ, RZ, RZ ;  /* 0x000000ffff027224 */ /* 0x000fe200078e00ff */
[----:B------:R-:W-:Y:S03]  /*0870*/  STL [R1+0x2a8], RZ ;  /* 0x0002a8ff01007387 */ /* 0x000fe60000100800 */
[----:B------:R-:W-:Y:S01]  /*0880*/  IMAD.HI.U32 R2, R3, R5, R2 ;  /* 0x0000000503027227 */ /* 0x000fe200078e0002 */
[----:B------:R-:W-:Y:S03]  /*0890*/  STL [R1+0x2ac], RZ ;  /* 0x0002acff01007387 */ /* 0x000fe60000100800 */
[----:B------:R-:W-:Y:S01]  /*08a0*/  IMAD.MOV R3, RZ, RZ, -R8 ;  /* 0x000000ffff037224 */ /* 0x000fe200078e0a08 */
[----:B------:R-:W-:Y:S01]  /*08b0*/  STL [R1+0x2b0], RZ ;  /* 0x0002b0ff01007387 */ /* 0x000fe20000100800 */
[----:B------:R-:W-:-:S03]  /*08c0*/  IMAD.HI.U32 R0, R2, R9, RZ ;  /* 0x0000000902007227 */ /* 0x000fc600078e00ff */
[----:B------:R-:W-:Y:S01]  /*08d0*/  STL [R1+0x2b4], RZ ;  /* 0x0002b4ff01007387 */ /* 0x000fe20000100800 */
[----:B------:R-:W-:Y:S01]  /*08e0*/  IMAD R2, R0, R3, R9 ;  /* 0x0000000300027224 */ /* 0x000fe200078e0209 */
[----:B------:R-:W-:Y:S01]  /*08f0*/  ULDC.64 UR10, c[0x0][0x118] ;  /* 0x00004600000a7ab9 */ /* 0x000fe20000000a00 */
[----:B------:R-:W-:Y:S01]  /*0900*/  CS2R R8, SRZ ;  /* 0x0000000000087805 */ /* 0x000fe2000001ff00 */
[----:B------:R-:W-:Y:S02]  /*0910*/  STL [R1+0x2b8], RZ ;  /* 0x0002b8ff01007387 */ /* 0x000fe40000100800 */
[----:B------:R-:W-:Y:S02]  /*0920*/  ISETP.GT.U32.AND P1, PT, R7, R2, PT ;  /* 0x000000020700720c */ /* 0x000fe40003f24070 */
[----:B------:R-:W-:Y:S04]  /*0930*/  STL [R1+0x2bc], RZ ;  /* 0x0002bcff01007387 */ /* 0x000fe80000100800 */
[----:B------:R-:W-:Y:S04]  /*0940*/  STL [R1+0x3f0], RZ ;  /* 0x0003f0ff01007387 */ /* 0x000fe80000100800 */
[----:B------:R-:W-:Y:S03]  /*0950*/  STL [R1+0x3f4], RZ ;  /* 0x0003f4ff01007387 */ /* 0x000fe60000100800 */
        /* <DEDUP_REMOVED lines=8> */
[----:B------:R-:W-:-:S03]  /*09e0*/  ISETP.GE.AND P2, PT, R2, RZ, PT ;  /* 0x000000ff0200720c */ /* 0x000fc60003f46270 */
[----:B------:R-:W-:Y:S04]  /*09f0*/  STL [R1+0x404], RZ ;  /* 0x000404ff01007387 */ /* 0x000fe80000100800 */
[----:B------:R-:W-:Y:S01]  /*0a00*/  @P0 IADD3 R0, R0, 0x1, RZ ;  /* 0x0000000100000810 */ /* 0x000fe20007ffe0ff */
[----:B------:R-:W-:Y:S01]  /*0a10*/  STL [R1+0x408], RZ ;  /* 0x000408ff01007387 */ /* 0x000fe20000100800 */
[----:B------:R-:W-:-:S03]  /*0a20*/  PLOP3.LUT P0, PT, PT, PT, UP0, 0x80, 0x0 ;  /* 0x000000000000781c */ /* 0x000fc60003f0f008 */
[----:B------:R-:W-:Y:S01]  /*0a30*/  STL [R1+0x40c], RZ ;  /* 0x00040cff01007387 */ /* 0x000fe20000100800 */
[----:B------:R-:W-:Y:S01]  /*0a40*/  @!P2 IMAD.MOV R0, RZ, RZ, -R0 ;  /* 0x000000ffff00a224 */ /* 0x000fe200078e0a00 */
[----:B------:R-:W-:Y:S02]  /*0a50*/  @!P1 LOP3.LUT R0, RZ, R11, RZ, 0x33, !PT ;  /* 0x0000000bff009212 */ /* 0x000fe400078e33ff */
[----:B------:R-:W-:Y:S03]  /*0a60*/  STL [R1+0x410], RZ ;  /* 0x000410ff01007387 */ /* 0x000fe60000100800 */
[----:B------:R-:W-:Y:S01]  /*0a70*/  IMAD.SHL.U32 R48, R0, 0x40, RZ ;  /* 0x0000004000307824 */ /* 0x000fe200078e00ff */
[----:B------:R-:W-:Y:S01]  /*0a80*/  STL [R1+0x414], RZ ;  /* 0x000414ff01007387 */ /* 0x000fe20000100800 */
[----:B------:R-:W-:-:S03]  /*0a90*/  IMAD.MOV R2, RZ, RZ, -R0 ;  /* 0x000000ffff027224 */ /* 0x000fc600078e0a00 */
[----:B------:R-:W-:Y:S01]  /*0aa0*/  STL [R1+0x418], RZ ;  /* 0x000418ff01007387 */ /* 0x000fe20000100800 */
[C---:B------:R-:W-:Y:S01]  /*0ab0*/  IADD3 R3, R48.reuse, 0x1, RZ ;  /* 0x0000000130037810 */ /* 0x040fe20007ffe0ff */
[----:B------:R-:W-:Y:S01]  /*0ac0*/  IMAD R2, R11, R2, R4 ;  /* 0x000000020b027224 */ /* 0x000fe200078e0204 */
[C---:B------:R-:W-:Y:S01]  /*0ad0*/  IADD3 R0, R48.reuse, 0x3, RZ ;  /* 0x0000000330007810 */ /* 0x040fe20007ffe0ff */
[----:B------:R-:W-:Y:S01]  /*0ae0*/  STL [R1+0x41c], RZ ;  /* 0x00041cff01007387 */ /* 0x000fe20000100800 */
[----:B------:R-:W-:Y:S01]  /*0af0*/  IADD3 R60, R48, 0x2, RZ ;  /* 0x00000002303c7810 */ /* 0x000fe20007ffe0ff */
[----:B------:R-:W-:Y:S01]  /*0b00*/  IMAD.IADD R2, R6, 0x1, R2 ;  /* 0x0000000106027824 */ /* 0x000fe200078e0202 */
[C---:B------:R-:W-:Y:S01]  /*0b10*/  IADD3 R56, R48.reuse, 0x4, RZ ;  /* 0x0000000430387810 */ /* 0x040fe20007ffe0ff */
[----:B------:R-:W-:Y:S01]  /*0b20*/  STL [R1+0x420], RZ ;  /* 0x000420ff01007387 */ /* 0x000fe20000100800 */
[C---:B------:R-:W-:Y:S01]  /*0b30*/  IADD3 R57, R48.reuse, 0x5, RZ ;  /* 0x0000000530397810 */ /* 0x040fe20007ffe0ff */
[----:B------:R-:W-:Y:S01]  /*0b40*/  CS2R R10, SRZ ;  /* 0x00000000000a7805 */ /* 0x000fe2000001ff00 */
[C---:B------:R-:W-:Y:S01]  /*0b50*/  IADD3 R58, R48.reuse, 0x8, RZ ;  /* 0x00000008303a7810 */ /* 0x040fe20007ffe0ff */
[----:B------:R-:W-:Y:S01]  /*0b60*/  STL [R1+0x424], RZ ;  /* 0x000424ff01007387 */ /* 0x000fe20000100800 */
[C---:B------:R-:W-:Y:S01]  /*0b70*/  IADD3 R61, R48.reuse, 0x1a, RZ ;  /* 0x0000001a303d7810 */ /* 0x040fe20007ffe0ff */
[----:B------:R-:W-:Y:S01]  /*0b80*/  CS2R R4, SRZ ;  /* 0x0000000000047805 */ /* 0x000fe2000001ff00 */
[----:B------:R-:W-:Y:S01]  /*0b90*/  IADD3 R59, R48, 0x2d, RZ ;  /* 0x0000002d303b7810 */ /* 0x000fe20007ffe0ff */
[----:B------:R-:W-:Y:S01]  /*0ba0*/  STL [R1+0x428], RZ ;  /* 0x000428ff01007387 */ /* 0x000fe20000100800 */
[----:B------:R-:W-:-:S03]  /*0bb0*/  CS2R R6, SRZ ;  /* 0x0000000000067805 */ /* 0x000fc6000001ff00 */
[----:B------:R-:W-:Y:S04]  /*0bc0*/  STL [R1+0x42c], RZ ;  /* 0x00042cff01007387 */ /* 0x000fe80000100800 */
[----:B------:R-:W-:Y:S04]  /*0bd0*/  STL [R1+0x430], RZ ;  /* 0x000430ff01007387 */ /* 0x000fe80000100800 */
[----:B------:R-:W-:Y:S04]  /*0be0*/  STL [R1+0x434], RZ ;  /* 0x000434ff01007387 */ /* 0x000fe80000100800 */
[----:B------:R-:W-:Y:S04]  /*0bf0*/  STL [R1+0x438], RZ ;  /* 0x000438ff01007387 */ /* 0x000fe80000100800 */
[----:B------:R-:W-:Y:S04]  /*0c00*/  STL [R1+0x43c], RZ ;  /* 0x00043cff01007387 */ /* 0x000fe80000100800 */
[----:B------:R-:W-:Y:S04]  /*0c10*/  STL [R1+0x5bc], R48 ;  /* 0x0005bc3001007387 */ /* 0x000fe80000100800 */
[----:B------:R0:W-:Y:S04]  /*0c20*/  STL [R1+0xbd4], R3 ;  /* 0x000bd40301007387 */ /* 0x0001e80000100800 */
[----:B------:R1:W-:Y:S04]  /*0c30*/  STL [R1+0xbd8], R0 ;  /* 0x000bd80001007387 */ /* 0x0003e80000100800 */
[----:B------:R-:W-:Y:S01]  /*0c40*/  STL [R1+0xbd0], R60 ;  /* 0x000bd03c01007387 */ /* 0x000fe20000100800 */
[----:B0-----:R-:W-:-:S03]  /*0c50*/  IADD3 R3, R48, 0x9, RZ ;  /* 0x0000000930037810 */ /* 0x001fc60007ffe0ff */
[----:B------:R-:W-:Y:S01]  /*0c60*/  STL [R1+0xbdc], R56 ;  /* 0x000bdc3801007387 */ /* 0x000fe20000100800 */
[----:B-1----:R-:W-:-:S03]  /*0c70*/  IADD3 R0, R48, 0x6, RZ ;  /* 0x0000000630007810 */ /* 0x002fc60007ffe0ff */
[----:B------:R-:W-:Y:S04]  /*0c80*/  STL [R1+0xbe0], R57 ;  /* 0x000be03901007387 */ /* 0x000fe80000100800 */
[----:B------:R0:W-:Y:S02]  /*0c90*/  STL [R1+0xbe4], R0 ;  /* 0x000be40001007387 */ /* 0x0001e40000100800 */
[----:B0-----:R-:W-:-:S05]  /*0ca0*/  IADD3 R0, R48, 0x7, RZ ;  /* 0x0000000730007810 */ /* 0x001fca0007ffe0ff */
[----:B------:R0:W-:Y:S04]  /*0cb0*/  STL [R1+0xbe8], R0 ;  /* 0x000be80001007387 */ /* 0x0001e80000100800 */
[----:B------:R1:W-:Y:S04]  /*0cc0*/  STL [R1+0xbec], R58 ;  /* 0x000bec3a01007387 */ /* 0x0003e80000100800 */
[----:B------:R2:W-:Y:S01]  /*0cd0*/  STL [R1+0xbf0], R3 ;  /* 0x000bf00301007387 */ /* 0x0005e20000100800 */
[C---:B0-----:R-:W-:Y:S02]  /*0ce0*/  IADD3 R0, R48.reuse, 0xa, RZ ;  /* 0x0000000a30007810 */ /* 0x041fe40007ffe0ff */
[----:B-1----:R-:W-:-:S03]  /*0cf0*/  IADD3 R58, R48, 0xb, RZ ;  /* 0x0000000b303a7810 */ /* 0x002fc60007ffe0ff */
[----:B------:R0:W-:Y:S01]  /*0d00*/  STL [R1+0xbf4], R0 ;  /* 0x000bf40001007387 */ /* 0x0001e20000100800 */
[----:B--2---:R-:W-:-:S03]  /*0d10*/  IADD3 R3, R48, 0xc, RZ ;  /* 0x0000000c30037810 */ /* 0x004fc60007ffe0ff */
        /* <DEDUP_REMOVED lines=31> */
[----:B------:R-:W-:Y:S01]  /*0f10*/  STL [R1+0xc34], R61 ;  /* 0x000c343d01007387 */ /* 0x000fe20000100800 */
[----:B0-----:R-:W-:-:S03]  /*0f20*/  IADD3 R0, R48, 0x1d, RZ ;  /* 0x0000001d30007810 */ /* 0x001fc60007ffe0ff */
[----:B------:R0:W-:Y:S01]  /*0f30*/  STL [R1+0xc3c], R3 ;  /* 0x000c3c0301007387 */ /* 0x0001e20000100800 */
[----:B-1----:R-:W-:-:S03]  /*0f40*/  IADD3 R58, R48, 0x1e, RZ ;  /* 0x0000001e303a7810 */ /* 0x002fc60007ffe0ff */
        /* <DEDUP_REMOVED lines=38> */
[C---:B-1----:R-:W-:Y:S02]  /*11b0*/  IADD3 R3, R48.reuse, 0x31, RZ ;  /* 0x0000003130037810 */ /* 0x042fe40007ffe0ff */
[----:B--2---:R-:W-:-:S03]  /*11c0*/  IADD3 R59, R48, 0x33, RZ ;  /* 0x00000033303b7810 */ /* 0x004fc60007ffe0ff */
[----:B------:R0:W-:Y:S04]  /*11d0*/  STL [R1+0xc90], R3 ;  /* 0x000c900301007387 */ /* 0x0001e80000100800 */
[----:B------:R1:W-:Y:S01]  /*11e0*/  STL [R1+0xca0], R58 ;  /* 0x000ca03a01007387 */ /* 0x0003e20000100800 */
[C---:B0-----:R-:W-:Y:S02]  /*11f0*/  IADD3 R3, R48.reuse, 0x34, RZ ;  /* 0x0000003430037810 */ /* 0x041fe40007ffe0ff */
[----:B-1----:R-:W-:-:S03]  /*1200*/  IADD3 R58, R48, 0x35, RZ ;  /* 0x00000035303a7810 */ /* 0x002fc60007ffe0ff */
[----:B------:R0:W-:Y:S04]  /*1210*/  STL [R1+0xca4], R3 ;  /* 0x000ca40301007387 */ /* 0x0001e80000100800 */
[----:B------:R-:W-:Y:S04]  /*1220*/  STL [R1+0xca8], R59 ;  /* 0x000ca83b01007387 */ /* 0x000fe80000100800 */
[----:B------:R1:W-:Y:S01]  /*1230*/  STL [R1+0xc9c], R58 ;  /* 0x000c9c3a01007387 */ /* 0x0003e20000100800 */
[----:B0-----:R-:W-:-:S05]  /*1240*/  IADD3 R3, R48, 0x36, RZ ;  /* 0x0000003630037810 */ /* 0x001fca0007ffe0ff */
[----:B------:R0:W-:Y:S01]  /*1250*/  STL [R1+0xcb0], R3 ;  /* 0x000cb00301007387 */ /* 0x0001e20000100800 */
[----:B-1----:R-:W-:-:S05]  /*1260*/  IADD3 R58, R48, 0x37, RZ ;  /* 0x00000037303a7810 */ /* 0x002fca0007ffe0ff */
        /* <DEDUP_REMOVED lines=9> */
[----:B0-----:R-:W-:Y:S01]  /*1300*/  IADD3 R3, R48, 0x3c, RZ ;  /* 0x0000003c30037810 */ /* 0x001fe20007ffe0ff */
[----:B-1----:R-:W-:Y:S01]  /*1310*/  IMAD R58, R2, 0x80, R49 ;  /* 0x00000080023a7824 */ /* 0x002fe200078e0231 */
[C---:B------:R-:W-:Y:S02]  /*1320*/  IADD3 R49, R48.reuse, 0x3e, RZ ;  /* 0x0000003e30317810 */ /* 0x040fe40007ffe0ff */
[C---:B------:R-:W-:Y:S02]  /*1330*/  IADD3 R2, R48.reuse, 0x3d, RZ ;  /* 0x0000003d30027810 */ /* 0x040fe40007ffe0ff */
[----:B------:R-:W-:Y:S01]  /*1340*/  IADD3 R48, R48, 0x3f, RZ ;  /* 0x0000003f30307810 */ /* 0x000fe20007ffe0ff */
[----:B------:R0:W-:Y:S04]  /*1350*/  STL [R1+0xc98], R49 ;  /* 0x000c983101007387 */ /* 0x0001e80000100800 */
[----:B0-----:R0:W5:Y:S04]  /*1360*/  LDL.LU R49, [R1+0xcd4] ;  /* 0x000cd40001317983 */ /* 0x0011680000300800 */
[----:B------:R-:W-:Y:S04]  /*1370*/  STL [R1+0xcc8], R3 ;  /* 0x000cc80301007387 */ /* 0x000fe80000100800 */
[----:B------:R-:W-:Y:S04]  /*1380*/  STL [R1+0x5c0], R58 ;  /* 0x0005c03a01007387 */ /* 0x000fe80000100800 */
[----:B------:R-:W-:Y:S04]  /*1390*/  STL [R1+0xcb4], R2 ;  /* 0x000cb40201007387 */ /* 0x000fe80000100800 */
[----:B------:R1:W-:Y:S02]  /*13a0*/  STL [R1+0xc94], R48 ;  /* 0x000c943001007387 */ /* 0x0003e40000100800 */
[----:B-1----:R-:W-:-:S05]  /*13b0*/  IADD3 R48, R58, 0x20, RZ ;  /* 0x000000203a307810 */ /* 0x002fca0007ffe0ff */
[----:B------:R1:W-:Y:S02]  /*13c0*/  STL [R1+0xbac], R48 ;  /* 0x000bac3001007387 */ /* 0x0003e40000100800 */
[C---:B-1----:R-:W-:Y:S02]  /*13d0*/  IADD3 R48, R58.reuse, 0x40, RZ ;  /* 0x000000403a307810 */ /* 0x042fe40007ffe0ff */
[----:B------:R-:W-:-:S03]  /*13e0*/  IADD3 R58, R58, 0x60, RZ ;  /* 0x000000603a3a7810 */ /* 0x000fc60007ffe0ff */
[----:B------:R1:W-:Y:S04]  /*13f0*/  STL [R1+0xbb4], R48 ;  /* 0x000bb43001007387 */ /* 0x0003e80000100800 */
[----:B-1----:R0:W5:Y:S04]  /*1400*/  LDL.LU R48, [R1+0xcd0] ;  /* 0x000cd00001307983 */ /* 0x0021680000300800 */
[----:B------:R1:W-:Y:S04]  /*1410*/  STL [R1+0xbb0], R58 ;  /* 0x000bb03a01007387 */ /* 0x0003e80000100800 */
[----:B-1----:R0:W5:Y:S01]  /*1420*/  LDL.LU R58, [R1+0xccc] ;  /* 0x000ccc00013a7983 */ /* 0x0021620000300800 */
[----:B------:R-:W-:Y:S05]  /*1430*/  @!P0 BRA `(.L_x_0) ;  /* 0x0001c46000008947 */ /* 0x000fea0003800000 */
[----:B------:R-:W2:Y:S04]  /*1440*/  LDL R28, [R1+0xc94] ;  /* 0x000c9400011c7983 */ /* 0x000ea80000100800 */
[----:B------:R-:W3:Y:S04]  /*1450*/  LDL R24, [R1+0xcb8] ;  /* 0x000cb80001187983 */ /* 0x000ee80000100800 */
[----:B------:R-:W4:Y:S04]  /*1460*/  LDL R27, [R1+0xcbc] ;  /* 0x000cbc00011b7983 */ /* 0x000f280000100800 */
[----:B------:R-:W4:Y:S01]  /*1470*/  LDL R17, [R1+0xcac] ;  /* 0x000cac0001117983 */ /* 0x000f220000100800 */
[----:B------:R-:W-:Y:S01]  /*1480*/  IMAD.MOV.U32 R26, RZ, RZ, R0 ;  /* 0x000000ffff1a7224 */ /* 0x000fe200078e0000 */
[----:B------:R-:W-:Y:S01]  /*1490*/  IABS R0, c[0x0][0x178] ;  /* 0x00005e0000007a13 */ /* 0x000fe20000000000 */
[----:B------:R-:W-:Y:S01]  /*14a0*/  IMAD.MOV.U32 R29, RZ, RZ, R2 ;  /* 0x000000ffff1d7224 */ /* 0x000fe200078e0002 */
[----:B------:R-:W4:Y:S01]  /*14b0*/  LDL R25, [R1+0xc80] ;  /* 0x000c800001197983 */ /* 0x000f220000100800 */
[----:B------:R-:W-:-:S02]  /*14c0*/  IMAD.MOV.U32 R30, RZ, RZ, R3 ;  /* 0x000000ffff1e7224 */ /* 0x000fc400078e0003 */
[----:B------:R-:W-:Y:S01]  /*14d0*/  IMAD.MOV.U32 R31, RZ, RZ, R59 ;  /* 0x000000ffff1f7224 */ /* 0x000fe200078e003b */
[----:B------:R-:W4:Y:S01]  /*14e0*/  LDL R4, [R1+0xc74] ;  /* 0x000c740001047983 */ /* 0x000f220000100800 */
[----:B------:R-:W-:-:S03]  /*14f0*/  IMAD.MOV.U32 R32, RZ, RZ, R0 ;  /* 0x000000ffff207224 */ /* 0x000fc600078e0000 */
[----:B------:R-:W4:Y:S01]  /*1500*/  LDL R5, [R1+0xc98] ;  /* 0x000c980001057983 */ /* 0x000f220000100800 */
[----:B------:R-:W1:Y:S03]  /*1510*/  I2F.RP R0, R32 ;  /* 0x0000002000007306 */ /* 0x000e660000209400 */
[----:B------:R-:W4:Y:S04]  /*1520*/  LDL R18, [R1+0xc9c] ;  /* 0x000c9c0001127983 */ /* 0x000f280000100800 */
[----:B------:R-:W4:Y:S04]  /*1530*/  LDL R8, [R1+0xc4c] ;  /* 0x000c4c0001087983 */ /* 0x000f280000100800 */
[----:B------:R-:W4:Y:S04]  /*1540*/  LDL R6, [R1+0xca4] ;  /* 0x000ca40001067983 */ /* 0x000f280000100800 */
[----:B------:R-:W4:Y:S01]  /*1550*/  LDL R16, [R1+0xc78] ;  /* 0x000c780001107983 */ /* 0x000f220000100800 */
[----:B-1----:R-:W1:Y:S01]  /*1560*/  MUFU.RCP R0, R0 ;  /* 0x0000000000007308 */ /* 0x002e620000001000 */
[----:B------:R-:W-:-:S02]  /*1570*/  IMAD.MOV.U32 R35, RZ, RZ, R29 ;  /* 0x000000ffff237224 */ /* 0x000fc400078e001d */
[----:B------:R-:W4:Y:S01]  /*1580*/  LDL R10, [R1+0xc40] ;  /* 0x000c4000010a7983 */ /* 0x000f220000100800 */
[----:B------:R-:W-:Y:S02]  /*1590*/  IMAD.MOV.U32 R53, RZ, RZ, R61 ;  /* 0x000000ffff357224 */ /* 0x000fe400078e003d */
[----:B-----5:R-:W-:Y:S01]  /*15a0*/  IMAD.MOV.U32 R58, RZ, RZ, RZ ;  /* 0x000000ffff3a7224 */ /* 0x020fe200078e00ff */
[----:B------:R-:W4:Y:S04]  /*15b0*/  LDL R7, [R1+0xcc0] ;  /* 0x000cc00001077983 */ /* 0x000f280000100800 */
[----:B------:R-:W4:Y:S04]  /*15c0*/  LDL R22, [R1+0xc68] ;  /* 0x000c680001167983 */ /* 0x000f280000100800 */
[----:B------:R-:W4:Y:S01]  /*15d0*/  LDL R13, [R1+0xc88] ;  /* 0x000c8800010d7983 */ /* 0x000f220000100800 */
[----:B-1----:R-:W-:Y:S01]  /*15e0*/  IADD3 R0, R0, 0xffffffe, RZ ;  /* 0x0ffffffe00007810 */ /* 0x002fe20007ffe0ff */
[----:B------:R-:W-:-:S02]  /*15f0*/  ULDC.64 UR4, c[0x0][0x188] ;  /* 0x0000620000047ab9 */ /* 0x000fc40000000a00 */
[----:B------:R-:W4:Y:S01]  /*1600*/  LDL R11, [R1+0xc8c] ;  /* 0x000c8c00010b7983 */ /* 0x000f220000100800 */
[----:B------:R2:W-:Y:S01]  /*1610*/  F2I.FTZ.U32.TRUNC.NTZ R59, R0 ;  /* 0x00000000003b7305 */ /* 0x0005e2000021f000 */
[----:B------:R-:W-:Y:S01]  /*1620*/  IMAD.MOV.U32 R34, RZ, RZ, R35 ;  /* 0x000000ffff227224 */ /* 0x000fe200078e0023 */
[----:B------:R-:W-:Y:S01]  /*1630*/  IABS R61, c[0x0][0x17c] ;  /* 0x00005f00003d7a13 */ /* 0x000fe20000000000 */
[----:B------:R-:W4:Y:S04]  /*1640*/  LDL R52, [R1+0xc38] ;  /* 0x000c380001347983 */ /* 0x000f280000100800 */
        /* <DEDUP_REMOVED lines=8> */
[----:B------:R-:W4:Y:S01]  /*16d0*/  LDL R12, [R1+0xc48] ;  /* 0x000c4800010c7983 */ /* 0x000f220000100800 */
[----:B--2---:R-:W-:Y:S01]  /*16e0*/  IABS R0, R28 ;  /* 0x0000001c00007213 */ /* 0x004fe20000000000 */
[----:B------:R-:W-:-:S02]  /*16f0*/  IMAD.MOV.U32 R28, RZ, RZ, R30 ;  /* 0x000000ffff1c7224 */ /* 0x000fc400078e001e */
[----:B---3--:R-:W-:Y:S02]  /*1700*/  IMAD.MOV.U32 R29, RZ, RZ, R24 ;  /* 0x000000ffff1d7224 */ /* 0x008fe400078e0018 */
[----:B------:R-:W-:Y:S02]  /*1710*/  IMAD.MOV.U32 R35, RZ, RZ, R28 ;  /* 0x000000ffff237224 */ /* 0x000fe400078e001c */
[----:B----4-:R-:W-:Y:S02]  /*1720*/  IMAD.MOV.U32 R30, RZ, RZ, R27 ;  /* 0x000000ffff1e7224 */ /* 0x010fe400078e001b */
[----:B------:R-:W-:Y:S02]  /*1730*/  IMAD.MOV.U32 R28, RZ, RZ, R29 ;  /* 0x000000ffff1c7224 */ /* 0x000fe400078e001d */
[----:B------:R-:W-:Y:S02]  /*1740*/  IMAD.MOV.U32 R29, RZ, RZ, R30 ;  /* 0x000000ffff1d7224 */ /* 0x000fe400078e001e */
[----:B------:R-:W-:-:S02]  /*1750*/  IMAD.MOV.U32 R30, RZ, RZ, R17 ;  /* 0x000000ffff1e7224 */ /* 0x000fc400078e0011 */
[----:B------:R-:W2:Y:S01]  /*1760*/  LDL R17, [R1+0xcb0] ;  /* 0x000cb00001117983 */ /* 0x000ea20000100800 */
[----:B------:R-:W1:Y:S08]  /*1770*/  I2F.RP R2, R61 ;  /* 0x0000003d00027306 */ /* 0x000e700000209400 */
[----:B-1----:R-:W1:Y:S02]  /*1780*/  MUFU.RCP R2, R2 ;  /* 0x0000000200027308 */ /* 0x002e640000001000 */
[----:B-1----:R-:W-:-:S06]  /*1790*/  IADD3 R2, R2, 0xffffffe, RZ ;  /* 0x0ffffffe02027810 */ /* 0x002fcc0007ffe0ff */
[----:B------:R1:W3:Y:S01]  /*17a0*/  F2I.FTZ.U32.TRUNC.NTZ R3, R2 ;  /* 0x0000000200037305 */ /* 0x0002e2000021f000 */
[----:B------:R-:W-:Y:S01]  /*17b0*/  IMAD.MOV.U32 R24, RZ, RZ, R25 ;  /* 0x000000ffff187224 */ /* 0x000fe200078e0019 */
[----:B------:R-:W-:Y:S01]  /*17c0*/  IABS R5, R5 ;  /* 0x0000000500057213 */ /* 0x000fe20000000000 */
[----:B------:R-:W-:Y:S02]  /*17d0*/  IMAD.MOV.U32 R25, RZ, RZ, R4 ;  /* 0x000000ffff197224 */ /* 0x000fe400078e0004 */
[----:B------:R-:W-:Y:S02]  /*17e0*/  IMAD.MOV R4, RZ, RZ, -R59 ;  /* 0x000000ffff047224 */ /* 0x000fe400078e0a3b */
[----:B-1----:R-:W-:Y:S02]  /*17f0*/  IMAD.MOV.U32 R2, RZ, RZ, RZ ;  /* 0x000000ffff027224 */ /* 0x002fe400078e00ff */
[----:B---3--:R-:W-:-:S04]  /*1800*/  IMAD.MOV R55, RZ, RZ, -R3 ;  /* 0x000000ffff377224 */ /* 0x008fc800078e0a03 */
[----:B------:R-:W-:-:S04]  /*1810*/  IMAD R55, R55, R61, RZ ;  /* 0x0000003d37377224 */ /* 0x000fc800078e02ff */
[----:B------:R-:W-:Y:S01]  /*1820*/  IMAD.HI.U32 R55, R3, R55, R2 ;  /* 0x0000003703377227 */ /* 0x000fe200078e0002 */
[----:B------:R-:W-:-:S03]  /*1830*/  IABS R2, R34 ;  /* 0x0000002200027213 */ /* 0x000fc60000000000 */
[----:B------:R-:W-:Y:S02]  /*1840*/  IMAD.MOV.U32 R3, RZ, RZ, R5 ;  /* 0x000000ffff037224 */ /* 0x000fe400078e0005 */
[----:B------:R-:W-:Y:S02]  /*1850*/  IMAD R4, R4, R32, RZ ;  /* 0x0000002004047224 */ /* 0x000fe400078e02ff */
[----:B------:R-:W-:Y:S02]  /*1860*/  IMAD.MOV.U32 R34, RZ, RZ, R29 ;  /* 0x000000ffff227224 */ /* 0x000fe400078e001d */
[----:B------:R-:W-:Y:S02]  /*1870*/  IMAD.MOV.U32 R32, RZ, RZ, R35 ;  /* 0x000000ffff207224 */ /* 0x000fe400078e0023 */
[----:B------:R-:W-:Y:S02]  /*1880*/  IMAD.MOV.U32 R29, RZ, RZ, R18 ;  /* 0x000000ffff1d7224 */ /* 0x000fe400078e0012 */
[----:B------:R-:W-:-:S02]  /*1890*/  IMAD.MOV.U32 R35, RZ, RZ, R30 ;  /* 0x000000ffff237224 */ /* 0x000fc400078e001e */
[----:B------:R-:W-:Y:S02]  /*18a0*/  IMAD.MOV.U32 R18, RZ, RZ, R8 ;  /* 0x000000ffff127224 */ /* 0x000fe400078e0008 */
[----:B------:R-:W-:Y:S02]  /*18b0*/  IMAD.MOV.U32 R30, RZ, RZ, R6 ;  /* 0x000000ffff1e7224 */ /* 0x000fe400078e0006 */
[----:B------:R-:W-:-:S04]  /*18c0*/  IMAD.HI.U32 R8, R55, R0, RZ ;  /* 0x0000000037087227 */ /* 0x000fc800078e00ff */
[----:B------:R-:W-:Y:S02]  /*18d0*/  IMAD.MOV.U32 R33, RZ, RZ, R28 ;  /* 0x000000ffff217224 */ /* 0x000fe400078e001c */
[----:B------:R-:W-:-:S04]  /*18e0*/  IMAD.HI.U32 R6, R55, R3, RZ ;  /* 0x0000000337067227 */ /* 0x000fc800078e00ff */
[----:B------:R-:W-:-:S04]  /*18f0*/  IMAD.HI.U32 R5, R55, R2, RZ ;  /* 0x0000000237057227 */ /* 0x000fc800078e00ff */
[----:B------:R-:W-:Y:S01]  /*1900*/  IMAD.HI.U32 R58, R59, R4, R58 ;  /* 0x000000043b3a7227 */ /* 0x000fe200078e003a */
[----:B------:R-:W-:-:S03]  /*1910*/  IABS R4, R32 ;  /* 0x0000002000047213 */ /* 0x000fc60000000000 */
[----:B------:R-:W-:Y:S02]  /*1920*/  IMAD.MOV R8, RZ, RZ, -R8 ;  /* 0x000000ffff087224 */ /* 0x000fe400078e0a08 */
[----:B------:R-:W-:Y:S02]  /*1930*/  IMAD.MOV.U32 R32, RZ, RZ, R33 ;  /* 0x000000ffff207224 */ /* 0x000fe400078e0021 */
[----:B------:R-:W-:Y:S02]  /*1940*/  IMAD.MOV R6, RZ, RZ, -R6 ;  /* 0x000000ffff067224 */ /* 0x000fe400078e0a06 */
[----:B------:R-:W-:Y:S02]  /*1950*/  IMAD.MOV.U32 R33, RZ, RZ, R34 ;  /* 0x000000ffff217224 */ /* 0x000fe400078e0022 */
[----:B------:R-:W-:Y:S02]  /*1960*/  IMAD.MOV R5, RZ, RZ, -R5 ;  /* 0x000000ffff057224 */ /* 0x000fe400078e0a05 */
[----:B------:R-:W-:-:S02]  /*1970*/  IMAD.MOV.U32 R34, RZ, RZ, R35 ;  /* 0x000000ffff227224 */ /* 0x000fc400078e0023 */
[C---:B------:R-:W-:Y:S02]  /*1980*/  IMAD R0, R61.reuse, R8, R0 ;  /* 0x000000083d007224 */ /* 0x040fe400078e0200 */
[C---:B------:R-:W-:Y:S02]  /*1990*/  IMAD R3, R61.reuse, R6, R3 ;  /* 0x000000063d037224 */ /* 0x040fe400078e0203 */
[----:B------:R-:W-:Y:S02]  /*19a0*/  IMAD R2, R61, R5, R2 ;  /* 0x000000053d027224 */ /* 0x000fe400078e0202 */
[----:B------:R-:W-:Y:S02]  /*19b0*/  IMAD.MOV.U32 R27, RZ, RZ, R16 ;  /* 0x000000ffff1b7224 */ /* 0x000fe400078e0010 */
[----:B------:R-:W3:Y:S01]  /*19c0*/  LDL R16, [R1+0xc58] ;  /* 0x000c580001107983 */ /* 0x000ee20000100800 */
[----:B--2---:R-:W-:-:S04]  /*19d0*/  IMAD.MOV.U32 R28, RZ, RZ, R17 ;  /* 0x000000ffff1c7224 */ /* 0x004fc800078e0011 */
[----:B------:R-:W-:Y:S02]  /*19e0*/  IMAD.MOV.U32 R35, RZ, RZ, R28 ;  /* 0x000000ffff237224 */ /* 0x000fe400078e001c */
[----:B------:R-:W-:Y:S02]  /*19f0*/  IMAD.MOV.U32 R28, RZ, RZ, R29 ;  /* 0x000000ffff1c7224 */ /* 0x000fe400078e001d */
[----:B------:R-:W-:Y:S02]  /*1a00*/  IMAD.MOV.U32 R29, RZ, RZ, R30 ;  /* 0x000000ffff1d7224 */ /* 0x000fe400078e001e */
[----:B------:R-:W-:Y:S02]  /*1a10*/  IMAD.MOV.U32 R17, RZ, RZ, R10 ;  /* 0x000000ffff117224 */ /* 0x000fe400078e000a */
[----:B------:R-:W-:Y:S01]  /*1a20*/  IMAD.MOV.U32 R30, RZ, RZ, R31 ;  /* 0x000000ffff1e7224 */ /* 0x000fe200078e001f */
[----:B------:R-:W2:Y:S04]  /*1a30*/  LDL R10, [R1+0xc6c] ;  /* 0x000c6c00010a7983 */ /* 0x000ea80000100800 */
[----:B------:R-:W4:Y:S04]  /*1a40*/  LDL R31, [R1+0xca0] ;  /* 0x000ca000011f7983 */ /* 0x000f280000100800 */
[----:B------:R1:W-:Y:S04]  /*1a50*/  STL [R1+0x1c], R0 ;  /* 0x00001c0001007387 */ /* 0x0003e80000100800 */
[----:B------:R-:W-:Y:S04]  /*1a60*/  STL [R1+0x18], R3 ;  /* 0x0000180301007387 */ /* 0x000fe80000100800 */
[----:B------:R0:W-:Y:S04]  /*1a70*/  STL [R1+0x14], R2 ;  /* 0x0000140201007387 */ /* 0x0001e80000100800 */
[----:B------:R-:W2:Y:S01]  /*1a80*/  LDL R39, [R1+0xcc4] ;  /* 0x000cc40001277983 */ /* 0x000ea20000100800 */
[----:B------:R-:W-:-:S05]  /*1a90*/  IABS R7, R7 ;  /* 0x0000000700077213 */ /* 0x000fca0000000000 */
[----:B-1----:R-:W-:Y:S02]  /*1aa0*/  IMAD.MOV.U32 R0, RZ, RZ, R7 ;  /* 0x000000ffff007224 */ /* 0x002fe400078e0007 */
[----:B------:R-:W-:-:S04]  /*1ab0*/  IMAD.HI.U32 R6, R55, R4, RZ ;  /* 0x0000000437067227 */ /* 0x000fc800078e00ff */
[----:B------:R-:W-:Y:S02]  /*1ac0*/  IMAD.MOV R6, RZ, RZ, -R6 ;  /* 0x000000ffff067224 */ /* 0x000fe400078e0a06 */
[----:B0-----:R-:W-:-:S04]  /*1ad0*/  IMAD.HI.U32 R2, R55, R0, RZ ;  /* 0x0000000037027227 */ /* 0x001fc800078e00ff */
[----:B------:R-:W-:Y:S02]  /*1ae0*/  IMAD R4, R61, R6, R4 ;  /* 0x000000063d047224 */ /* 0x000fe400078e0204 */
[----:B------:R-:W-:-:S04]  /*1af0*/  IMAD.MOV R2, RZ, RZ, -R2 ;  /* 0x000000ffff027224 */ /* 0x000fc800078e0a02 */
[----:B------:R-:W-:Y:S01]  /*1b00*/  IMAD R0, R61, R2, R0 ;  /* 0x000000023d007224 */ /* 0x000fe200078e0200 */
[----:B--2---:R-:W-:Y:S01]  /*1b10*/  IABS R7, R39 ;  /* 0x0000002700077213 */ /* 0x004fe20000000000 */
[----:B------:R-:W-:Y:S02]  /*1b20*/  IMAD.MOV.U32 R39, RZ, RZ, R32 ;  /* 0x000000ffff277224 */ /* 0x000fe400078e0020 */
[----:B------:R-:W-:Y:S02]  /*1b30*/  IMAD.MOV.U32 R32, RZ, RZ, R33 ;  /* 0x000000ffff207224 */ /* 0x000fe400078e0021 */
[----:B------:R-:W-:Y:S01]  /*1b40*/  IMAD.MOV.U32 R33, RZ, RZ, R34 ;  /* 0x000000ffff217224 */ /* 0x000fe200078e0022 */
[----:B------:R-:W-:Y:S01]  /*1b50*/  IABS R5, R39 ;  /* 0x0000002700057213 */ /* 0x000fe20000000000 */
[----:B------:R-:W-:Y:S02]  /*1b60*/  IMAD.MOV.U32 R34, RZ, RZ, R35 ;  /* 0x000000ffff227224 */ /* 0x000fe400078e0023 */
[----:B------:R-:W-:-:S02]  /*1b70*/  IMAD.MOV.U32 R35, RZ, RZ, R28 ;  /* 0x000000ffff237224 */ /* 0x000fc400078e001c */
[----:B------:R-:W-:Y:S02]  /*1b80*/  IMAD.MOV.U32 R28, RZ, RZ, R29 ;  /* 0x000000ffff1c7224 */ /* 0x000fe400078e001d */
[----:B------:R-:W-:Y:S02]  /*1b90*/  IMAD.MOV.U32 R39, RZ, RZ, R32 ;  /* 0x000000ffff277224 */ /* 0x000fe400078e0020 */
[----:B------:R-:W-:Y:S02]  /*1ba0*/  IMAD.MOV.U32 R29, RZ, RZ, R30 ;  /* 0x000000ffff1d7224 */ /* 0x000fe400078e001e */
[----:B------:R-:W-:Y:S02]  /*1bb0*/  IMAD.MOV.U32 R32, RZ, RZ, R33 ;  /* 0x000000ffff207224 */ /* 0x000fe400078e0021 */
[----:B----4-:R-:W-:Y:S02]  /*1bc0*/  IMAD.MOV.U32 R30, RZ, RZ, R31 ;  /* 0x000000ffff1e7224 */ /* 0x010fe400078e001f */
[----:B------:R-:W-:-:S02]  /*1bd0*/  IMAD.MOV.U32 R33, RZ, RZ, R34 ;  /* 0x000000ffff217224 */ /* 0x000fc400078e0022 */
[----:B------:R-:W-:Y:S02]  /*1be0*/  IMAD.MOV.U32 R31, RZ, RZ, R19 ;  /* 0x000000ffff1f7224 */ /* 0x000fe400078e0013 */
[----:B------:R-:W-:Y:S01]  /*1bf0*/  IMAD.MOV.U32 R34, RZ, RZ, R35 ;  /* 0x000000ffff227224 */ /* 0x000fe200078e0023 */
[----:B------:R-:W2:Y:S01]  /*1c00*/  LDL R19, [R1+0xc64] ;  /* 0x000c640001137983 */ /* 0x000ea20000100800 */
[----:B------:R-:W-:Y:S02]  /*1c10*/  IMAD.MOV.U32 R35, RZ, RZ, R28 ;  /* 0x000000ffff237224 */ /* 0x000fe400078e001c */
[----:B------:R-:W-:Y:S02]  /*1c20*/  IMAD.MOV.U32 R28, RZ, RZ, R29 ;  /* 0x000000ffff1c7224 */ /* 0x000fe400078e001d */
[----:B------:R-:W-:Y:S02]  /*1c30*/  IMAD.MOV.U32 R29, RZ, RZ, R30 ;  /* 0x000000ffff1d7224 */ /* 0x000fe400078e001e */
[----:B------:R-:W-:-:S02]  /*1c40*/  IMAD.MOV.U32 R30, RZ, RZ, R31 ;  /* 0x000000ffff1e7224 */ /* 0x000fc400078e001f */
[----:B------:R-:W-:Y:S02]  /*1c50*/  IMAD.MOV.U32 R31, RZ, RZ, R13 ;  /* 0x000000ffff1f7224 */ /* 0x000fe400078e000d */
[----:B------:R-:W4:Y:S01]  /*1c60*/  LDL R13, [R1+0xc54] ;  /* 0x000c5400010d7983 */ /* 0x000f220000100800 */
[----:B------:R-:W-:Y:S01]  /*1c70*/  IABS R3, R39 ;  /* 0x0000002700037213 */ /* 0x000fe20000000000 */
[----:B------:R-:W-:-:S04]  /*1c80*/  IMAD.HI.U32 R8, R55, R7, RZ ;  /* 0x0000000737087227 */ /* 0x000fc800078e00ff */
[----:B------:R-:W-:Y:S01]  /*1c90*/  IMAD.HI.U32 R6, R55, R5, RZ ;  /* 0x0000000537067227 */ /* 0x000fe200078e00ff */
[----:B------:R0:W-:Y:S03]  /*1ca0*/  STL [R1+0x10], R4 ;  /* 0x0000100401007387 */ /* 0x0001e60000100800 */
[----:B------:R-:W-:Y:S02]  /*1cb0*/  IMAD.MOV R8, RZ, RZ, -R8 ;  /* 0x000000ffff087224 */ /* 0x000fe400078e0a08 */
[----:B------:R-:W-:Y:S02]  /*1cc0*/  IMAD.MOV R6, RZ, RZ, -R6 ;  /* 0x000000ffff067224 */ /* 0x000fe400078e0a06 */
[----:B------:R-:W-:Y:S02]  /*1cd0*/  IMAD R7, R61, R8, R7 ;  /* 0x000000083d077224 */ /* 0x000fe400078e0207 */
[----:B0-----:R-:W-:Y:S01]  /*1ce0*/  IMAD.HI.U32 R4, R55, R3, RZ ;  /* 0x0000000337047227 */ /* 0x001fe200078e00ff */
[----:B------:R0:W-:Y:S03]  /*1cf0*/  STL [R1+0xc], R0 ;  /* 0x00000c0001007387 */ /* 0x0001e60000100800 */
[----:B------:R-:W-:-:S02]  /*1d00*/  IMAD.MOV R4, RZ, RZ, -R4 ;  /* 0x000000ffff047224 */ /* 0x000fc400078e0a04 */
[C---:B------:R-:W-:Y:S01]  /*1d10*/  IMAD R5, R61.reuse, R6, R5 ;  /* 0x000000063d057224 */ /* 0x040fe200078e0205 */
[----:B------:R1:W-:Y:S01]  /*1d20*/  STL [R1+0x8], R7 ;  /* 0x0000080701007387 */ /* 0x0003e20000100800 */
[----:B------:R-:W-:Y:S01]  /*1d30*/  IMAD R4, R61, R4, R3 ;  /* 0x000000043d047224 */ /* 0x000fe200078e0203 */
[----:B0-----:R-:W-:Y:S02]  /*1d40*/  IABS R0, R32 ;  /* 0x0000002000007213 */ /* 0x001fe40000000000 */
[----:B------:R0:W-:Y:S03]  /*1d50*/  STL [R1+0x4], R5 ;  /* 0x0000040501007387 */ /* 0x0001e60000100800 */
[----:B-1----:R-:W-:Y:S01]  /*1d60*/  IMAD.HI.U32 R7, R55, R0, RZ ;  /* 0x0000000037077227 */ /* 0x002fe200078e00ff */
[----:B------:R1:W-:Y:S01]  /*1d70*/  STL [R1], R4 ;  /* 0x0000000401007387 */ /* 0x0003e20000100800 */
[----:B0-----:R-:W-:-:S02]  /*1d80*/  IABS R5, R28 ;  /* 0x0000001c00057213 */ /* 0x001fc40000000000 */
[----:B------:R-:W-:Y:S02]  /*1d90*/  IMAD.MOV R7, RZ, RZ, -R7 ;  /* 0x000000ffff077224 */ /* 0x000fe400078e0a07 */
[----:B------:R-:W-:Y:S02]  /*1da0*/  IMAD.MOV.U32 R28, RZ, RZ, R30 ;  /* 0x000000ffff1c7224 */ /* 0x000fe400078e001e */
[----:B------:R-:W-:Y:S01]  /*1db0*/  IMAD.HI.U32 R8, R55, R5, RZ ;  /* 0x0000000537087227 */ /* 0x000fe200078e00ff */
[----:B-1----:R-:W-:-:S03]  /*1dc0*/  IABS R4, R35 ;  /* 0x0000002300047213 */ /* 0x002fc60000000000 */
[----:B------:R-:W-:Y:S02]  /*1dd0*/  IMAD.MOV.U32 R35, RZ, RZ, R29 ;  /* 0x000000ffff237224 */ /* 0x000fe400078e001d */
[----:B------:R-:W-:Y:S02]  /*1de0*/  IMAD.MOV.U32 R29, RZ, RZ, R31 ;  /* 0x000000ffff1d7224 */ /* 0x000fe400078e001f */
[----:B------:R-:W-:Y:S02]  /*1df0*/  IMAD.MOV.U32 R31, RZ, RZ, R25 ;  /* 0x000000ffff1f7224 */ /* 0x000fe400078e0019 */
[----:B------:R-:W-:Y:S02]  /*1e00*/  IMAD.MOV.U32 R25, RZ, RZ, R9 ;  /* 0x000000ffff197224 */ /* 0x000fe400078e0009 */
[----:B------:R-:W-:Y:S02]  /*1e10*/  IMAD.MOV.U32 R30, RZ, RZ, R24 ;  /* 0x000000ffff1e7224 */ /* 0x000fe400078e0018 */
[----:B------:R-:W-:Y:S01]  /*1e20*/  IMAD R0, R61, R7, R0 ;  /* 0x000000073d007224 */ /* 0x000fe200078e0200 */
[----:B------:R-:W-:Y:S01]  /*1e30*/  IABS R7, R28 ;  /* 0x0000001c00077213 */ /* 0x000fe20000000000 */
[----:B------:R-:W-:Y:S01]  /*1e40*/  IMAD.HI.U32 R9, R55, R4, RZ ;  /* 0x0000000437097227 */ /* 0x000fe200078e00ff */
[----:B------:R-:W-:-:S03]  /*1e50*/  IABS R2, R33 ;  /* 0x0000002100027213 */ /* 0x000fc60000000000 */
[----:B------:R-:W-:Y:S02]  /*1e60*/  IMAD.MOV R8, RZ, RZ, -R8 ;  /* 0x000000ffff087224 */ /* 0x000fe400078e0a08 */
[----:B------:R-:W-:Y:S01]  /*1e70*/  IMAD.MOV.U32 R24, RZ, RZ, R27 ;  /* 0x000000ffff187224 */ /* 0x000fe200078e001b */
[----:B------:R-:W-:Y:S01]  /*1e80*/  IABS R3, R34 ;  /* 0x0000002200037213 */ /* 0x000fe20000000000 */
[----:B------:R-:W-:Y:S02]  /*1e90*/  IMAD.MOV.U32 R27, RZ, RZ, R22 ;  /* 0x000000ffff1b7224 */ /* 0x000fe400078e0016 */
[----:B------:R-:W-:Y:S02]  /*1ea0*/  IMAD.MOV.U32 R22, RZ, RZ, R23 ;  /* 0x000000ffff167224 */ /* 0x000fe400078e0017 */
[----:B---3--:R-:W-:Y:S02]  /*1eb0*/  IMAD.MOV.U32 R23, RZ, RZ, R16 ;  /* 0x000000ffff177224 */ /* 0x008fe400078e0010 */
[----:B------:R-:W-:-:S02]  /*1ec0*/  IMAD.MOV.U32 R28, RZ, RZ, R29 ;  /* 0x000000ffff1c7224 */ /* 0x000fc400078e001d */
[----:B------:R-:W-:Y:S02]  /*1ed0*/  IMAD.MOV R9, RZ, RZ, -R9 ;  /* 0x000000ffff097224 */ /* 0x000fe400078e0a09 */
[----:B------:R-:W-:Y:S01]  /*1ee0*/  IMAD R5, R61, R8, R5 ;  /* 0x000000083d057224 */ /* 0x000fe200078e0205 */
[----:B------:R-:W-:Y:S01]  /*1ef0*/  IABS R8, R11 ;  /* 0x0000000b00087213 */ /* 0x000fe20000000000 */
[----:B------:R-:W-:Y:S02]  /*1f00*/  IMAD.MOV.U32 R16, RZ, RZ, R17 ;  /* 0x000000ffff107224 */ /* 0x000fe400078e0011 */
[----:B------:R-:W-:Y:S02]  /*1f10*/  IMAD.MOV.U32 R17, RZ, RZ, R18 ;  /* 0x000000ffff117224 */ /* 0x000fe400078e0012 */
[----:B------:R-:W-:Y:S02]  /*1f20*/  IMAD.MOV.U32 R29, RZ, RZ, R30 ;  /* 0x000000ffff1d7224 */ /* 0x000fe400078e001e */
[----:B------:R-:W-:-:S04]  /*1f30*/  IMAD.HI.U32 R11, R55, R7, RZ ;  /* 0x00000007370b7227 */ /* 0x000fc800078e00ff */
[----:B------:R-:W-:-:S04]  /*1f40*/  IMAD.HI.U32 R6, R55, R2, RZ ;  /* 0x0000000237067227 */ /* 0x000fc800078e00ff */
[----:B------:R-:W-:Y:S02]  /*1f50*/  IMAD.MOV.U32 R18, RZ, RZ, R10 ;  /* 0x000000ffff127224 */ /* 0x000fe400078e000a */
[----:B------:R-:W-:-:S04]  /*1f60*/  IMAD.HI.U32 R10, R55, R3, RZ ;  /* 0x00000003370a7227 */ /* 0x000fc800078e00ff */
[----:B------:R-:W-:Y:S01]  /*1f70*/  IMAD R4, R61, R9, R4 ;  /* 0x000000093d047224 */ /* 0x000fe200078e0204 */
[----:B------:R-:W-:Y:S01]  /*1f80*/  IABS R9, R28 ;  /* 0x0000001c00097213 */ /* 0x000fe20000000000 */
[----:B------:R-:W-:Y:S02]  /*1f90*/  IMAD.MOV.U32 R30, RZ, RZ, R31 ;  /* 0x000000ffff1e7224 */ /* 0x000fe400078e001f */
[----:B------:R-:W-:Y:S02]  /*1fa0*/  IMAD.MOV.U32 R28, RZ, RZ, R29 ;  /* 0x000000ffff1c7224 */ /* 0x000fe400078e001d */
[----:B------:R-:W-:Y:S02]  /*1fb0*/  IMAD.MOV R11, RZ, RZ, -R11 ;  /* 0x000000ffff0b7224 */ /* 0x000fe400078e0a0b */
[----:B------:R-:W-:Y:S02]  /*1fc0*/  IMAD.MOV R6, RZ, RZ, -R6 ;  /* 0x000000ffff067224 */ /* 0x000fe400078e0a06 */
[----:B------:R-:W-:-:S02]  /*1fd0*/  IMAD.MOV.U32 R31, RZ, RZ, R24 ;  /* 0x000000ffff1f7224 */ /* 0x000fc400078e0018 */
[----:B------:R-:W-:Y:S02]  /*1fe0*/  IMAD.MOV R10, RZ, RZ, -R10 ;  /* 0x000000ffff0a7224 */ /* 0x000fe400078e0a0a */
[----:B------:R-:W-:Y:S02]  /*1ff0*/  IMAD.MOV.U32 R24, RZ, RZ, R25 ;  /* 0x000000ffff187224 */ /* 0x000fe400078e0019 */
[C---:B------:R-:W-:Y:S01]  /*2000*/  IMAD R7, R61.reuse, R11, R7 ;  /* 0x0000000b3d077224 */ /* 0x040fe200078e0207 */
[----:B------:R-:W-:Y:S01]  /*2010*/  IABS R11, R28 ;  /* 0x0000001c000b7213 */ /* 0x000fe20000000000 */
[C---:B------:R-:W-:Y:S01]  /*2020*/  IMAD R2, R61.reuse, R6, R2 ;  /* 0x000000063d027224 */ /* 0x040fe200078e0202 */
[----:B------:R-:W-:Y:S01]  /*2030*/  IABS R6, R35 ;  /* 0x0000002300067213 */ /* 0x000fe20000000000 */
[----:B------:R-:W-:Y:S01]  /*2040*/  IMAD R3, R61, R10, R3 ;  /* 0x0000000a3d037224 */ /* 0x000fe200078e0203 */
[----:B------:R-:W-:Y:S01]  /*2050*/  IABS R10, R24 ;  /* 0x00000018000a7213 */ /* 0x000fe20000000000 */
[----:B------:R-:W-:-:S02]  /*2060*/  IMAD.MOV.U32 R28, RZ, RZ, R31 ;  /* 0x000000ffff1c7224 */ /* 0x000fc400078e001f */
[----:B------:R-:W-:Y:S02]  /*2070*/  IMAD.MOV.U32 R25, RZ, RZ, R26 ;  /* 0x000000ffff197224 */ /* 0x000fe400078e001a */
[----:B------:R-:W-:Y:S02]  /*2080*/  IMAD.MOV.U32 R31, RZ, RZ, R27 ;  /* 0x000000ffff1f7224 */ /* 0x000fe400078e001b */
        /* <DEDUP_REMOVED lines=8> */
[----:B------:R-:W-:Y:S02]  /*2110*/  IMAD.MOV.U32 R29, RZ, RZ, R30 ;  /* 0x000000ffff1d7224 */ /* 0x000fe400078e001e */
[----:B------:R-:W-:Y:S02]  /*2120*/  IMAD.MOV.U32 R26, RZ, RZ, R21 ;  /* 0x000000ffff1a7224 */ /* 0x000fe400078e0015 */
[----:B------:R-:W-:Y:S02]  /*2130*/  IMAD.MOV R12, RZ, RZ, -R12 ;  /* 0x000000ffff0c7224 */ /* 0x000fe400078e0a0c */
[----:B------:R-:W-:Y:S02]  /*2140*/  IMAD.MOV.U32 R30, RZ, RZ, R25 ;  /* 0x000000ffff1e7224 */ /* 0x000fe400078e0019 */
[----:B------:R-:W-:-:S02]  /*2150*/  IMAD.MOV.U32 R25, RZ, RZ, R20 ;  /* 0x000000ffff197224 */ /* 0x000fc400078e0014 */
[----:B------:R-:W-:Y:S02]  /*2160*/  IMAD.MOV.U32 R20, RZ, RZ, R17 ;  /* 0x000000ffff147224 */ /* 0x000fe400078e0011 */
[----:B------:R-:W-:Y:S01]  /*2170*/  IMAD R6, R61, R12, R6 ;  /* 0x0000000c3d067224 */ /* 0x000fe200078e0206 */
[----:B------:R-:W-:Y:S01]  /*2180*/  IABS R12, R30 ;  /* 0x0000001e000c7213 */ /* 0x000fe20000000000 */
[----:B------:R-:W-:Y:S02]  /*2190*/  IMAD.MOV.U32 R30, RZ, RZ, R24 ;  /* 0x000000ffff1e7224 */ /* 0x000fe400078e0018 */
[----:B------:R-:W-:Y:S02]  /*21a0*/  IMAD.MOV.U32 R17, RZ, RZ, R14 ;  /* 0x000000ffff117224 */ /* 0x000fe400078e000e */
[----:B------:R-:W-:Y:S02]  /*21b0*/  IMAD.MOV.U32 R24, RZ, RZ, R26 ;  /* 0x000000ffff187224 */ /* 0x000fe400078e001a */
[----:B------:R-:W-:-:S02]  /*21c0*/  IMAD.MOV.U32 R26, RZ, RZ, R20 ;  /* 0x000000ffff1a7224 */ /* 0x000fc400078e0014 */
[----:B------:R-:W-:Y:S02]  /*21d0*/  IMAD.MOV.U32 R35, RZ, RZ, R23 ;  /* 0x000000ffff237224 */ /* 0x000fe400078e0017 */
[----:B------:R-:W-:Y:S01]  /*21e0*/  IMAD.HI.U32 R14, R55, R9, RZ ;  /* 0x00000009370e7227 */ /* 0x000fe200078e00ff */
[----:B------:R0:W-:Y:S03]  /*21f0*/  STL [R1+0xd58], R0 ;  /* 0x000d580001007387 */ /* 0x0001e60000100800 */
[----:B------:R-:W-:Y:S01]  /*2200*/  IMAD.MOV R14, RZ, RZ, -R14 ;  /* 0x000000ffff0e7224 */ /* 0x000fe200078e0a0e */
[----:B------:R-:W-:Y:S03]  /*2210*/  STL [R1+0xd5c], R2 ;  /* 0x000d5c0201007387 */ /* 0x000fe60000100800 */
[----:B------:R-:W-:Y:S01]  /*2220*/  IMAD R9, R61, R14, R9 ;  /* 0x0000000e3d097224 */ /* 0x000fe200078e0209 */
[----:B------:R-:W-:Y:S04]  /*2230*/  STL [R1+0xd60], R3 ;  /* 0x000d600301007387 */ /* 0x000fe80000100800 */
[----:B------:R1:W-:Y:S04]  /*2240*/  STL [R1+0xd64], R4 ;  /* 0x000d640401007387 */ /* 0x0003e80000100800 */
[----:B------:R-:W-:Y:S04]  /*2250*/  STL [R1+0xd68], R5 ;  /* 0x000d680501007387 */ /* 0x000fe80000100800 */
[----:B------:R-:W-:Y:S04]  /*2260*/  STL [R1+0xd6c], R6 ;  /* 0x000d6c0601007387 */ /* 0x000fe80000100800 */
[----:B------:R3:W-:Y:S01]  /*2270*/  STL [R1+0xd70], R7 ;  /* 0x000d700701007387 */ /* 0x0007e20000100800 */
[----:B--2---:R-:W-:-:S02]  /*2280*/  IMAD.MOV.U32 R21, RZ, RZ, R19 ;  /* 0x000000ffff157224 */ /* 0x004fc400078e0013 */
[----:B------:R-:W-:Y:S02]  /*2290*/  IMAD.MOV.U32 R19, RZ, RZ, R15 ;  /* 0x000000ffff137224 */ /* 0x000fe400078e000f */
[----:B------:R-:W-:-:S04]  /*22a0*/  IMAD.HI.U32 R15, R55, R8, RZ ;  /* 0x00000008370f7227 */ /* 0x000fc800078e00ff */
[----:B----4-:R-:W-:Y:S02]  /*22b0*/  IMAD.MOV.U32 R16, RZ, RZ, R13 ;  /* 0x000000ffff107224 */ /* 0x010fe400078e000d */
[----:B------:R-:W-:-:S04]  /*22c0*/  IMAD.HI.U32 R13, R55, R10, RZ ;  /* 0x0000000a370d7227 */ /* 0x000fc800078e00ff */
[----:B------:R-:W-:Y:S02]  /*22d0*/  IMAD.MOV R13, RZ, RZ, -R13 ;  /* 0x000000ffff0d7224 */ /* 0x000fe400078e0a0d */
[----:B------:R-:W-:Y:S02]  /*22e0*/  IMAD.MOV R15, RZ, RZ, -R15 ;  /* 0x000000ffff0f7224 */ /* 0x000fe400078e0a0f */
[----:B------:R-:W-:Y:S01]  /*22f0*/  IMAD R10, R61, R13, R10 ;  /* 0x0000000d3d0a7224 */ /* 0x000fe200078e020a */
[----:B------:R-:W-:Y:S01]  /*2300*/  IABS R13, R28 ;  /* 0x0000001c000d7213 */ /* 0x000fe20000000000 */
[----:B------:R-:W-:Y:S02]  /*2310*/  IMAD.MOV.U32 R28, RZ, RZ, R31 ;  /* 0x000000ffff1c7224 */ /* 0x000fe400078e001f */
[----:B------:R-:W-:Y:S02]  /*2320*/  IMAD.MOV.U32 R31, RZ, RZ, R22 ;  /* 0x000000ffff1f7224 */ /* 0x000fe400078e0016 */
[----:B------:R-:W-:-:S02]  /*2330*/  IMAD.MOV.U32 R20, RZ, RZ, R21 ;  /* 0x000000ffff147224 */ /* 0x000fc400078e0015 */
[----:B------:R-:W-:Y:S02]  /*2340*/  IMAD.MOV.U32 R22, RZ, RZ, R16 ;  /* 0x000000ffff167224 */ /* 0x000fe400078e0010 */
[----:B------:R-:W-:Y:S01]  /*2350*/  IMAD R8, R61, R15, R8 ;  /* 0x0000000f3d087224 */ /* 0x000fe200078e0208 */
[----:B------:R-:W-:Y:S01]  /*2360*/  IABS R15, R30 ;  /* 0x0000001e000f7213 */ /* 0x000fe20000000000 */
[----:B------:R-:W-:-:S04]  /*2370*/  IMAD.HI.U32 R16, R55, R12, RZ ;  /* 0x0000000c37107227 */ /* 0x000fc800078e00ff */
[----:B------:R-:W-:Y:S02]  /*2380*/  IMAD.MOV.U32 R21, RZ, RZ, R17 ;  /* 0x000000ffff157224 */ /* 0x000fe400078e0011 */
[----:B------:R-:W-:-:S04]  /*2390*/  IMAD.HI.U32 R17, R55, R11, RZ ;  /* 0x0000000b37117227 */ /* 0x000fc800078e00ff */
[----:B------:R-:W-:Y:S02]  /*23a0*/  IMAD.MOV.U32 R30, RZ, RZ, R26 ;  /* 0x000000ffff1e7224 */ /* 0x000fe400078e001a */
[----:B------:R-:W-:Y:S02]  /*23b0*/  IMAD.MOV.U32 R26, RZ, RZ, R20 ;  /* 0x000000ffff1a7224 */ /* 0x000fe400078e0014 */
[----:B------:R-:W-:Y:S02]  /*23c0*/  IMAD.MOV R16, RZ, RZ, -R16 ;  /* 0x000000ffff107224 */ /* 0x000fe400078e0a10 */
[----:B------:R-:W-:-:S04]  /*23d0*/  IMAD.HI.U32 R20, R55, R13, RZ ;  /* 0x0000000d37147227 */ /* 0x000fc800078e00ff */
[----:B------:R-:W-:Y:S02]  /*23e0*/  IMAD.MOV R17, RZ, RZ, -R17 ;  /* 0x000000ffff117224 */ /* 0x000fe400078e0a11 */
[C---:B------:R-:W-:Y:S01]  /*23f0*/  IMAD R12, R61.reuse, R16, R12 ;  /* 0x000000103d0c7224 */ /* 0x040fe200078e020c */
[----:B------:R-:W-:Y:S01]  /*2400*/  IABS R16, R18 ;  /* 0x0000001200107213 */ /* 0x000fe20000000000 */
[----:B------:R-:W-:Y:S02]  /*2410*/  IMAD.MOV R20, RZ, RZ, -R20 ;  /* 0x000000ffff147224 */ /* 0x000fe400078e0a14 */
[----:B------:R-:W-:Y:S01]  /*2420*/  IMAD R11, R61, R17, R11 ;  /* 0x000000113d0b7224 */ /* 0x000fe200078e020b */
[----:B------:R-:W-:Y:S01]  /*2430*/  IABS R17, R28 ;  /* 0x0000001c00117213 */ /* 0x000fe20000000000 */
[----:B------:R-:W-:-:S04]  /*2440*/  IMAD.HI.U32 R18, R55, R15, RZ ;  /* 0x0000000f37127227 */ /* 0x000fc800078e00ff */
[----:B------:R-:W-:Y:S02]  /*2450*/  IMAD.MOV.U32 R28, RZ, RZ, R31 ;  /* 0x000000ffff1c7224 */ /* 0x000fe400078e001f */
[----:B------:R-:W-:Y:S01]  /*2460*/  IMAD R13, R61, R20, R13 ;  /* 0x000000143d0d7224 */ /* 0x000fe200078e020d */
[----:B------:R-:W-:Y:S01]  /*2470*/  IABS R20, R25 ;  /* 0x0000001900147213 */ /* 0x000fe20000000000 */
[----:B------:R-:W-:Y:S02]  /*2480*/  IMAD.MOV.U32 R31, RZ, RZ, R22 ;  /* 0x000000ffff1f7224 */ /* 0x000fe400078e0016 */
[----:B------:R-:W-:-:S04]  /*2490*/  IMAD.HI.U32 R22, R55, R16, RZ ;  /* 0x0000001037167227 */ /* 0x000fc800078e00ff */
[----:B------:R-:W-:Y:S02]  /*24a0*/  IMAD.MOV R18, RZ, RZ, -R18 ;  /* 0x000000ffff127224 */ /* 0x000fe400078e0a12 */
[----:B------:R-:W-:Y:S02]  /*24b0*/  IMAD.MOV R22, RZ, RZ, -R22 ;  /* 0x000000ffff167224 */ /* 0x000fe400078e0a16 */
[----:B------:R-:W-:-:S04]  /*24c0*/  IMAD.HI.U32 R23, R55, R20, RZ ;  /* 0x0000001437177227 */ /* 0x000fc800078e00ff */
[C---:B------:R-:W-:Y:S01]  /*24d0*/  IMAD R15, R61.reuse, R18, R15 ;  /* 0x000000123d0f7224 */ /* 0x040fe200078e020f */
[----:B------:R-:W-:Y:S01]  /*24e0*/  IABS R18, R26 ;  /* 0x0000001a00127213 */ /* 0x000fe20000000000 */
[----:B------:R-:W-:Y:S02]  /*24f0*/  IMAD.MOV.U32 R26, RZ, RZ, R21 ;  /* 0x000000ffff1a7224 */ /* 0x000fe400078e0015 */
[----:B------:R-:W-:Y:S01]  /*2500*/  IMAD R16, R61, R22, R16 ;  /* 0x000000163d107224 */ /* 0x000fe200078e0210 */
[----:B------:R-:W-:Y:S01]  /*2510*/  IABS R22, R31 ;  /* 0x0000001f00167213 */ /* 0x000fe20000000000 */
[----:B------:R-:W-:-:S04]  /*2520*/  IMAD.MOV R23, RZ, RZ, -R23 ;  /* 0x000000ffff177224 */ /* 0x000fc800078e0a17 */
[----:B------:R-:W-:Y:S01]  /*2530*/  IMAD R20, R61, R23, R20 ;  /* 0x000000173d147224 */ /* 0x000fe200078e0214 */
[----:B------:R-:W-:Y:S01]  /*2540*/  IABS R23, R26 ;  /* 0x0000001a00177213 */ /* 0x000fe20000000000 */
[----:B------:R-:W-:Y:S01]  /*2550*/  IMAD.HI.U32 R26, R55, R22, RZ ;  /* 0x00000016371a7227 */ /* 0x000fe200078e00ff */
[----:B------:R2:W-:Y:S03]  /*2560*/  STL [R1+0xd48], R8 ;  /* 0x000d480801007387 */ /* 0x0005e60000100800 */
[----:B------:R-:W-:Y:S01]  /*2570*/  IMAD.MOV R26, RZ, RZ, -R26 ;  /* 0x000000ffff1a7224 */ /* 0x000fe200078e0a1a */
[----:B------:R-:W-:Y:S04]  /*2580*/  STL [R1+0xd44], R9 ;  /* 0x000d440901007387 */ /* 0x000fe80000100800 */
[----:B------:R-:W-:Y:S01]  /*2590*/  STL [R1+0xd40], R10 ;  /* 0x000d400a01007387 */ /* 0x000fe20000100800 */
[----:B------:R-:W-:Y:S01]  /*25a0*/  IMAD R22, R61, R26, R22 ;  /* 0x0000001a3d167224 */ /* 0x000fe200078e0216 */
[----:B------:R-:W-:-:S02]  /*25b0*/  IABS R26, R54 ;  /* 0x00000036001a7213 */ /* 0x000fc40000000000 */
[----:B------:R-:W-:Y:S04]  /*25c0*/  STL [R1+0xd4c], R11 ;  /* 0x000d4c0b01007387 */ /* 0x000fe80000100800 */
[----:B------:R4:W-:Y:S04]  /*25d0*/  STL [R1+0xd50], R12 ;  /* 0x000d500c01007387 */ /* 0x0009e80000100800 */
[----:B------:R0:W-:Y:S04]  /*25e0*/  STL [R1+0xd54], R13 ;  /* 0x000d540d01007387 */ /* 0x0001e80000100800 */
[----:B------:R-:W2:Y:S01]  /*25f0*/  LDL R54, [R1+0xc2c] ;  /* 0x000c2c0001367983 */ /* 0x000ea20000100800 */
[----:B------:R-:W-:Y:S01]  /*2600*/  IABS R14, R29 ;  /* 0x0000001d000e7213 */ /* 0x000fe20000000000 */
[----:B------:R-:W-:-:S02]  /*2610*/  IMAD.MOV.U32 R29, RZ, RZ, R19 ;  /* 0x000000ffff1d7224 */ /* 0x000fc400078e0013 */
[C---:B------:R-:W-:Y:S01]  /*2620*/  IMAD.HI.U32 R25, R55.reuse, R18, RZ ;  /* 0x0000001237197227 */ /* 0x040fe200078e00ff */
[----:B------:R-:W4:Y:S03]  /*2630*/  LDL R33, [R1+0xc30] ;  /* 0x000c300001217983 */ /* 0x000f260000100800 */
[----:B------:R-:W-:Y:S01]  /*2640*/  IMAD.HI.U32 R19, R55, R14, RZ ;  /* 0x0000000e37137227 */ /* 0x000fe200078e00ff */
[----:B------:R-:W4:Y:S03]  /*2650*/  LDL R38, [R1+0xc28] ;  /* 0x000c280001267983 */ /* 0x000f260000100800 */
[----:B------:R-:W-:Y:S01]  /*2660*/  IMAD.MOV R19, RZ, RZ, -R19 ;  /* 0x000000ffff137224 */ /* 0x000fe200078e0a13 */
[----:B------:R-:W4:Y:S03]  /*2670*/  LDL R43, [R1+0xc0c] ;  /* 0x000c0c00012b7983 */ /* 0x000f260000100800 */
[----:B------:R-:W-:Y:S01]  /*2680*/  IMAD R14, R61, R19, R14 ;  /* 0x000000133d0e7224 */ /* 0x000fe200078e020e */
[----:B------:R-:W-:Y:S01]  /*2690*/  IABS R19, R29 ;  /* 0x0000001d00137213 */ /* 0x000fe20000000000 */
[----:B------:R-:W-:Y:S01]  /*26a0*/  IMAD.MOV.U32 R29, RZ, RZ, R30 ;  /* 0x000000ffff1d7224 */ /* 0x000fe200078e001e */
[----:B------:R-:W4:Y:S01]  /*26b0*/  LDL R42, [R1+0xc18] ;  /* 0x000c1800012a7983 */ /* 0x000f220000100800 */
[----:B------:R-:W-:-:S02]  /*26c0*/  IMAD.MOV.U32 R30, RZ, RZ, R24 ;  /* 0x000000ffff1e7224 */ /* 0x000fc400078e0018 */
[----:B------:R-:W-:Y:S01]  /*26d0*/  IMAD.HI.U32 R24, R55, R19, RZ ;  /* 0x0000001337187227 */ /* 0x000fe200078e00ff */
[----:B------:R-:W4:Y:S03]  /*26e0*/  LDL R39, [R1+0xc24] ;  /* 0x000c240001277983 */ /* 0x000f260000100800 */
[----:B------:R-:W-:Y:S01]  /*26f0*/  IMAD.MOV R24, RZ, RZ, -R24 ;  /* 0x000000ffff187224 */ /* 0x000fe200078e0a18 */
[----:B------:R-:W4:Y:S03]  /*2700*/  LDL R47, [R1+0xc10] ;  /* 0x000c1000012f7983 */ /* 0x000f260000100800 */
[----:B------:R-:W-:Y:S01]  /*2710*/  IMAD R19, R61, R24, R19 ;  /* 0x000000183d137224 */ /* 0x000fe200078e0213 */
[----:B------:R-:W-:Y:S01]  /*2720*/  IABS R24, R29 ;  /* 0x0000001d00187213 */ /* 0x000fe20000000000 */
[C---:B------:R-:W-:Y:S01]  /*2730*/  IMAD.HI.U32 R32, R55.reuse, R26, RZ ;  /* 0x0000001a37207227 */ /* 0x040fe200078e00ff */
[----:B------:R-:W4:Y:S03]  /*2740*/  LDL R48, [R1+0xbfc] ;  /* 0x000bfc0001307983 */ /* 0x000f260000100800 */
[----:B------:R-:W-:Y:S01]  /*2750*/  IMAD.HI.U32 R29, R55, R24, RZ ;  /* 0x00000018371d7227 */ /* 0x000fe200078e00ff */
[----:B------:R-:W4:Y:S03]  /*2760*/  LDL R49, [R1+0xbf8] ;  /* 0x000bf80001317983 */ /* 0x000f260000100800 */
[----:B------:R-:W-:Y:S01]  /*2770*/  IMAD.MOV R29, RZ, RZ, -R29 ;  /* 0x000000ffff1d7224 */ /* 0x000fe200078e0a1d */
[----:B------:R-:W4:Y:S01]  /*2780*/  LDL R50, [R1+0xbf4] ;  /* 0x000bf40001327983 */ /* 0x000f220000100800 */
[----:B------:R-:W-:-:S02]  /*2790*/  IMAD.MOV R25, RZ, RZ, -R25 ;  /* 0x000000ffff197224 */ /* 0x000fc400078e0a19 */
[C---:B------:R-:W-:Y:S01]  /*27a0*/  IMAD R24, R61.reuse, R29, R24 ;  /* 0x0000001d3d187224 */ /* 0x040fe200078e0218 */
[----:B------:R-:W-:Y:S01]  /*27b0*/  IABS R29, R52 ;  /* 0x00000034001d7213 */ /* 0x000fe20000000000 */
[----:B------:R-:W-:Y:S01]  /*27c0*/  IMAD R18, R61, R25, R18 ;  /* 0x000000193d127224 */ /* 0x000fe200078e0212 */
[----:B------:R-:W4:Y:S01]  /*27d0*/  LDL R52, [R1+0xc20] ;  /* 0x000c200001347983 */ /* 0x000f220000100800 */
[----:B------:R-:W-:Y:S01]  /*27e0*/  IABS R25, R30 ;  /* 0x0000001e00197213 */ /* 0x000fe20000000000 */
[----:B------:R-:W-:Y:S02]  /*27f0*/  IMAD.HI.U32 R30, R55, R23, RZ ;  /* 0x00000017371e7227 */ /* 0x000fe400078e00ff */
[----:B------:R-:W4:Y:S02]  /*2800*/  LDL R51, [R1+0xbf0] ;  /* 0x000bf00001337983 */ /* 0x000f240000100800 */
[----:B------:R-:W-:Y:S02]  /*2810*/  IMAD.MOV R30, RZ, RZ, -R30 ;  /* 0x000000ffff1e7224 */ /* 0x000fe400078e0a1e */
[----:B------:R-:W-:Y:S01]  /*2820*/  IMAD.MOV R32, RZ, RZ, -R32 ;  /* 0x000000ffff207224 */ /* 0x000fe200078e0a20 */
[----:B0-----:R-:W4:Y:S01]  /*2830*/  LDL R0, [R1+0xbd8] ;  /* 0x000bd80001007983 */ /* 0x001f220000100800 */
[C---:B------:R-:W-:Y:S01]  /*2840*/  IMAD R23, R61.reuse, R30, R23 ;  /* 0x0000001e3d177224 */ /* 0x040fe200078e0217 */
[----:B------:R-:W-:Y:S01]  /*2850*/  IABS R30, R53 ;  /* 0x00000035001e7213 */ /* 0x000fe20000000000 */
[----:B------:R-:W-:Y:S01]  /*2860*/  IMAD R26, R61, R32, R26 ;  /* 0x000000203d1a7224 */ /* 0x000fe200078e021a */
[----:B------:R-:W4:Y:S01]  /*2870*/  LDL R53, [R1+0xc1c] ;  /* 0x000c1c0001357983 */ /* 0x000f220000100800 */
[----:B------:R-:W-:-:S03]  /*2880*/  IMAD.HI.U32 R21, R55, R17, RZ ;  /* 0x0000001137157227 */ /* 0x000fc600078e00ff */
[----:B------:R-:W4:Y:S01]  /*2890*/  LDL R59, [R1+0x5bc] ;  /* 0x0005bc00013b7983 */ /* 0x000f220000100800 */
[----:B------:R-:W-:-:S03]  /*28a0*/  IMAD.MOV.U32 R31, RZ, RZ, R27 ;  /* 0x000000ffff1f7224 */ /* 0x000fc600078e001b */
[----:B-1----:R-:W4:Y:S04]  /*28b0*/  LDL R4, [R1+0xbb4] ;  /* 0x000bb40001047983 */ /* 0x002f280000100800 */
[----:B---3--:R-:W3:Y:S04]  /*28c0*/  LDL R7, [R1+0xbd4] ;  /* 0x000bd40001077983 */ /* 0x008ee80000100800 */
[----:B------:R-:W3:Y:S01]  /*28d0*/  LDL R6, [R1+0xbb0] ;  /* 0x000bb00001067983 */ /* 0x000ee20000100800 */
[----:B--2---:R-:W-:-:S03]  /*28e0*/  IABS R32, R54 ;  /* 0x0000003600207213 */ /* 0x004fc60000000000 */
[----:B------:R-:W2:Y:S01]  /*28f0*/  LDL R54, [R1+0xc14] ;  /* 0x000c140001367983 */ /* 0x000ea20000100800 */
[----:B------:R-:W-:-:S04]  /*2900*/  IMAD.MOV R21, RZ, RZ, -R21 ;  /* 0x000000ffff157224 */ /* 0x000fc800078e0a15 */
[----:B------:R-:W-:Y:S01]  /*2910*/  IMAD R17, R61, R21, R17 ;  /* 0x000000153d117224 */ /* 0x000fe200078e0211 */
[----:B------:R-:W-:Y:S01]  /*2920*/  IABS R21, R28 ;  /* 0x0000001c00157213 */ /* 0x000fe20000000000 */
[----:B------:R-:W-:-:S04]  /*2930*/  IMAD.HI.U32 R28, R55, R25, RZ ;  /* 0x00000019371c7227 */ /* 0x000fc800078e00ff */
[----:B------:R-:W-:-:S04]  /*2940*/  IMAD.HI.U32 R27, R55, R21, RZ ;  /* 0x00000015371b7227 */ /* 0x000fc800078e00ff */
[----:B------:R-:W-:Y:S02]  /*2950*/  IMAD.MOV R27, RZ, RZ, -R27 ;  /* 0x000000ffff1b7224 */ /* 0x000fe400078e0a1b */
[----:B------:R-:W-:Y:S02]  /*2960*/  IMAD.MOV R28, RZ, RZ, -R28 ;  /* 0x000000ffff1c7224 */ /* 0x000fe400078e0a1c */
[C---:B------:R-:W-:Y:S01]  /*2970*/  IMAD R21, R61.reuse, R27, R21 ;  /* 0x0000001b3d157224 */ /* 0x040fe200078e0215 */
[----:B------:R-:W-:Y:S01]  /*2980*/  IABS R27, R35 ;  /* 0x00000023001b7213 */ /* 0x000fe20000000000 */
[----:B------:R-:W-:Y:S01]  /*2990*/  IMAD R25, R61, R28, R25 ;  /* 0x0000001c3d197224 */ /* 0x000fe200078e0219 */
[----:B------:R-:W-:-:S03]  /*29a0*/  IABS R28, R31 ;  /* 0x0000001f001c7213 */ /* 0x000fc60000000000 */
[----:B------:R-:W-:-:S04]  /*29b0*/  IMAD.HI.U32 R31, R55, R27, RZ ;  /* 0x0000001b371f7227 */ /* 0x000fc800078e00ff */
[----:B------:R-:W-:Y:S02]  /*29c0*/  IMAD.MOV R31, RZ, RZ, -R31 ;  /* 0x000000ffff1f7224 */ /* 0x000fe400078e0a1f */
[----:B------:R-:W-:-:S04]  /*29d0*/  IMAD.HI.U32 R35, R55, R28, RZ ;  /* 0x0000001c37237227 */ /* 0x000fc800078e00ff */
[----:B------:R-:W-:Y:S01]  /*29e0*/  IMAD R27, R61, R31, R27 ;  /* 0x0000001f3d1b7224 */ /* 0x000fe200078e021b */
[----:B----4-:R-:W-:Y:S01]  /*29f0*/  IABS R31, R33 ;  /* 0x00000021001f7213 */ /* 0x010fe20000000000 */
[----:B------:R-:W-:-:S04]  /*2a00*/  IMAD.HI.U32 R33, R55, R30, RZ ;  /* 0x0000001e37217227 */ /* 0x000fc800078e00ff */
[----:B------:R-:W-:Y:S02]  /*2a10*/  IMAD.MOV R35, RZ, RZ, -R35 ;  /* 0x000000ffff237224 */ /* 0x000fe400078e0a23 */
[----:B------:R-:W-:Y:S02]  /*2a20*/  IMAD.MOV R33, RZ, RZ, -R33 ;  /* 0x000000ffff217224 */ /* 0x000fe400078e0a21 */
[C---:B------:R-:W-:Y:S01]  /*2a30*/  IMAD R28, R61.reuse, R35, R28 ;  /* 0x000000233d1c7224 */ /* 0x040fe200078e021c */
[----:B------:R-:W-:Y:S01]  /*2a40*/  IABS R35, R52 ;  /* 0x0000003400237213 */ /* 0x000fe20000000000 */
[----:B------:R-:W-:Y:S01]  /*2a50*/  IMAD R30, R61, R33, R30 ;  /* 0x000000213d1e7224 */ /* 0x000fe200078e021e */
[----:B------:R-:W-:Y:S01]  /*2a60*/  IABS R33, R38 ;  /* 0x0000002600217213 */ /* 0x000fe20000000000 */
[C---:B------:R-:W-:Y:S01]  /*2a70*/  IMAD.HI.U32 R36, R55.reuse, R32, RZ ;  /* 0x0000002037247227 */ /* 0x040fe200078e00ff */
[----:B------:R-:W4:Y:S03]  /*2a80*/  LDL R52, [R1+0xc08] ;  /* 0x000c080001347983 */ /* 0x000f260000100800 */
[----:B------:R-:W-:-:S04]  /*2a90*/  IMAD.HI.U32 R38, R55, R35, RZ ;  /* 0x0000002337267227 */ /* 0x000fc800078e00ff */
[----:B------:R-:W-:Y:S02]  /*2aa0*/  IMAD.MOV R36, RZ, RZ, -R36 ;  /* 0x000000ffff247224 */ /* 0x000fe400078e0a24 */
[----:B------:R-:W-:Y:S02]  /*2ab0*/  IMAD.MOV R38, RZ, RZ, -R38 ;  /* 0x000000ffff267224 */ /* 0x000fe400078e0a26 */
[C---:B------:R-:W-:Y:S01]  /*2ac0*/  IMAD R32, R61.reuse, R36, R32 ;  /* 0x000000243d207224 */ /* 0x040fe200078e0220 */
[----:B------:R-:W-:Y:S01]  /*2ad0*/  IABS R36, R53 ;  /* 0x0000003500247213 */ /* 0x000fe20000000000 */
[----:B------:R-:W-:Y:S01]  /*2ae0*/  IMAD R35, R61, R38, R35 ;  /* 0x000000263d237224 */ /* 0x000fe200078e0223 */
[----:B------:R-:W3:Y:S01]  /*2af0*/  LDL R53, [R1+0xc04] ;  /* 0x000c040001357983 */ /* 0x000ee20000100800 */
[----:B--2---:R-:W-:-:S03]  /*2b00*/  IABS R38, R54 ;  /* 0x0000003600267213 */ /* 0x004fc60000000000 */
[----:B------:R-:W2:Y:S01]  /*2b10*/  LDL R54, [R1+0xc00] ;  /* 0x000c000001367983 */ /* 0x000ea20000100800 */
[----:B------:R-:W-:-:S04]  /*2b20*/  IMAD.HI.U32 R40, R55, R33, RZ ;  /* 0x0000002137287227 */ /* 0x000fc800078e00ff */
[----:B------:R-:W-:-:S04]  /*2b30*/  IMAD.HI.U32 R37, R55, R31, RZ ;  /* 0x0000001f37257227 */ /* 0x000fc800078e00ff */
[----:B------:R-:W-:Y:S02]  /*2b40*/  IMAD.MOV R40, RZ, RZ, -R40 ;  /* 0x000000ffff287224 */ /* 0x000fe400078e0a28 */
[----:B------:R-:W-:Y:S02]  /*2b50*/  IMAD.MOV R37, RZ, RZ, -R37 ;  /* 0x000000ffff257224 */ /* 0x000fe400078e0a25 */
[C---:B------:R-:W-:Y:S01]  /*2b60*/  IMAD R33, R61.reuse, R40, R33 ;  /* 0x000000283d217224 */ /* 0x040fe200078e0221 */
[----:B------:R-:W-:Y:S01]  /*2b70*/  IABS R40, R43 ;  /* 0x0000002b00287213 */ /* 0x000fe20000000000 */
[----:B------:R-:W-:Y:S01]  /*2b80*/  IMAD R31, R61, R37, R31 ;  /* 0x000000253d1f7224 */ /* 0x000fe200078e021f */
[----:B------:R-:W-:Y:S01]  /*2b90*/  IABS R37, R42 ;  /* 0x0000002a00257213 */ /* 0x000fe20000000000 */
[----:B------:R-:W-:-:S04]  /*2ba0*/  IMAD.HI.U32 R42, R55, R36, RZ ;  /* 0x00000024372a7227 */ /* 0x000fc800078e00ff */
[----:B------:R-:W-:-:S04]  /*2bb0*/  IMAD.HI.U32 R43, R55, R40, RZ ;  /* 0x00000028372b7227 */ /* 0x000fc800078e00ff */
[----:B------:R-:W-:-:S04]  /*2bc0*/  IMAD.HI.U32 R41, R55, R37, RZ ;  /* 0x0000002537297227 */ /* 0x000fc800078e00ff */
[----:B------:R-:W-:Y:S02]  /*2bd0*/  IMAD.MOV R42, RZ, RZ, -R42 ;  /* 0x000000ffff2a7224 */ /* 0x000fe400078e0a2a */
[----:B------:R-:W-:Y:S02]  /*2be0*/  IMAD.MOV R43, RZ, RZ, -R43 ;  /* 0x000000ffff2b7224 */ /* 0x000fe400078e0a2b */
[----:B------:R-:W-:Y:S02]  /*2bf0*/  IMAD.MOV R41, RZ, RZ, -R41 ;  /* 0x000000ffff297224 */ /* 0x000fe400078e0a29 */
[C---:B------:R-:W-:Y:S02]  /*2c00*/  IMAD R36, R61.reuse, R42, R36 ;  /* 0x0000002a3d247224 */ /* 0x040fe400078e0224 */
[C---:B------:R-:W-:Y:S02]  /*2c10*/  IMAD R40, R61.reuse, R43, R40 ;  /* 0x0000002b3d287224 */ /* 0x040fe400078e0228 */
[----:B------:R-:W-:Y:S01]  /*2c20*/  IMAD R37, R61, R41, R37 ;  /* 0x000000293d257224 */ /* 0x000fe200078e0225 */
[----:B----4-:R-:W-:-:S02]  /*2c30*/  IABS R41, R52 ;  /* 0x0000003400297213 */ /* 0x010fc40000000000 */
[----:B------:R-:W4:Y:S01]  /*2c40*/  LDL R52, [R1+0xbec] ;  /* 0x000bec0001347983 */ /* 0x000f220000100800 */
[----:B---3--:R-:W-:-:S03]  /*2c50*/  IABS R42, R53 ;  /* 0x00000035002a7213 */ /* 0x008fc60000000000 */
[----:B------:R-:W3:Y:S01]  /*2c60*/  LDL R53, [R1+0xbe8] ;  /* 0x000be80001357983 */ /* 0x000ee20000100800 */
[----:B--2---:R-:W-:-:S03]  /*2c70*/  IABS R43, R54 ;  /* 0x00000036002b7213 */ /* 0x004fc60000000000 */
[----:B------:R-:W2:Y:S01]  /*2c80*/  LDL R54, [R1+0xbe4] ;  /* 0x000be40001367983 */ /* 0x000ea20000100800 */
[----:B------:R-:W-:-:S03]  /*2c90*/  IMAD.HI.U32 R34, R55, R29, RZ ;  /* 0x0000001d37227227 */ /* 0x000fc600078e00ff */
[----:B------:R-:W2:Y:S01]  /*2ca0*/  LDL.LU R2, [R1+0x1c] ;  /* 0x00001c0001027983 */ /* 0x000ea20000300800 */
[----:B------:R-:W-:-:S04]  /*2cb0*/  IMAD.MOV R34, RZ, RZ, -R34 ;  /* 0x000000ffff227224 */ /* 0x000fc800078e0a22 */
[----:B------:R-:W-:Y:S01]  /*2cc0*/  IMAD R29, R61, R34, R29 ;  /* 0x000000223d1d7224 */ /* 0x000fe200078e021d */
[----:B------:R-:W-:-:S05]  /*2cd0*/  IABS R34, R39 ;  /* 0x0000002700227213 */ /* 0x000fca0000000000 */
[----:B------:R-:W-:-:S04]  /*2ce0*/  IMAD.HI.U32 R39, R55, R34, RZ ;  /* 0x0000002237277227 */ /* 0x000fc800078e00ff */
[----:B------:R-:W-:-:S04]  /*2cf0*/  IMAD.MOV R39, RZ, RZ, -R39 ;  /* 0x000000ffff277224 */ /* 0x000fc800078e0a27 */
[----:B------:R-:W-:Y:S01]  /*2d00*/  IMAD R34, R61, R39, R34 ;  /* 0x000000273d227224 */ /* 0x000fe200078e0222 */
[----:B------:R-:W-:Y:S01]  /*2d10*/  IABS R39, R47 ;  /* 0x0000002f00277213 */ /* 0x000fe20000000000 */
[----:B------:R-:W-:-:S04]  /*2d20*/  IMAD.HI.U32 R47, R55, R41, RZ ;  /* 0x00000029372f7227 */ /* 0x000fc800078e00ff */
[----:B------:R-:W-:-:S04]  /*2d30*/  IMAD.HI.U32 R44, R55, R39, RZ ;  /* 0x00000027372c7227 */ /* 0x000fc800078e00ff */
[----:B------:R-:W-:-:S04]  /*2d40*/  IMAD.HI.U32 R45, R55, R38, RZ ;  /* 0x00000026372d7227 */ /* 0x000fc800078e00ff */
[----:B------:R-:W-:Y:S02]  /*2d50*/  IMAD.MOV R44, RZ, RZ, -R44 ;  /* 0x000000ffff2c7224 */ /* 0x000fe400078e0a2c */
[----:B------:R-:W-:-:S04]  /*2d60*/  IMAD.HI.U32 R46, R55, R42, RZ ;  /* 0x0000002a372e7227 */ /* 0x000fc800078e00ff */
[----:B------:R-:W-:Y:S02]  /*2d70*/  IMAD.MOV R47, RZ, RZ, -R47 ;  /* 0x000000ffff2f7224 */ /* 0x000fe400078e0a2f */
[----:B------:R-:W-:Y:S02]  /*2d80*/  IMAD.MOV R45, RZ, RZ, -R45 ;  /* 0x000000ffff2d7224 */ /* 0x000fe400078e0a2d */
[C---:B------:R-:W-:Y:S01]  /*2d90*/  IMAD R39, R61.reuse, R44, R39 ;  /* 0x0000002c3d277224 */ /* 0x040fe200078e0227 */
[----:B------:R-:W-:Y:S01]  /*2da0*/  IABS R44, R48 ;  /* 0x00000030002c7213 */ /* 0x000fe20000000000 */
[----:B------:R-:W-:Y:S02]  /*2db0*/  IMAD.MOV R46, RZ, RZ, -R46 ;  /* 0x000000ffff2e7224 */ /* 0x000fe400078e0a2e */
[C---:B------:R-:W-:Y:S02]  /*2dc0*/  IMAD R41, R61.reuse, R47, R41 ;  /* 0x0000002f3d297224 */ /* 0x040fe400078e0229 */
[----:B------:R-:W-:Y:S01]  /*2dd0*/  IMAD R38, R61, R45, R38 ;  /* 0x0000002d3d267224 */ /* 0x000fe200078e0226 */
[----:B------:R-:W-:Y:S01]  /*2de0*/  IABS R45, R49 ;  /* 0x00000031002d7213 */ /* 0x000fe20000000000 */
[----:B------:R-:W-:Y:S01]  /*2df0*/  IMAD.HI.U32 R47, R55, R43, RZ ;  /* 0x0000002b372f7227 */ /* 0x000fe200078e00ff */
[----:B------:R-:W-:-:S03]  /*2e00*/  IABS R48, R50 ;  /* 0x0000003200307213 */ /* 0x000fc60000000000 */
[----:B------:R-:W-:Y:S01]  /*2e10*/  IMAD R42, R61, R46, R42 ;  /* 0x0000002e3d2a7224 */ /* 0x000fe200078e022a */
[----:B------:R-:W-:Y:S01]  /*2e20*/  IABS R50, R51 ;  /* 0x0000003300327213 */ /* 0x000fe20000000000 */
[----:B------:R-:W-:-:S04]  /*2e30*/  IMAD.HI.U32 R46, R55, R44, RZ ;  /* 0x0000002c372e7227 */ /* 0x000fc800078e00ff */
[----:B------:R-:W-:Y:S02]  /*2e40*/  IMAD.MOV R47, RZ, RZ, -R47 ;  /* 0x000000ffff2f7224 */ /* 0x000fe400078e0a2f */
[----:B------:R-:W-:-:S04]  /*2e50*/  IMAD.HI.U32 R49, R55, R45, RZ ;  /* 0x0000002d37317227 */ /* 0x000fc800078e00ff */
[----:B------:R-:W-:Y:S02]  /*2e60*/  IMAD.MOV R51, RZ, RZ, -R46 ;  /* 0x000000ffff337224 */ /* 0x000fe400078e0a2e */
[----:B------:R-:W-:Y:S02]  /*2e70*/  IMAD.MOV.U32 R46, RZ, RZ, R48 ;  /* 0x000000ffff2e7224 */ /* 0x000fe400078e0030 */
[C---:B------:R-:W-:Y:S02]  /*2e80*/  IMAD R43, R61.reuse, R47, R43 ;  /* 0x0000002f3d2b7224 */ /* 0x040fe400078e022b */
[----:B------:R-:W-:Y:S02]  /*2e90*/  IMAD.MOV.U32 R47, RZ, RZ, R50 ;  /* 0x000000ffff2f7224 */ /* 0x000fe400078e0032 */
[----:B------:R-:W-:Y:S01]  /*2ea0*/  IMAD.MOV R48, RZ, RZ, -R49 ;  /* 0x000000ffff307224 */ /* 0x000fe200078e0a31 */
[----:B---3--:R-:W-:Y:S01]  /*2eb0*/  IABS R49, R53 ;  /* 0x0000003500317213 */ /* 0x008fe20000000000 */
[----:B------:R-:W-:-:S02]  /*2ec0*/  IMAD R44, R61, R51, R44 ;  /* 0x000000333d2c7224 */ /* 0x000fc400078e022c */
[----:B------:R-:W-:-:S04]  /*2ed0*/  IMAD.HI.U32 R51, R55, R46, RZ ;  /* 0x0000002e37337227 */ /* 0x000fc800078e00ff */
[----:B------:R-:W-:-:S04]  /*2ee0*/  IMAD.HI.U32 R50, R55, R47, RZ ;  /* 0x0000002f37327227 */ /* 0x000fc800078e00ff */
[C---:B------:R-:W-:Y:S01]  /*2ef0*/  IMAD R45, R61.reuse, R48, R45 ;  /* 0x000000303d2d7224 */ /* 0x040fe200078e022d */
[----:B----4-:R-:W-:Y:S01]  /*2f00*/  IABS R48, R52 ;  /* 0x0000003400307213 */ /* 0x010fe20000000000 */
[----:B------:R-:W-:Y:S02]  /*2f10*/  IMAD.MOV R52, RZ, RZ, -R51 ;  /* 0x000000ffff347224 */ /* 0x000fe400078e0a33 */
[----:B------:R-:W-:Y:S01]  /*2f20*/  IMAD.MOV R51, RZ, RZ, -R50 ;  /* 0x000000ffff337224 */ /* 0x000fe200078e0a32 */
[----:B------:R-:W-:Y:S01]  /*2f30*/  IABS R56, R56 ;  /* 0x0000003800387213 */ /* 0x000fe20000000000 */
[----:B------:R-:W-:Y:S02]  /*2f40*/  IMAD R46, R61, R52, R46 ;  /* 0x000000343d2e7224 */ /* 0x000fe400078e022e */
[----:B------:R-:W-:-:S04]  /*2f50*/  IMAD.HI.U32 R52, R55, R49, RZ ;  /* 0x0000003137347227 */ /* 0x000fc800078e00ff */
[----:B------:R-:W-:Y:S01]  /*2f60*/  IMAD R47, R61, R51, R47 ;  /* 0x000000333d2f7224 */ /* 0x000fe200078e022f */
[----:B------:R-:W-:Y:S01]  /*2f70*/  IABS R51, R57 ;  /* 0x0000003900337213 */ /* 0x000fe20000000000 */
[----:B------:R-:W-:Y:S02]  /*2f80*/  IMAD.MOV R57, RZ, RZ, -R52 ;  /* 0x000000ffff397224 */ /* 0x000fe400078e0a34 */
[----:B------:R-:W-:-:S04]  /*2f90*/  IMAD.MOV.U32 R52, RZ, RZ, R56 ;  /* 0x000000ffff347224 */ /* 0x000fc800078e0038 */
[----:B------:R-:W-:-:S04]  /*2fa0*/  IMAD.HI.U32 R56, R55, R52, RZ ;  /* 0x0000003437387227 */ /* 0x000fc800078e00ff */
[----:B------:R-:W-:Y:S01]  /*2fb0*/  IMAD.MOV R8, RZ, RZ, -R56 ;  /* 0x000000ffff087224 */ /* 0x000fe200078e0a38 */
[----:B--2---:R-:W-:-:S05]  /*2fc0*/  IABS R53, R54 ;  /* 0x0000003600357213 */ /* 0x004fca0000000000 */
[----:B------:R-:W-:-:S04]  /*2fd0*/  IMAD.MOV.U32 R50, RZ, RZ, R53 ;  /* 0x000000ffff327224 */ /* 0x000fc800078e0035 */
[----:B------:R-:W-:-:S04]  /*2fe0*/  IMAD.HI.U32 R53, R55, R50, RZ ;  /* 0x0000003237357227 */ /* 0x000fc800078e00ff */
[----:B------:R-:W-:-:S04]  /*2ff0*/  IMAD.MOV R53, RZ, RZ, -R53 ;  /* 0x000000ffff357224 */ /* 0x000fc800078e0a35 */
[----:B------:R-:W-:Y:S01]  /*3000*/  IMAD R50, R61, R53, R50 ;  /* 0x000000353d327224 */ /* 0x000fe200078e0232 */
[----:B------:R-:W-:Y:S02]  /*3010*/  IABS R53, R0 ;  /* 0x0000000000357213 */ /* 0x000fe40000000000 */
[----:B------:R-:W2:Y:S01]  /*3020*/  LDL.LU R0, [R1+0x18] ;  /* 0x0000180001007983 */ /* 0x000ea20000300800 */
[----:B------:R-:W-:-:S03]  /*3030*/  IMAD.HI.U32 R54, R55, R48, RZ ;  /* 0x0000003037367227 */ /* 0x000fc600078e00ff */
[----:B------:R-:W3:Y:S01]  /*3040*/  LDL R5, [R1+0xbac] ;  /* 0x000bac0001057983 */ /* 0x000ee20000100800 */
[----:B------:R-:W-:-:S03]  /*3050*/  IMAD.MOV R54, RZ, RZ, -R54 ;  /* 0x000000ffff367224 */ /* 0x000fc600078e0a36 */
[----:B------:R-:W4:Y:S01]  /*3060*/  LDL R3, [R1+0x5c0] ;  /* 0x0005c00001037983 */ /* 0x000f220000100800 */
[----:B------:R-:W-:Y:S01]  /*3070*/  IMAD R48, R61, R54, R48 ;  /* 0x000000363d307224 */ /* 0x000fe200078e0230 */
[----:B------:R-:W-:Y:S02]  /*3080*/  IABS R54, R59 ;  /* 0x0000003b00367213 */ /* 0x000fe40000000000 */
[----:B------:R-:W-:-:S05]  /*3090*/  IABS R59, R60 ;  /* 0x0000003c003b7213 */ /* 0x000fca0000000000 */
[----:B------:R-:W-:Y:S02]  /*30a0*/  IMAD.MOV.U32 R56, RZ, RZ, R59 ;  /* 0x000000ffff387224 */ /* 0x000fe400078e003b */
[----:B------:R-:W-:-:S04]  /*30b0*/  IMAD.HI.U32 R59, R55, R54, RZ ;  /* 0x00000036373b7227 */ /* 0x000fc800078e00ff */
[----:B------:R-:W-:-:S04]  /*30c0*/  IMAD.MOV R59, RZ, RZ, -R59 ;  /* 0x000000ffff3b7224 */ /* 0x000fc800078e0a3b */
[C---:B------:R-:W-:Y:S01]  /*30d0*/  IMAD R54, R61.reuse, R59, R54 ;  /* 0x0000003b3d367224 */ /* 0x040fe200078e0236 */
[----:B------:R-:W-:Y:S02]  /*30e0*/  IABS R59, R4 ;  /* 0x00000004003b7213 */ /* 0x000fe40000000000 */
[----:B------:R-:W4:Y:S01]  /*30f0*/  LDL R4, [R1+0x14] ;  /* 0x0000140001047983 */ /* 0x000f220000100800 */
[----:B------:R-:W-:Y:S02]  /*3100*/  IMAD R49, R61, R57, R49 ;  /* 0x000000393d317224 */ /* 0x000fe400078e0231 */
[----:B------:R-:W-:Y:S01]  /*3110*/  IMAD.HI.U32 R57, R55, R51, RZ ;  /* 0x0000003337397227 */ /* 0x000fe200078e00ff */
[----:B------:R-:W-:Y:S01]  /*3120*/  ISETP.GT.U32.AND P2, PT, R61, R54, PT ;  /* 0x000000363d00720c */ /* 0x000fe20003f44070 */
[----:B------:R-:W4:Y:S02]  /*3130*/  LDL.LU R12, [R1+0x10] ;  /* 0x00001000010c7983 */ /* 0x000f240000300800 */
[----:B------:R-:W-:-:S02]  /*3140*/  IMAD.MOV R57, RZ, RZ, -R57 ;  /* 0x000000ffff397224 */ /* 0x000fc400078e0a39 */
[----:B------:R-:W-:Y:S01]  /*3150*/  IMAD.HI.U32 R60, R55, R53, RZ ;  /* 0x00000035373c7227 */ /* 0x000fe200078e00ff */
[C---:B------:R-:W-:Y:S01]  /*3160*/  ISETP.GT.U32.AND P0, PT, R61.reuse, R2, PT ;  /* 0x000000023d00720c */ /* 0x040fe20003f04070 */
[----:B------:R-:W4:Y:S02]  /*3170*/  LDL.LU R11, [R1+0xc] ;  /* 0x00000c00010b7983 */ /* 0x000f240000300800 */
[----:B------:R-:W-:Y:S01]  /*3180*/  IMAD R51, R61, R57, R51 ;  /* 0x000000393d337224 */ /* 0x000fe200078e0233 */
[----:B------:R-:W-:Y:S01]  /*3190*/  IABS R57, R7 ;  /* 0x0000000700397213 */ /* 0x000fe20000000000 */
[----:B------:R-:W-:Y:S01]  /*31a0*/  IMAD.HI.U32 R7, R55, R56, RZ ;  /* 0x0000003837077227 */ /* 0x000fe200078e00ff */
[----:B------:R-:W-:-:S03]  /*31b0*/  IABS R6, R6 ;  /* 0x0000000600067213 */ /* 0x000fc60000000000 */
[----:B------:R-:W-:Y:S02]  /*31c0*/  IMAD.MOV R60, RZ, RZ, -R60 ;  /* 0x000000ffff3c7224 */ /* 0x000fe400078e0a3c */
[----:B------:R-:W-:Y:S02]  /*31d0*/  IMAD.MOV R7, RZ, RZ, -R7 ;  /* 0x000000ffff077224 */ /* 0x000fe400078e0a07 */
[----:B------:R-:W-:Y:S02]  /*31e0*/  IMAD R53, R61, R60, R53 ;  /* 0x0000003c3d357224 */ /* 0x000fe400078e0235 */
[----:B------:R-:W-:-:S04]  /*31f0*/  IMAD.HI.U32 R60, R55, R57, RZ ;  /* 0x00000039373c7227 */ /* 0x000fc800078e00ff */
[----:B------:R-:W-:Y:S02]  /*3200*/  IMAD R55, R61, R7, R56 ;  /* 0x000000073d377224 */ /* 0x000fe400078e0238 */
[----:B------:R-:W-:-:S04]  /*3210*/  IMAD.HI.U32 R56, R58, R6, RZ ;  /* 0x000000063a387227 */ /* 0x000fc800078e00ff */
[--C-:B------:R-:W-:Y:S02]  /*3220*/  @!P2 IMAD.IADD R54, R54, 0x1, -R61.reuse ;  /* 0x000000013636a824 */ /* 0x100fe400078e0a3d */
[----:B------:R-:W-:Y:S01]  /*3230*/  IMAD.MOV R60, RZ, RZ, -R60 ;  /* 0x000000ffff3c7224 */ /* 0x000fe200078e0a3c */
[----:B------:R-:W-:Y:S01]  /*3240*/  IABS R13, c[0x0][0x178] ;  /* 0x00005e00000d7a13 */ /* 0x000fe20000000000 */
[C---:B------:R-:W-:Y:S02]  /*3250*/  IMAD R52, R61.reuse, R8, R52 ;  /* 0x000000083d347224 */ /* 0x040fe400078e0234 */
[----:B------:R-:W-:Y:S01]  /*3260*/  @!P0 IMAD.IADD R2, R2, 0x1, -R61 ;  /* 0x0000000102028824 */ /* 0x000fe200078e0a3d */
[----:B------:R-:W4:Y:S04]  /*3270*/  LDL.LU R8, [R1+0x8] ;  /* 0x0000080001087983 */ /* 0x000f280000300800 */
[----:B------:R-:W4:Y:S04]  /*3280*/  LDL.LU R9, [R1+0x4] ;  /* 0x0000040001097983 */ /* 0x000f280000300800 */
[----:B------:R-:W4:Y:S01]  /*3290*/  LDL.LU R10, [R1] ;  /* 0x00000000010a7983 */ /* 0x000f220000300800 */
[----:B--2---:R-:W-:-:S02]  /*32a0*/  ISETP.GT.U32.AND P1, PT, R61, R0, PT ;  /* 0x000000003d00720c */ /* 0x004fc40003f24070 */
[----:B---3--:R-:W-:Y:S01]  /*32b0*/  IABS R7, R5 ;  /* 0x0000000500077213 */ /* 0x008fe20000000000 */
[----:B------:R-:W-:Y:S02]  /*32c0*/  IMAD.MOV R5, RZ, RZ, -R56 ;  /* 0x000000ffff057224 */ /* 0x000fe400078e0a38 */
[----:B------:R-:W-:Y:S01]  /*32d0*/  IMAD R56, R61, R60, R57 ;  /* 0x0000003c3d387224 */ /* 0x000fe200078e0239 */
[----:B----4-:R-:W-:Y:S01]  /*32e0*/  IABS R3, R3 ;  /* 0x0000000300037213 */ /* 0x010fe20000000000 */
[----:B------:R-:W-:-:S06]  /*32f0*/  IMAD.MOV.U32 R60, RZ, RZ, R7 ;  /* 0x000000ffff3c7224 */ /* 0x000fcc00078e0007 */
[----:B------:R-:W-:Y:S01]  /*3300*/  @!P1 IMAD.IADD R0, R0, 0x1, -R61 ;  /* 0x0000000100009824 */ /* 0x000fe200078e0a3d */
[----:B------:R-:W-:Y:S01]  /*3310*/  ISETP.GT.U32.AND P1, PT, R61, R54, PT ;  /* 0x000000363d00720c */ /* 0x000fe20003f24070 */
[----:B------:R-:W-:Y:S01]  /*3320*/  IMAD.HI.U32 R61, R58, R59, RZ ;  /* 0x0000003b3a3d7227 */ /* 0x000fe200078e00ff */
[----:B------:R-:W2:Y:S03]  /*3330*/  LDL.LU R7, [R1+0xd70] ;  /* 0x000d700001077983 */ /* 0x000ea60000300800 */
[----:B------:R-:W-:Y:S02]  /*3340*/  IMAD R57, R13, R5, R6 ;  /* 0x000000050d397224 */ /* 0x000fe400078e0206 */
[----:B------:R-:W-:Y:S01]  /*3350*/  IMAD.MOV.U32 R13, RZ, RZ, R3 ;  /* 0x000000ffff0d7224 */ /* 0x000fe200078e0003 */
[----:B------:R-:W3:Y:S01]  /*3360*/  LDL.LU R6, [R1+0xd6c] ;  /* 0x000d6c0001067983 */ /* 0x000ee20000300800 */
[----:B------:R-:W-:-:S02]  /*3370*/  IMAD.MOV R61, RZ, RZ, -R61 ;  /* 0x000000ffff3d7224 */ /* 0x000fc400078e0a3d */
[----:B------:R-:W-:Y:S01]  /*3380*/  IMAD.HI.U32 R3, R58, R60, RZ ;  /* 0x0000003c3a037227 */ /* 0x000fe200078e00ff */
[----:B------:R-:W4:Y:S03]  /*3390*/  LDL.LU R5, [R1+0xd68] ;  /* 0x000d680001057983 */ /* 0x000f260000300800 */
[----:B------:R-:W-:Y:S01]  /*33a0*/  IMAD.MOV R3, RZ, RZ, -R3 ;  /* 0x000000ffff037224 */ /* 0x000fe200078e0a03 */
[----:B------:R0:W-:Y:S04]  /*33b0*/  STL [R1+0x24], R61 ;  /* 0x0000243d01007387 */ /* 0x0001e80000100800 */
[----:B------:R1:W-:Y:S01]  /*33c0*/  STL [R1+0x28], R3 ;  /* 0x0000280301007387 */ /* 0x0003e20000100800 */
[----:B0-----:R-:W-:-:S04]  /*33d0*/  IABS R61, c[0x0][0x17c] ;  /* 0x00005f00003d7a13 */ /* 0x001fc80000000000 */
[C---:B------:R-:W-:Y:S02]  /*33e0*/  ISETP.GT.U32.AND P3, PT, R61.reuse, R4, PT ;  /* 0x000000043d00720c */ /* 0x040fe40003f64070 */
[C---:B------:R-:W-:Y:S01]  /*33f0*/  ISETP.GT.U32.AND P2, PT, R61.reuse, R2, PT ;  /* 0x000000023d00720c */ /* 0x040fe20003f44070 */
[----:B------:R-:W2:Y:S01]  /*3400*/  LDL.LU R4, [R1+0xd64] ;  /* 0x000d640001047983 */ /* 0x000ea20000300800 */
[----:B------:R-:W-:-:S03]  /*3410*/  ISETP.GT.U32.AND P6, PT, R61, R0, PT ;  /* 0x000000003d00720c */ /* 0x000fc60003fc4070 */
[----:B------:R-:W2:Y:S01]  /*3420*/  LDL.LU R61, [R1+0x24] ;  /* 0x00002400013d7983 */ /* 0x000ea20000300800 */
[----:B-1----:R-:W-:Y:S01]  /*3430*/  IMAD.HI.U32 R3, R58, R13, RZ ;  /* 0x0000000d3a037227 */ /* 0x002fe200078e00ff */
[----:B------:R-:W-:-:S05]  /*3440*/  IABS R58, c[0x0][0x178] ;  /* 0x00005e00003a7a13 */ /* 0x000fca0000000000 */
[----:B--2---:R-:W-:Y:S01]  /*3450*/  IMAD R58, R58, R61, R59 ;  /* 0x0000003d3a3a7224 */ /* 0x004fe200078e023b */
[----:B------:R-:W-:-:S04]  /*3460*/  IABS R61, c[0x0][0x17c] ;  /* 0x00005f00003d7a13 */ /* 0x000fc80000000000 */
[----:B------:R-:W-:Y:S02]  /*3470*/  ISETP.GT.U32.AND P4, PT, R61, R12, PT ;  /* 0x0000000c3d00720c */ /* 0x000fe40003f84070 */
[----:B------:R-:W2:Y:S01]  /*3480*/  LDL.LU R61, [R1+0x28] ;  /* 0x00002800013d7983 */ /* 0x000ea20000300800 */
[----:B------:R-:W-:-:S05]  /*3490*/  IABS R59, c[0x0][0x178] ;  /* 0x00005e00003b7a13 */ /* 0x000fca0000000000 */
[----:B--2---:R-:W-:Y:S01]  /*34a0*/  IMAD R59, R59, R61, R60 ;  /* 0x0000003d3b3b7224 */ /* 0x004fe200078e023c */
[----:B------:R-:W-:Y:S01]  /*34b0*/  IABS R61, c[0x0][0x17c] ;  /* 0x00005f00003d7a13 */ /* 0x000fe20000000000 */
[----:B------:R-:W-:Y:S02]  /*34c0*/  IMAD.MOV R60, RZ, RZ, -R3 ;  /* 0x000000ffff3c7224 */ /* 0x000fe400078e0a03 */
[----:B------:R-:W2:Y:S02]  /*34d0*/  LDL.LU R3, [R1+0xd60] ;  /* 0x000d600001037983 */ /* 0x000ea40000300800 */
[--C-:B------:R-:W-:Y:S02]  /*34e0*/  @!P1 IMAD.IADD R54, R54, 0x1, -R61.reuse ;  /* 0x0000000136369824 */ /* 0x100fe400078e0a3d */
[--C-:B------:R-:W-:Y:S02]  /*34f0*/  @!P2 IMAD.IADD R2, R2, 0x1, -R61.reuse ;  /* 0x000000010202a824 */ /* 0x100fe400078e0a3d */
[----:B------:R-:W-:Y:S01]  /*3500*/  @!P6 IMAD.IADD R0, R0, 0x1, -R61 ;  /* 0x000000010000e824 */ /* 0x000fe200078e0a3d */
[----:B------:R0:W-:Y:S04]  /*3510*/  STL [R1+0xd1c], R54 ;  /* 0x000d1c3601007387 */ /* 0x0001e80000100800 */
[----:B0-----:R-:W2:Y:S04]  /*3520*/  LDL.LU R54, [R1+0x14] ;  /* 0x0000140001367983 */ /* 0x001ea80000300800 */
[----:B------:R0:W-:Y:S04]  /*3530*/  STL [R1+0x1c], R2 ;  /* 0x00001c0201007387 */ /* 0x0001e80000100800 */
[----:B0-----:R-:W2:Y:S04]  /*3540*/  LDL.LU R2, [R1+0xd5c] ;  /* 0x000d5c0001027983 */ /* 0x001ea80000300800 */
[----:B------:R0:W-:Y:S04]  /*3550*/  STL [R1+0x18], R0 ;  /* 0x0000180001007387 */ /* 0x0001e80000100800 */
[----:B0-----:R-:W2:Y:S01]  /*3560*/  LDL.LU R0, [R1+0xd58] ;  /* 0x000d580001007983 */ /* 0x001ea20000300800 */
[----:B------:R-:W-:-:S02]  /*3570*/  ISETP.GT.U32.AND P5, PT, R61, R11, PT ;  /* 0x0000000b3d00720c */ /* 0x000fc40003fa4070 */
[C---:B------:R-:W-:Y:S02]  /*3580*/  ISETP.GT.U32.AND P0, PT, R61.reuse, R8, PT ;  /* 0x000000083d00720c */ /* 0x040fe40003f04070 */
[C---:B------:R-:W-:Y:S02]  /*3590*/  ISETP.GT.U32.AND P1, PT, R61.reuse, R9, PT ;  /* 0x000000093d00720c */ /* 0x040fe40003f24070 */
[----:B------:R-:W-:Y:S01]  /*35a0*/  ISETP.GT.U32.AND P2, PT, R61, R10, PT ;  /* 0x0000000a3d00720c */ /* 0x000fe20003f44070 */
[----:B------:R-:W-:-:S06]  /*35b0*/  @!P4 IMAD.IADD R12, R12, 0x1, -R61 ;  /* 0x000000010c0cc824 */ /* 0x000fcc00078e0a3d */
[--C-:B------:R-:W-:Y:S01]  /*35c0*/  @!P5 IMAD.IADD R11, R11, 0x1, -R61.reuse ;  /* 0x000000010b0bd824 */ /* 0x100fe200078e0a3d */
[C---:B------:R-:W-:Y:S01]  /*35d0*/  ISETP.GT.U32.AND P5, PT, R61.reuse, R4, PT ;  /* 0x000000043d00720c */ /* 0x040fe20003fa4070 */
[--C-:B------:R-:W-:Y:S01]  /*35e0*/  @!P0 IMAD.IADD R8, R8, 0x1, -R61.reuse ;  /* 0x0000000108088824 */ /* 0x100fe200078e0a3d */
[----:B----4-:R-:W-:Y:S01]  /*35f0*/  ISETP.GT.U32.AND P0, PT, R61, R5, PT ;  /* 0x000000053d00720c */ /* 0x010fe20003f04070 */
[--C-:B------:R-:W-:Y:S01]  /*3600*/  @!P1 IMAD.IADD R9, R9, 0x1, -R61.reuse ;  /* 0x0000000109099824 */ /* 0x100fe200078e0a3d */
[C---:B---3--:R-:W-:Y:S01]  /*3610*/  ISETP.GT.U32.AND P1, PT, R61.reuse, R6, PT ;  /* 0x000000063d00720c */ /* 0x048fe20003f24070 */
[----:B------:R-:W-:Y:S01]  /*3620*/  @!P2 IMAD.IADD R10, R10, 0x1, -R61 ;  /* 0x000000010a0aa824 */ /* 0x000fe200078e0a3d */
[----:B------:R-:W-:-:S07]  /*3630*/  ISETP.GT.U32.AND P2, PT, R61, R7, PT ;  /* 0x000000073d00720c */ /* 0x000fce0003f44070 */
[--C-:B------:R-:W-:Y:S01]  /*3640*/  @!P5 IMAD.IADD R4, R4, 0x1, -R61.reuse ;  /* 0x000000010404d824 */ /* 0x100fe200078e0a3d */
[----:B------:R-:W-:Y:S01]  /*3650*/  ISETP.GT.U32.AND P5, PT, R61, R8, PT ;  /* 0x000000083d00720c */ /* 0x000fe20003fa4070 */
[--C-:B------:R-:W-:Y:S01]  /*3660*/  @!P0 IMAD.IADD R5, R5, 0x1, -R61.reuse ;  /* 0x0000000105058824 */ /* 0x100fe200078e0a3d */
[C---:B------:R-:W-:Y:S01]  /*3670*/  ISETP.GT.U32.AND P0, PT, R61.reuse, R9, PT ;  /* 0x000000093d00720c */ /* 0x040fe20003f04070 */
[--C-:B------:R-:W-:Y:S01]  /*3680*/  @!P1 IMAD.IADD R6, R6, 0x1, -R61.reuse ;  /* 0x0000000106069824 */ /* 0x100fe200078e0a3d */
[C---:B------:R-:W-:Y:S02]  /*3690*/  ISETP.GT.U32.AND P1, PT, R61.reuse, R10, PT ;  /* 0x0000000a3d00720c */ /* 0x040fe40003f24070 */
[C---:B--2---:R-:W-:Y:S01]  /*36a0*/  ISETP.GT.U32.AND P4, PT, R61.reuse, R3, PT ;  /* 0x000000033d00720c */ /* 0x044fe20003f84070 */
[----:B------:R-:W-:Y:S01]  /*36b0*/  @!P3 IMAD.IADD R54, R54, 0x1, -R61 ;  /* 0x000000013636b824 */ /* 0x000fe200078e0a3d */
[C---:B------:R-:W-:Y:S02]  /*36c0*/  ISETP.GT.U32.AND P3, PT, R61.reuse, R2, PT ;  /* 0x000000023d00720c */ /* 0x040fe40003f64070 */
[----:B------:R-:W-:-:S11]  /*36d0*/  ISETP.GT.U32.AND P6, PT, R61, R0, PT ;  /* 0x000000003d00720c */ /* 0x000fd60003fc4070 */
[--C-:B------:R-:W-:Y:S01]  /*36e0*/  @!P3 IMAD.IADD R2, R2, 0x1, -R61.reuse ;  /* 0x000000010202b824 */ /* 0x100fe200078e0a3d */
[----:B------:R-:W-:Y:S01]  /*36f0*/  ISETP.GT.U32.AND P3, PT, R61, R12, PT ;  /* 0x0000000c3d00720c */ /* 0x000fe20003f64070 */
[--C-:B------:R-:W-:Y:S01]  /*3700*/  @!P4 IMAD.IADD R3, R3, 0x1, -R61.reuse ;  /* 0x000000010303c824 */ /* 0x100fe200078e0a3d */
[C---:B------:R-:W-:Y:S01]  /*3710*/  ISETP.GT.U32.AND P4, PT, R61.reuse, R11, PT ;  /* 0x0000000b3d00720c */ /* 0x040fe20003f84070 */
[----:B------:R-:W-:Y:S01]  /*3720*/  @!P6 IMAD.IADD R0, R0, 0x1, -R61 ;  /* 0x000000010000e824 */ /* 0x000fe200078e0a3d */
[----:B------:R-:W-:Y:S02]  /*3730*/  ISETP.GT.U32.AND P6, PT, R61, R54, PT ;  /* 0x000000363d00720c */ /* 0x000fe40003fc4070 */
[----:B------:R-:W-:-:S05]  /*3740*/  IABS R61, c[0x0][0x178] ;  /* 0x00005e00003d7a13 */ /* 0x000fca0000000000 */
[----:B------:R-:W-:Y:S01]  /*3750*/  IMAD R60, R61, R60, R13 ;  /* 0x0000003c3d3c7224 */ /* 0x000fe200078e020d */
[----:B------:R-:W-:Y:S01]  /*3760*/  IABS R61, c[0x0][0x17c] ;  /* 0x00005f00003d7a13 */ /* 0x000fe20000000000 */
[----:B------:R-:W2:Y:S04]  /*3770*/  LDL.LU R13, [R1+0xd54] ;  /* 0x000d5400010d7983 */ /* 0x000ea80000300800 */
[--C-:B------:R-:W-:Y:S02]  /*3780*/  @!P6 IMAD.IADD R54, R54, 0x1, -R61.reuse ;  /* 0x000000013636e824 */ /* 0x100fe400078e0a3d */
[--C-:B------:R-:W-:Y:S02]  /*3790*/  @!P3 IMAD.IADD R12, R12, 0x1, -R61.reuse ;  /* 0x000000010c0cb824 */ /* 0x100fe400078e0a3d */
[--C-:B------:R-:W-:Y:S01]  /*37a0*/  @!P4 IMAD.IADD R11, R11, 0x1, -R61.reuse ;  /* 0x000000010b0bc824 */ /* 0x100fe200078e0a3d */
[----:B------:R-:W-:Y:S01]  /*37b0*/  STL [R1+0xd2c], R54 ;  /* 0x000d2c3601007387 */ /* 0x000fe20000100800 */
[----:B------:R-:W-:-:S02]  /*37c0*/  @!P5 IMAD.IADD R8, R8, 0x1, -R61 ;  /* 0x000000010808d824 */ /* 0x000fc400078e0a3d */
[--C-:B------:R-:W-:Y:S01]  /*37d0*/  @!P0 IMAD.IADD R9, R9, 0x1, -R61.reuse ;  /* 0x0000000109098824 */ /* 0x100fe200078e0a3d */
[----:B------:R0:W-:Y:S01]  /*37e0*/  STL [R1+0x10], R12 ;  /* 0x0000100c01007387 */ /* 0x0001e20000100800 */
[----:B------:R-:W-:-:S03]  /*37f0*/  @!P1 IMAD.IADD R10, R10, 0x1, -R61 ;  /* 0x000000010a0a9824 */ /* 0x000fc600078e0a3d */
[----:B0-----:R-:W3:Y:S04]  /*3800*/  LDL.LU R12, [R1+0xd50] ;  /* 0x000d5000010c7983 */ /* 0x001ee80000300800 */
[----:B------:R0:W-:Y:S04]  /*3810*/  STL [R1+0xc], R11 ;  /* 0x00000c0b01007387 */ /* 0x0001e80000100800 */
[----:B0-----:R-:W4:Y:S04]  /*3820*/  LDL.LU R11, [R1+0xd4c] ;  /* 0x000d4c00010b7983 */ /* 0x001f280000300800 */
[----:B------:R0:W-:Y:S04]  /*3830*/  STL [R1+0x8], R8 ;  /* 0x0000080801007387 */ /* 0x0001e80000100800 */
[----:B0-----:R-:W4:Y:S04]  /*3840*/  LDL.LU R8, [R1+0xd48] ;  /* 0x000d480001087983 */ /* 0x001f280000300800 */
[----:B------:R0:W-:Y:S04]  /*3850*/  STL [R1+0x4], R9 ;  /* 0x0000040901007387 */ /* 0x0001e80000100800 */
[----:B0-----:R-:W4:Y:S04]  /*3860*/  LDL.LU R9, [R1+0xd44] ;  /* 0x000d440001097983 */ /* 0x001f280000300800 */
[----:B------:R0:W-:Y:S04]  /*3870*/  STL [R1], R10 ;  /* 0x0000000a01007387 */ /* 0x0001e80000100800 */
[----:B0-----:R-:W4:Y:S01]  /*3880*/  LDL.LU R10, [R1+0xd40] ;  /* 0x000d4000010a7983 */ /* 0x001f220000300800 */
[----:B------:R-:W-:Y:S01]  /*3890*/  @!P2 IMAD.IADD R7, R7, 0x1, -R61 ;  /* 0x000000010707a824 */ /* 0x000fe200078e0a3d */
[----:B------:R-:W-:-:S02]  /*38a0*/  ISETP.GT.U32.AND P2, PT, R61, R0, PT ;  /* 0x000000003d00720c */ /* 0x000fc40003f44070 */
[C---:B------:R-:W-:Y:S02]  /*38b0*/  ISETP.GT.U32.AND P3, PT, R61.reuse, R2, PT ;  /* 0x000000023d00720c */ /* 0x040fe40003f64070 */
[C---:B------:R-:W-:Y:S02]  /*38c0*/  ISETP.GT.U32.AND P4, PT, R61.reuse, R3, PT ;  /* 0x000000033d00720c */ /* 0x040fe40003f84070 */
[C---:B------:R-:W-:Y:S02]  /*38d0*/  ISETP.GT.U32.AND P5, PT, R61.reuse, R4, PT ;  /* 0x000000043d00720c */ /* 0x040fe40003fa4070 */
[C---:B------:R-:W-:Y:S02]  /*38e0*/  ISETP.GT.U32.AND P0, PT, R61.reuse, R5, PT ;  /* 0x000000053d00720c */ /* 0x040fe40003f04070 */
[C---:B------:R-:W-:Y:S02]  /*38f0*/  ISETP.GT.U32.AND P1, PT, R61.reuse, R6, PT ;  /* 0x000000063d00720c */ /* 0x040fe40003f24070 */
[----:B------:R-:W-:Y:S01]  /*3900*/  ISETP.GT.U32.AND P6, PT, R61, R7, PT ;  /* 0x000000073d00720c */ /* 0x000fe20003fc4070 */
[----:B------:R-:W-:-:S02]  /*3910*/  @!P2 IMAD.IADD R0, R0, 0x1, -R61 ;  /* 0x000000010000a824 */ /* 0x000fc400078e0a3d */
[--C-:B------:R-:W-:Y:S02]  /*3920*/  @!P3 IMAD.IADD R2, R2, 0x1, -R61.reuse ;  /* 0x000000010202b824 */ /* 0x100fe400078e0a3d */
[--C-:B------:R-:W-:Y:S02]  /*3930*/  @!P4 IMAD.IADD R3, R3, 0x1, -R61.reuse ;  /* 0x000000010303c824 */ /* 0x100fe400078e0a3d */
[--C-:B------:R-:W-:Y:S02]  /*3940*/  @!P5 IMAD.IADD R4, R4, 0x1, -R61.reuse ;  /* 0x000000010404d824 */ /* 0x100fe400078e0a3d */
[--C-:B------:R-:W-:Y:S02]  /*3950*/  @!P0 IMAD.IADD R5, R5, 0x1, -R61.reuse ;  /* 0x0000000105058824 */ /* 0x100fe400078e0a3d */
[--C-:B------:R-:W-:Y:S02]  /*3960*/  @!P1 IMAD.IADD R6, R6, 0x1, -R61.reuse ;  /* 0x0000000106069824 */ /* 0x100fe400078e0a3d */
[----:B------:R-:W-:Y:S01]  /*3970*/  @!P6 IMAD.IADD R7, R7, 0x1, -R61 ;  /* 0x000000010707e824 */ /* 0x000fe200078e0a3d */
[----:B------:R-:W-:-:S13]  /*3980*/  ISETP.GT.U32.AND P6, PT, R61, R14, PT ;  /* 0x0000000e3d00720c */ /* 0x000fda0003fc4070 */
[----:B------:R-:W-:Y:S01]  /*3990*/  @!P6 IMAD.IADD R14, R14, 0x1, -R61 ;  /* 0x000000010e0ee824 */ /* 0x000fe200078e0a3d */
[C---:B--2---:R-:W-:Y:S02]  /*39a0*/  ISETP.GT.U32.AND P1, PT, R61.reuse, R13, PT ;  /* 0x0000000d3d00720c */ /* 0x044fe40003f24070 */
[C---:B---3--:R-:W-:Y:S02]  /*39b0*/  ISETP.GT.U32.AND P0, PT, R61.reuse, R12, PT ;  /* 0x0000000c3d00720c */ /* 0x048fe40003f04070 */
[C---:B----4-:R-:W-:Y:S02]  /*39c0*/  ISETP.GT.U32.AND P5, PT, R61.reuse, R11, PT ;  /* 0x0000000b3d00720c */ /* 0x050fe40003fa4070 */
[----:B------:R-:W-:-:S11]  /*39d0*/  ISETP.GT.U32.AND P2, PT, R61, R8, PT ;  /* 0x000000083d00720c */ /* 0x000fd60003f44070 */
[--C-:B------:R-:W-:Y:S01]  /*39e0*/  @!P5 IMAD.IADD R11, R11, 0x1, -R61.reuse ;  /* 0x000000010b0bd824 */ /* 0x100fe200078e0a3d */
[C---:B------:R-:W-:Y:S01]  /*39f0*/  ISETP.GT.U32.AND P3, PT, R61.reuse, R9, PT ;  /* 0x000000093d00720c */ /* 0x040fe20003f64070 */
[----:B------:R-:W-:Y:S01]  /*3a00*/  @!P2 IMAD.IADD R8, R8, 0x1, -R61 ;  /* 0x000000010808a824 */ /* 0x000fe200078e0a3d */
[C---:B------:R-:W-:Y:S02]  /*3a10*/  ISETP.GT.U32.AND P2, PT, R61.reuse, R15, PT ;  /* 0x0000000f3d00720c */ /* 0x040fe40003f44070 */
[----:B------:R-:W-:-:S09]  /*3a20*/  ISETP.GT.U32.AND P4, PT, R61, R10, PT ;  /* 0x0000000a3d00720c */ /* 0x000fd20003f84070 */
[--C-:B------:R-:W-:Y:S01]  /*3a30*/  @!P3 IMAD.IADD R9, R9, 0x1, -R61.reuse ;  /* 0x000000010909b824 */ /* 0x100fe200078e0a3d */
[C---:B------:R-:W-:Y:S01]  /*3a40*/  ISETP.GT.U32.AND P3, PT, R61.reuse, R16, PT ;  /* 0x000000103d00720c */ /* 0x040fe20003f64070 */
[--C-:B------:R-:W-:Y:S01]  /*3a50*/  @!P0 IMAD.IADD R12, R12, 0x1, -R61.reuse ;  /* 0x000000010c0c8824 */ /* 0x100fe200078e0a3d */
[----:B------:R-:W-:Y:S01]  /*3a60*/  ISETP.GT.U32.AND P5, PT, R61, R18, PT ;  /* 0x000000123d00720c */ /* 0x000fe20003fa4070 */
[--C-:B------:R-:W-:Y:S01]  /*3a70*/  @!P1 IMAD.IADD R13, R13, 0x1, -R61.reuse ;  /* 0x000000010d0d9824 */ /* 0x100fe200078e0a3d */
[C---:B------:R-:W-:Y:S02]  /*3a80*/  ISETP.GT.U32.AND P0, PT, R61.reuse, R19, PT ;  /* 0x000000133d00720c */ /* 0x040fe40003f04070 */
[C---:B------:R-:W-:Y:S01]  /*3a90*/  ISETP.GT.U32.AND P1, PT, R61.reuse, R20, PT ;  /* 0x000000143d00720c */ /* 0x040fe20003f24070 */
[--C-:B------:R-:W-:Y:S01]  /*3aa0*/  @!P4 IMAD.IADD R10, R10, 0x1, -R61.reuse ;  /* 0x000000010a0ac824 */ /* 0x100fe200078e0a3d */
[----:B------:R-:W-:Y:S01]  /*3ab0*/  ISETP.GT.U32.AND P4, PT, R61, R17, PT ;  /* 0x000000113d00720c */ /* 0x000fe20003f84070 */
[----:B------:R-:W-:Y:S01]  /*3ac0*/  @!P2 IMAD.IADD R15, R15, 0x1, -R61 ;  /* 0x000000010f0fa824 */ /* 0x000fe200078e0a3d */
[----:B------:R-:W-:-:S03]  /*3ad0*/  ISETP.GT.U32.AND P2, PT, R61, R9, PT ;  /* 0x000000093d00720c */ /* 0x000fc60003f44070 */
[--C-:B------:R-:W-:Y:S01]  /*3ae0*/  @!P3 IMAD.IADD R16, R16, 0x1, -R61.reuse ;  /* 0x000000011010b824 */ /* 0x100fe200078e0a3d */
[C---:B------:R-:W-:Y:S01]  /*3af0*/  ISETP.GT.U32.AND P3, PT, R61.reuse, R10, PT ;  /* 0x0000000a3d00720c */ /* 0x040fe20003f64070 */
[--C-:B------:R-:W-:Y:S01]  /*3b00*/  @!P5 IMAD.IADD R18, R18, 0x1, -R61.reuse ;  /* 0x000000011212d824 */ /* 0x100fe200078e0a3d */
[----:B------:R-:W-:Y:S01]  /*3b10*/  ISETP.GT.U32.AND P5, PT, R61, R12, PT ;  /* 0x0000000c3d00720c */ /* 0x000fe20003fa4070 */
[--C-:B------:R-:W-:Y:S01]  /*3b20*/  @!P0 IMAD.IADD R19, R19, 0x1, -R61.reuse ;  /* 0x0000000113138824 */ /* 0x100fe200078e0a3d */
[C---:B------:R-:W-:Y:S01]  /*3b30*/  ISETP.GT.U32.AND P0, PT, R61.reuse, R13, PT ;  /* 0x0000000d3d00720c */ /* 0x040fe20003f04070 */
[--C-:B------:R-:W-:Y:S01]  /*3b40*/  @!P1 IMAD.IADD R20, R20, 0x1, -R61.reuse ;  /* 0x0000000114149824 */ /* 0x100fe200078e0a3d */
[----:B------:R-:W-:Y:S01]  /*3b50*/  ISETP.GT.U32.AND P1, PT, R61, R14, PT ;  /* 0x0000000e3d00720c */ /* 0x000fe20003f24070 */
[--C-:B------:R-:W-:Y:S01]  /*3b60*/  @!P4 IMAD.IADD R17, R17, 0x1, -R61.reuse ;  /* 0x000000011111c824 */ /* 0x100fe200078e0a3d */
[----:B------:R-:W-:Y:S01]  /*3b70*/  ISETP.GT.U32.AND P4, PT, R61, R11, PT ;  /* 0x0000000b3d00720c */ /* 0x000fe20003f84070 */
[----:B------:R-:W-:Y:S01]  /*3b80*/  @!P2 IMAD.IADD R9, R9, 0x1, -R61 ;  /* 0x000000010909a824 */ /* 0x000fe200078e0a3d */
[----:B------:R-:W-:-:S02]  /*3b90*/  ISETP.GT.U32.AND P6, PT, R61, R8, PT ;  /* 0x000000083d00720c */ /* 0x000fc40003fc4070 */
[C---:B------:R-:W-:Y:S01]  /*3ba0*/  ISETP.GT.U32.AND P2, PT, R61.reuse, R15, PT ;  /* 0x0000000f3d00720c */ /* 0x040fe20003f44070 */
[--C-:B------:R-:W-:Y:S01]  /*3bb0*/  @!P3 IMAD.IADD R10, R10, 0x1, -R61.reuse ;  /* 0x000000010a0ab824 */ /* 0x100fe200078e0a3d */
[C---:B------:R-:W-:Y:S01]  /*3bc0*/  ISETP.GT.U32.AND P3, PT, R61.reuse, R16, PT ;  /* 0x000000103d00720c */ /* 0x040fe20003f64070 */
[--C-:B------:R-:W-:Y:S01]  /*3bd0*/  @!P5 IMAD.IADD R12, R12, 0x1, -R61.reuse ;  /* 0x000000010c0cd824 */ /* 0x100fe200078e0a3d */
[----:B------:R-:W-:Y:S01]  /*3be0*/  ISETP.GT.U32.AND P5, PT, R61, R18, PT ;  /* 0x000000123d00720c */ /* 0x000fe20003fa4070 */
[--C-:B------:R-:W-:Y:S01]  /*3bf0*/  @!P0 IMAD.IADD R13, R13, 0x1, -R61.reuse ;  /* 0x000000010d0d8824 */ /* 0x100fe200078e0a3d */
[----:B------:R-:W-:Y:S01]  /*3c00*/  ISETP.GT.U32.AND P0, PT, R61, R19, PT ;  /* 0x000000133d00720c */ /* 0x000fe20003f04070 */
[--C-:B------:R-:W-:Y:S02]  /*3c10*/  @!P1 IMAD.IADD R14, R14, 0x1, -R61.reuse ;  /* 0x000000010e0e9824 */ /* 0x100fe400078e0a3d */
[----:B------:R-:W-:Y:S01]  /*3c20*/  @!P4 IMAD.IADD R11, R11, 0x1, -R61 ;  /* 0x000000010b0bc824 */ /* 0x000fe200078e0a3d */
[----:B------:R-:W-:-:S02]  /*3c30*/  ISETP.GT.U32.AND P4, PT, R61, R17, PT ;  /* 0x000000113d00720c */ /* 0x000fc40003f84070 */
[C---:B------:R-:W-:Y:S01]  /*3c40*/  ISETP.GT.U32.AND P1, PT, R61.reuse, R21, PT ;  /* 0x000000153d00720c */ /* 0x040fe20003f24070 */
[--C-:B------:R-:W-:Y:S01]  /*3c50*/  @!P6 IMAD.IADD R8, R8, 0x1, -R61.reuse ;  /* 0x000000010808e824 */ /* 0x100fe200078e0a3d */
[----:B------:R-:W-:Y:S01]  /*3c60*/  ISETP.GT.U32.AND P6, PT, R61, R20, PT ;  /* 0x000000143d00720c */ /* 0x000fe20003fc4070 */
[--C-:B------:R-:W-:Y:S01]  /*3c70*/  @!P2 IMAD.IADD R15, R15, 0x1, -R61.reuse ;  /* 0x000000010f0fa824 */ /* 0x100fe200078e0a3d */
[C---:B------:R-:W-:Y:S01]  /*3c80*/  ISETP.GT.U32.AND P2, PT, R61.reuse, R22, PT ;  /* 0x000000163d00720c */ /* 0x040fe20003f44070 */
[--C-:B------:R-:W-:Y:S01]  /*3c90*/  @!P3 IMAD.IADD R16, R16, 0x1, -R61.reuse ;  /* 0x000000011010b824 */ /* 0x100fe200078e0a3d */
[C---:B------:R-:W-:Y:S01]  /*3ca0*/  ISETP.GT.U32.AND P3, PT, R61.reuse, R23, PT ;  /* 0x000000173d00720c */ /* 0x040fe20003f64070 */
[--C-:B------:R-:W-:Y:S01]  /*3cb0*/  @!P5 IMAD.IADD R18, R18, 0x1, -R61.reuse ;  /* 0x000000011212d824 */ /* 0x100fe200078e0a3d */
[----:B------:R-:W-:Y:S01]  /*3cc0*/  ISETP.GT.U32.AND P5, PT, R61, R25, PT ;  /* 0x000000193d00720c */ /* 0x000fe20003fa4070 */
[--C-:B------:R-:W-:Y:S01]  /*3cd0*/  @!P0 IMAD.IADD R19, R19, 0x1, -R61.reuse ;  /* 0x0000000113138824 */ /* 0x100fe200078e0a3d */
[----:B------:R-:W-:Y:S01]  /*3ce0*/  ISETP.GT.U32.AND P0, PT, R61, R26, PT ;  /* 0x0000001a3d00720c */ /* 0x000fe20003f04070 */
        /* <DEDUP_REMOVED lines=15> */
[C---:B------:R-:W-:Y:S01]  /*3de0*/  ISETP.GT.U32.AND P4, PT, R61.reuse, R31, PT ;  /* 0x0000001f3d00720c */ /* 0x040fe20003f84070 */
[--C-:B------:R-:W-:Y:S01]  /*3df0*/  @!P1 IMAD.IADD R28, R28, 0x1, -R61.reuse ;  /* 0x000000011c1c9824 */ /* 0x100fe200078e0a3d */
[----:B------:R-:W-:Y:S01]  /*3e00*/  ISETP.GT.U32.AND P1, PT, R61, R22, PT ;  /* 0x000000163d00720c */ /* 0x000fe20003f24070 */
[----:B------:R-:W-:-:S02]  /*3e10*/  @!P6 IMAD.IADD R27, R27, 0x1, -R61 ;  /* 0x000000011b1be824 */ /* 0x000fc400078e0a3d */
        /* <DEDUP_REMOVED lines=10> */
[----:B------:R-:W-:Y:S01]  /*3ec0*/  @!P1 IMAD.IADD R22, R22, 0x1, -R61 ;  /* 0x0000000116169824 */ /* 0x000fe200078e0a3d */
[----:B------:R-:W-:-:S02]  /*3ed0*/  ISETP.GT.U32.AND P1, PT, R61, R28, PT ;  /* 0x0000001c3d00720c */ /* 0x000fc40003f24070 */
        /* <DEDUP_REMOVED lines=81> */
[----:B------:R-:W-:Y:S01]  /*43f0*/  @!P1 IMAD.IADD R49, R49, 0x1, -R61 ;  /* 0x0000000131319824 */ /* 0x000fe200078e0a3d */
[----:B------:R-:W-:-:S04]  /*4400*/  IABS R61, c[0x0][0x178] ;  /* 0x00005e00003d7a13 */ /* 0x000fc80000000000 */
[----:B------:R-:W-:Y:S02]  /*4410*/  ISETP.GT.U32.AND P1, PT, R61, R57, PT ;  /* 0x000000393d00720c */ /* 0x000fe40003f24070 */
[----:B------:R-:W-:-:S05]  /*4420*/  IABS R61, c[0x0][0x17c] ;  /* 0x00005f00003d7a13 */ /* 0x000fca0000000000 */
        /* <DEDUP_REMOVED lines=12> */
[--C-:B------:R-:W-:Y:S01]  /*44f0*/  @!P4 IMAD.IADD R53, R53, 0x1, -R61.reuse ;  /* 0x000000013535c824 */ /* 0x100fe200078e0a3d */
[----:B------:R-:W-:Y:S01]  /*4500*/  ISETP.GT.U32.AND P4, PT, R61, R47, PT ;  /* 0x0000002f3d00720c */ /* 0x000fe20003f84070 */
[--C-:B------:R-:W-:Y:S01]  /*4510*/  @!P5 IMAD.IADD R55, R55, 0x1, -R61.reuse ;  /* 0x000000013737d824 */ /* 0x100fe200078e0a3d */
[C---:B------:R-:W-:Y:S01]  /*4520*/  ISETP.GT.U32.AND P5, PT, R61.reuse, R48, PT ;  /* 0x000000303d00720c */ /* 0x040fe20003fa4070 */
[----:B------:R-:W-:Y:S01]  /*4530*/  @!P0 IMAD.IADD R56, R56, 0x1, -R61 ;  /* 0x0000000138388824 */ /* 0x000fe200078e0a3d */
        /* <DEDUP_REMOVED lines=11> */
[----:B------:R-:W-:Y:S01]  /*45f0*/  IABS R61, c[0x0][0x17c] ;  /* 0x00005f00003d7a13 */ /* 0x000fe20000000000 */
[----:B------:R0:W-:Y:S03]  /*4600*/  STL [R1+0xd30], R0 ;  /* 0x000d300001007387 */ /* 0x0001e60000100800 */
[----:B------:R-:W-:Y:S02]  /*4610*/  ISETP.GT.U32.AND P3, PT, R61, R52, PT ;  /* 0x000000343d00720c */ /* 0x000fe40003f64070 */
[----:B------:R-:W-:Y:S01]  /*4620*/  IABS R61, c[0x0][0x178] ;  /* 0x00005e00003d7a13 */ /* 0x000fe20000000000 */
[----:B0-----:R-:W0:Y:S04]  /*4630*/  S2R R0, SR_TID.X ;  /* 0x0000000000007919 */ /* 0x001e280000002100 */
[----:B------:R-:W-:Y:S01]  /*4640*/  @!P6 IMAD.IADD R60, R60, 0x1, -R61 ;  /* 0x000000013c3ce824 */ /* 0x000fe200078e0a3d */
[----:B------:R-:W-:-:S05]  /*4650*/  IABS R61, c[0x0][0x17c] ;  /* 0x00005f00003d7a13 */ /* 0x000fca0000000000 */
[--C-:B------:R-:W-:Y:S01]  /*4660*/  @!P4 IMAD.IADD R47, R47, 0x1, -R61.reuse ;  /* 0x000000012f2fc824 */ /* 0x100fe200078e0a3d */
[C---:B------:R-:W-:Y:S01]  /*4670*/  ISETP.GT.U32.AND P4, PT, R61.reuse, R53, PT ;  /* 0x000000353d00720c */ /* 0x040fe20003f84070 */
[--C-:B------:R-:W-:Y:S01]  /*4680*/  @!P5 IMAD.IADD R48, R48, 0x1, -R61.reuse ;  /* 0x000000013030d824 */ /* 0x100fe200078e0a3d */
[----:B------:R-:W-:Y:S01]  /*4690*/  ISETP.GT.U32.AND P5, PT, R61, R55, PT ;  /* 0x000000373d00720c */ /* 0x000fe20003fa4070 */
[--C-:B------:R-:W-:Y:S01]  /*46a0*/  @!P0 IMAD.IADD R49, R49, 0x1, -R61.reuse ;  /* 0x0000000131318824 */ /* 0x100fe200078e0a3d */
[----:B------:R-:W-:Y:S01]  /*46b0*/  ISETP.GT.U32.AND P0, PT, R61, R56, PT ;  /* 0x000000383d00720c */ /* 0x000fe20003f04070 */
[--C-:B------:R-:W-:Y:S02]  /*46c0*/  @!P1 IMAD.IADD R50, R50, 0x1, -R61.reuse ;  /* 0x0000000132329824 */ /* 0x100fe400078e0a3d */
[--C-:B------:R-:W-:Y:S02]  /*46d0*/  @!P2 IMAD.IADD R51, R51, 0x1, -R61.reuse ;  /* 0x000000013333a824 */ /* 0x100fe400078e0a3d */
[----:B------:R-:W-:-:S02]  /*46e0*/  @!P3 IMAD.IADD R52, R52, 0x1, -R61 ;  /* 0x000000013434b824 */ /* 0x000fc400078e0a3d */
[----:B------:R-:W1:Y:S04]  /*46f0*/  S2R R61, SR_TID.X ;  /* 0x00000000003d7919 */ /* 0x000e680000002100 */
[----:B------:R2:W-:Y:S01]  /*4700*/  STL [R1+0xd34], R2 ;  /* 0x000d340201007387 */ /* 0x0005e20000100800 */
[----:B0-----:R-:W-:-:S03]  /*4710*/  LOP3.LUT R54, R0, 0x7, RZ, 0xc0, !PT ;  /* 0x0000000700367812 */ /* 0x001fc600078ec0ff */
[----:B------:R-:W-:Y:S04]  /*4720*/  STL [R1+0xd38], R3 ;  /* 0x000d380301007387 */ /* 0x000fe80000100800 */
[----:B------:R0:W-:Y:S01]  /*4730*/  STL [R1+0xd3c], R4 ;  /* 0x000d3c0401007387 */ /* 0x0001e20000100800 */
[C---:B--2---:R-:W-:Y:S02]  /*4740*/  IMAD.SHL.U32 R2, R0.reuse, 0x80, RZ ;  /* 0x0000008000027824 */ /* 0x044fe400078e00ff */
[C---:B0-----:R-:W-:Y:S02]  /*4750*/  IMAD.SHL.U32 R4, R0.reuse, 0x2, RZ ;  /* 0x0000000200047824 */ /* 0x041fe400078e00ff */
[----:B------:R-:W-:-:S05]  /*4760*/  IMAD.SHL.U32 R0, R0, 0x8, RZ ;  /* 0x0000000800007824 */ /* 0x000fca00078e00ff */
[----:B------:R-:W-:Y:S02]  /*4770*/  LOP3.LUT R0, R0, 0x30, RZ, 0xc0, !PT ;  /* 0x0000003000007812 */ /* 0x000fe400078ec0ff */
[----:B-1----:R-:W-:-:S03]  /*4780*/  LOP3.LUT R61, R61, 0x7, RZ, 0xc0, !PT ;  /* 0x000000073d3d7812 */ /* 0x002fc600078ec0ff */
[C---:B------:R-:W-:Y:S02]  /*4790*/  IMAD R3, R54.reuse, 0x40, R0 ;  /* 0x0000004036037824 */ /* 0x040fe400078e0200 */
[----:B------:R-:W-:Y:S01]  /*47a0*/  IMAD R54, R54, 0x110, RZ ;  /* 0x0000011036367824 */ /* 0x000fe200078e02ff */
[----:B------:R-:W2:Y:S01]  /*47b0*/  LDL R0, [R1+0xc98] ;  /* 0x000c980001007983 */ /* 0x000ea20000100800 */
[----:B------:R-:W-:-:S03]  /*47c0*/  IMAD R61, R61, 0x110, RZ ;  /* 0x000001103d3d7824 */ /* 0x000fc600078e02ff */
[--C-:B------:R-:W-:Y:S02]  /*47d0*/  LOP3.LUT R54, R54, 0x10, R4.reuse, 0x78, !PT ;  /* 0x0000001036367812 */ /* 0x100fe400078e7804 */
[--C-:B------:R-:W-:Y:S02]  /*47e0*/  LOP3.LUT R61, R61, 0x10, R4.reuse, 0x78, !PT ;  /* 0x000000103d3d7812 */ /* 0x100fe400078e7804 */
[----:B------:R-:W-:Y:S02]  /*47f0*/  LOP3.LUT R3, R3, 0x30, R4, 0x78, !PT ;  /* 0x0000003003037812 */ /* 0x000fe400078e7804 */
[----:B------:R-:W3:Y:S01]  /*4800*/  LDL R54, [R1+0xcc8] ;  /* 0x000cc80001367983 */ /* 0x000ee20000100800 */
[----:B------:R-:W-:-:S03]  /*4810*/  LOP3.LUT R61, R61, 0x800, R2, 0xf8, !PT ;  /* 0x000008003d3d7812 */ /* 0x000fc600078ef802 */
[----:B------:R-:W-:Y:S01]  /*4820*/  STL [R1+0xd28], R48 ;  /* 0x000d283001007387 */ /* 0x000fe20000100800 */
[----:B------:R-:W-:-:S03]  /*4830*/  IABS R61, c[0x0][0x17c] ;  /* 0x00005f00003d7a13 */ /* 0x000fc60000000000 */
[----:B------:R0:W-:Y:S02]  /*4840*/  STL [R1+0xd24], R49 ;  /* 0x000d243101007387 */ /* 0x0001e40000100800 */
[----:B------:R-:W-:Y:S02]  /*4850*/  @!P4 IMAD.IADD R53, R53, 0x1, -R61 ;  /* 0x000000013535c824 */ /* 0x000fe400078e0a3d */
[----:B0-----:R-:W4:Y:S04]  /*4860*/  LDL R49, [R1+0xcc4] ;  /* 0x000cc40001317983 */ /* 0x001f280000100800 */
[----:B------:R0:W-:Y:S04]  /*4870*/  STL [R1+0xd20], R50 ;  /* 0x000d203201007387 */ /* 0x0001e80000100800 */
[----:B0-----:R-:W2:Y:S04]  /*4880*/  LDL R50, [R1+0xcb4] ;  /* 0x000cb40001327983 */ /* 0x001ea80000100800 */
[----:B------:R-:W2:Y:S04]  /*4890*/  LDL.LU R4, [R1+0xd3c] ;  /* 0x000d3c0001047983 */ /* 0x000ea80000300800 */
[----:B------:R-:W2:Y:S04]  /*48a0*/  LDL.LU R3, [R1+0xd38] ;  /* 0x000d380001037983 */ /* 0x000ea80000300800 */
[----:B------:R-:W2:Y:S04]  /*48b0*/  LDL.LU R2, [R1+0xd34] ;  /* 0x000d340001027983 */ /* 0x000ea80000300800 */
[----:B------:R-:W2:Y:S01]  /*48c0*/  LDL R61, [R1+0xc94] ;  /* 0x000c9400013d7983 */ /* 0x000ea20000100800 */
[----:B------:R-:W-:-:S04]  /*48d0*/  IABS R48, c[0x0][0x178] ;  /* 0x00005e0000307a13 */ /* 0x000fc80000000000 */
[C---:B------:R-:W-:Y:S02]  /*48e0*/  ISETP.GT.U32.AND P1, PT, R48.reuse, R57, PT ;  /* 0x000000393000720c */ /* 0x040fe40003f24070 */
[C---:B------:R-:W-:Y:S02]  /*48f0*/  ISETP.GT.U32.AND P2, PT, R48.reuse, R58, PT ;  /* 0x0000003a3000720c */ /* 0x040fe40003f44070 */
[C---:B------:R-:W-:Y:S02]  /*4900*/  ISETP.GT.U32.AND P6, PT, R48.reuse, R59, PT ;  /* 0x0000003b3000720c */ /* 0x040fe40003fc4070 */
[----:B------:R-:W-:-:S07]  /*4910*/  ISETP.GT.U32.AND P3, PT, R48, R60, PT ;  /* 0x0000003c3000720c */ /* 0x000fce0003f64070 */
[--C-:B------:R-:W-:Y:S02]  /*4920*/  @!P1 IMAD.IADD R57, R57, 0x1, -R48.reuse ;  /* 0x0000000139399824 */ /* 0x100fe400078e0a30 */
[--C-:B------:R-:W-:Y:S02]  /*4930*/  @!P2 IMAD.IADD R58, R58, 0x1, -R48.reuse ;  /* 0x000000013a3aa824 */ /* 0x100fe400078e0a30 */
[--C-:B------:R-:W-:Y:S02]  /*4940*/  @!P6 IMAD.IADD R59, R59, 0x1, -R48.reuse ;  /* 0x000000013b3be824 */ /* 0x100fe400078e0a30 */
[----:B------:R-:W-:Y:S01]  /*4950*/  @!P3 IMAD.IADD R60, R60, 0x1, -R48 ;  /* 0x000000013c3cb824 */ /* 0x000fe200078e0a30 */
[----:B---3--:R-:W-:Y:S02]  /*4960*/  ISETP.GE.AND P2, PT, R54, RZ, PT ;  /* 0x000000ff3600720c */ /* 0x008fe40003f46270 */
[----:B--2---:R-:W-:Y:S02]  /*4970*/  ISETP.GE.AND P4, PT, R61, RZ, PT ;  /* 0x000000ff3d00720c */ /* 0x004fe40003f86270 */
[----:B------:R-:W-:-:S05]  /*4980*/  IABS R61, c[0x0][0x17c] ;  /* 0x00005f00003d7a13 */ /* 0x000fca0000000000 */
[--C-:B------:R-:W-:Y:S01]  /*4990*/  @!P5 IMAD.IADD R55, R55, 0x1, -R61.reuse ;  /* 0x000000013737d824 */ /* 0x100fe200078e0a3d */
[----:B------:R-:W-:Y:S01]  /*49a0*/  ISETP.GE.AND P5, PT, R0, RZ, PT ;  /* 0x000000ff0000720c */ /* 0x000fe20003fa6270 */
[----:B------:R-:W-:Y:S01]  /*49b0*/  @!P0 IMAD.IADD R56, R56, 0x1, -R61 ;  /* 0x0000000138388824 */ /* 0x000fe200078e0a3d */
[----:B------:R-:W-:Y:S01]  /*49c0*/  ISETP.GE.AND P0, PT, R50, RZ, PT ;  /* 0x000000ff3200720c */ /* 0x000fe20003f06270 */
[----:B------:R-:W2:Y:S04]  /*49d0*/  LDL R61, [R1+0xcb0] ;  /* 0x000cb000013d7983 */ /* 0x000ea80000100800 */
[----:B------:R-:W3:Y:S04]  /*49e0*/  LDL.LU R0, [R1+0xd30] ;  /* 0x000d300001007983 */ /* 0x000ee80000300800 */
[----:B------:R-:W2:Y:S04]  /*49f0*/  LDL R50, [R1+0xc9c] ;  /* 0x000c9c0001327983 */ /* 0x000ea80000100800 */
[----:B------:R0:W-:Y:S04]  /*4a00*/  STL [R1+0xcfc], R57 ;  /* 0x000cfc3901007387 */ /* 0x0001e80000100800 */
[----:B0-----:R-:W2:Y:S04]  /*4a10*/  LDL R57, [R1+0xcbc] ;  /* 0x000cbc0001397983 */ /* 0x001ea80000100800 */
[----:B------:R0:W-:Y:S04]  /*4a20*/  STL [R1+0xd00], R58 ;  /* 0x000d003a01007387 */ /* 0x0001e80000100800 */
[----:B0-----:R-:W2:Y:S04]  /*4a30*/  LDL R58, [R1+0xcc0] ;  /* 0x000cc000013a7983 */ /* 0x001ea80000100800 */
[----:B------:R0:W-:Y:S04]  /*4a40*/  STL [R1+0xd04], R59 ;  /* 0x000d043b01007387 */ /* 0x0001e80000100800 */
[----:B------:R-:W3:Y:S04]  /*4a50*/  LDL R48, [R1+0xca4] ;  /* 0x000ca40001307983 */ /* 0x000ee80000100800 */
[----:B0-----:R-:W3:Y:S04]  /*4a60*/  LDL R59, [R1+0xcac] ;  /* 0x000cac00013b7983 */ /* 0x001ee80000100800 */
[----:B------:R0:W-:Y:S04]  /*4a70*/  STL [R1+0xd08], R60 ;  /* 0x000d083c01007387 */ /* 0x0001e80000100800 */
[----:B0-----:R-:W3:Y:S04]  /*4a80*/  LDL R60, [R1+0xcb8] ;  /* 0x000cb800013c7983 */ /* 0x001ee80000100800 */
[----:B------:R-:W3:Y:S01]  /*4a90*/  LDL.LU R54, [R1+0x1c] ;  /* 0x00001c0001367983 */ /* 0x000ee20000300800 */
[----:B----4-:R-:W-:-:S03]  /*4aa0*/  ISETP.GE.AND P3, PT, R49, RZ, PT ;  /* 0x000000ff3100720c */ /* 0x010fc60003f66270 */
[----:B------:R-:W4:Y:S01]  /*4ab0*/  LDL R49, [R1+0xca8] ;  /* 0x000ca80001317983 */ /* 0x000f220000100800 */
[----:B--2---:R-:W-:-:S03]  /*4ac0*/  ISETP.GE.AND P1, PT, R58, RZ, PT ;  /* 0x000000ff3a00720c */ /* 0x004fc60003f26270 */
[----:B------:R-:W2:Y:S01]  /*4ad0*/  LDL.LU R58, [R1+0x18] ;  /* 0x00001800013a7983 */ /* 0x000ea20000300800 */
[----:B---3--:R-:W-:-:S05]  /*4ae0*/  @!P4 IMAD.MOV R54, RZ, RZ, -R54 ;  /* 0x000000ffff36c224 */ /* 0x008fca00078e0a36 */
[----:B------:R0:W-:Y:S04]  /*4af0*/  STL [R1+0x1c], R54 ;  /* 0x00001c3601007387 */ /* 0x0001e80000100800 */
[----:B0-----:R-:W3:Y:S01]  /*4b00*/  LDL.LU R54, [R1+0xd2c] ;  /* 0x000d2c0001367983 */ /* 0x001ee20000300800 */
[----:B------:R-:W-:Y:S01]  /*4b10*/  ISETP.GE.AND P4, PT, R60, RZ, PT ;  /* 0x000000ff3c00720c */ /* 0x000fe20003f86270 */
[----:B--2---:R-:W-:Y:S01]  /*4b20*/  @!P5 IMAD.MOV R58, RZ, RZ, -R58 ;  /* 0x000000ffff3ad224 */ /* 0x004fe200078e0a3a */
[----:B------:R-:W-:Y:S01]  /*4b30*/  ISETP.GE.AND P5, PT, R57, RZ, PT ;  /* 0x000000ff3900720c */ /* 0x000fe20003fa6270 */
[----:B---3--:R-:W-:Y:S02]  /*4b40*/  IMAD.MOV.U32 R60, RZ, RZ, R54 ;  /* 0x000000ffff3c7224 */ /* 0x008fe400078e0036 */
[----:B------:R-:W2:Y:S02]  /*4b50*/  LDL R54, [R1+0xca0] ;  /* 0x000ca00001367983 */ /* 0x000ea40000100800 */
[----:B------:R-:W-:-:S02]  /*4b60*/  @!P0 IMAD.MOV R60, RZ, RZ, -R60 ;  /* 0x000000ffff3c8224 */ /* 0x000fc400078e0a3c */
[----:B------:R0:W-:Y:S04]  /*4b70*/  STL [R1+0x18], R58 ;  /* 0x0000183a01007387 */ /* 0x0001e80000100800 */
[----:B0-----:R-:W3:Y:S04]  /*4b80*/  LDL.LU R58, [R1+0x10] ;  /* 0x00001000013a7983 */ /* 0x001ee80000300800 */
[----:B------:R-:W2:Y:S04]  /*4b90*/  LDL R57, [R1+0xc90] ;  /* 0x000c900001397983 */ /* 0x000ea80000100800 */
[----:B------:R0:W-:Y:S04]  /*4ba0*/  STL [R1+0x14], R60 ;  /* 0x0000143c01007387 */ /* 0x0001e80000100800 */
[----:B0-----:R-:W2:Y:S01]  /*4bb0*/  LDL.LU R60, [R1+0xc] ;  /* 0x00000c00013c7983 */ /* 0x001ea20000300800 */
[----:B------:R-:W-:-:S03]  /*4bc0*/  ISETP.GE.AND P0, PT, R59, RZ, PT ;  /* 0x000000ff3b00720c */ /* 0x000fc60003f06270 */
[----:B------:R-:W4:Y:S01]  /*4bd0*/  LDL.LU R59, [R1+0x8] ;  /* 0x00000800013b7983 */ /* 0x000f220000300800 */
[----:B---3--:R-:W-:-:S05]  /*4be0*/  @!P2 IMAD.MOV R58, RZ, RZ, -R58 ;  /* 0x000000ffff3aa224 */ /* 0x008fca00078e0a3a */
[----:B------:R-:W-:Y:S01]  /*4bf0*/  STL [R1+0x10], R58 ;  /* 0x0000103a01007387 */ /* 0x000fe20000100800 */
[----:B--2---:R-:W-:-:S05]  /*4c00*/  @!P1 IMAD.MOV R60, RZ, RZ, -R60 ;  /* 0x000000ffff3c9224 */ /* 0x004fca00078e0a3c */
[----:B------:R0:W-:Y:S04]  /*4c10*/  STL [R1+0xd0c], R60 ;  /* 0x000d0c3c01007387 */ /* 0x0001e80000100800 */
[----:B0-----:R-:W2:Y:S04]  /*4c20*/  LDL R60, [R1+0xc84] ;  /* 0x000c8400013c7983 */ /* 0x001ea80000100800 */
[----:B------:R-:W3:Y:S01]  /*4c30*/  LDL.LU R58, [R1+0x4] ;  /* 0x00000400013a7983 */ /* 0x000ee20000300800 */
[----:B----4-:R-:W-:Y:S01]  /*4c40*/  @!P3 IMAD.MOV R59, RZ, RZ, -R59 ;  /* 0x000000ffff3bb224 */ /* 0x010fe200078e0a3b */
[----:B------:R-:W-:-:S02]  /*4c50*/  ISETP.GE.AND P1, PT, R50, RZ, PT ;  /* 0x000000ff3200720c */ /* 0x000fc40003f26270 */
[----:B------:R-:W4:Y:S01]  /*4c60*/  LDL R50, [R1+0xc80] ;  /* 0x000c800001327983 */ /* 0x000f220000100800 */
[----:B------:R-:W-:-:S03]  /*4c70*/  ISETP.GE.AND P2, PT, R61, RZ, PT ;  /* 0x000000ff3d00720c */ /* 0x000fc60003f46270 */
[----:B------:R0:W-:Y:S04]  /*4c80*/  STL [R1+0xd10], R59 ;  /* 0x000d103b01007387 */ /* 0x0001e80000100800 */
[----:B0-----:R-:W2:Y:S04]  /*4c90*/  LDL R59, [R1+0xc88] ;  /* 0x000c8800013b7983 */ /* 0x001ea80000100800 */
[----:B------:R-:W2:Y:S01]  /*4ca0*/  LDL.LU R61, [R1] ;  /* 0x00000000013d7983 */ /* 0x000ea20000300800 */
[----:B------:R-:W-:-:S03]  /*4cb0*/  ISETP.GE.AND P3, PT, R48, RZ, PT ;  /* 0x000000ff3000720c */ /* 0x000fc60003f66270 */
[----:B------:R-:W4:Y:S01]  /*4cc0*/  LDL R48, [R1+0xc7c] ;  /* 0x000c7c0001307983 */ /* 0x000f220000100800 */
[----:B---3--:R-:W-:-:S05]  /*4cd0*/  @!P4 IMAD.MOV R58, RZ, RZ, -R58 ;  /* 0x000000ffff3ac224 */ /* 0x008fca00078e0a3a */
[----:B------:R0:W-:Y:S04]  /*4ce0*/  STL [R1+0xd14], R58 ;  /* 0x000d143a01007387 */ /* 0x0001e80000100800 */
[----:B0-----:R-:W3:Y:S01]  /*4cf0*/  LDL R58, [R1+0xc8c] ;  /* 0x000c8c00013a7983 */ /* 0x001ee20000100800 */
[----:B------:R-:W-:-:S03]  /*4d00*/  ISETP.GE.AND P4, PT, R49, RZ, PT ;  /* 0x000000ff3100720c */ /* 0x000fc60003f86270 */
[----:B------:R-:W3:Y:S01]  /*4d10*/  LDL R49, [R1+0xc78] ;  /* 0x000c780001317983 */ /* 0x000ee20000100800 */
[----:B--2---:R-:W-:Y:S01]  /*4d20*/  @!P5 IMAD.MOV R61, RZ, RZ, -R61 ;  /* 0x000000ffff3dd224 */ /* 0x004fe200078e0a3d */
[----:B------:R-:W-:-:S04]  /*4d30*/  ISETP.GE.AND P5, PT, R54, RZ, PT ;  /* 0x000000ff3600720c */ /* 0x000fc80003fa6270 */
[----:B------:R0:W-:Y:S04]  /*4d40*/  STL [R1+0xd18], R61 ;  /* 0x000d183d01007387 */ /* 0x0001e80000100800 */
[----:B------:R-:W2:Y:S01]  /*4d50*/  LDL R54, [R1+0xc74] ;  /* 0x000c740001367983 */ /* 0x000ea20000100800 */
[----:B------:R-:W-:Y:S01]  /*4d60*/  @!P0 IMAD.MOV R0, RZ, RZ, -R0 ;  /* 0x000000ffff008224 */ /* 0x000fe200078e0a00 */
[----:B------:R-:W-:Y:S01]  /*4d70*/  ISETP.GE.AND P0, PT, R57, RZ, PT ;  /* 0x000000ff3900720c */ /* 0x000fe20003f06270 */
[----:B------:R-:W-:Y:S01]  /*4d80*/  @!P2 IMAD.MOV R2, RZ, RZ, -R2 ;  /* 0x000000ffff02a224 */ /* 0x000fe200078e0a02 */
[----:B------:R-:W2:Y:S01]  /*4d90*/  LDL R57, [R1+0xc70] ;  /* 0x000c700001397983 */ /* 0x000ea20000100800 */
[----:B------:R-:W-:Y:S01]  /*4da0*/  @!P1 IMAD.MOV R3, RZ, RZ, -R3 ;  /* 0x000000ffff039224 */ /* 0x000fe200078e0a03 */
[----:B------:R-:W-:Y:S01]  /*4db0*/  ISETP.GE.AND P1, PT, R59, RZ, PT ;  /* 0x000000ff3b00720c */ /* 0x000fe20003f26270 */
[----:B------:R-:W-:Y:S01]  /*4dc0*/  @!P3 IMAD.MOV R4, RZ, RZ, -R4 ;  /* 0x000000ffff04b224 */ /* 0x000fe200078e0a04 */
[----:B------:R-:W2:Y:S01]  /*4dd0*/  LDL R59, [R1+0xc68] ;  /* 0x000c6800013b7983 */ /* 0x000ea20000100800 */
[----:B------:R-:W-:Y:S01]  /*4de0*/  ISETP.GE.AND P3, PT, R60, RZ, PT ;  /* 0x000000ff3c00720c */ /* 0x000fe20003f66270 */
[----:B------:R-:W-:Y:S01]  /*4df0*/  @!P5 IMAD.MOV R6, RZ, RZ, -R6 ;  /* 0x000000ffff06d224 */ /* 0x000fe200078e0a06 */
[----:B----4-:R-:W-:Y:S01]  /*4e00*/  ISETP.GE.AND P5, PT, R48, RZ, PT ;  /* 0x000000ff3000720c */ /* 0x010fe20003fa6270 */
[----:B------:R-:W4:Y:S04]  /*4e10*/  LDL R60, [R1+0xc64] ;  /* 0x000c6400013c7983 */ /* 0x000f280000100800 */
[----:B------:R-:W4:Y:S01]  /*4e20*/  LDL R48, [R1+0xc5c] ;  /* 0x000c5c0001307983 */ /* 0x000f220000100800 */
[----:B------:R-:W-:-:S03]  /*4e30*/  @!P4 IMAD.MOV R5, RZ, RZ, -R5 ;  /* 0x000000ffff05c224 */ /* 0x000fc600078e0a05 */
[----:B0-----:R-:W4:Y:S01]  /*4e40*/  LDL R61, [R1+0xbec] ;  /* 0x000bec00013d7983 */ /* 0x001f220000100800 */
[----:B---3--:R-:W-:-:S03]  /*4e50*/  ISETP.GE.AND P2, PT, R58, RZ, PT ;  /* 0x000000ff3a00720c */ /* 0x008fc60003f46270 */
[----:B------:R-:W3:Y:S01]  /*4e60*/  LDL R58, [R1+0xc6c] ;  /* 0x000c6c00013a7983 */ /* 0x000ee20000100800 */
[----:B------:R-:W-:Y:S01]  /*4e70*/  ISETP.GE.AND P4, PT, R50, RZ, PT ;  /* 0x000000ff3200720c */ /* 0x000fe20003f86270 */
[----:B------:R-:W-:Y:S01]  /*4e80*/  @!P0 IMAD.MOV R7, RZ, RZ, -R7 ;  /* 0x000000ffff078224 */ /* 0x000fe200078e0a07 */
[----:B------:R-:W-:Y:S01]  /*4e90*/  ISETP.GE.AND P0, PT, R49, RZ, PT ;  /* 0x000000ff3100720c */ /* 0x000fe20003f06270 */
[----:B------:R-:W3:Y:S04]  /*4ea0*/  LDL R50, [R1+0xc60] ;  /* 0x000c600001327983 */ /* 0x000ee80000100800 */
[----:B------:R-:W3:Y:S02]  /*4eb0*/  LDL R49, [R1+0xc58] ;  /* 0x000c580001317983 */ /* 0x000ee40000100800 */
[----:B------:R-:W-:Y:S01]  /*4ec0*/  @!P2 IMAD.MOV R8, RZ, RZ, -R8 ;  /* 0x000000ffff08a224 */ /* 0x000fe200078e0a08 */
[----:B--2---:R-:W-:-:S02]  /*4ed0*/  ISETP.GE.AND P2, PT, R54, RZ, PT ;  /* 0x000000ff3600720c */ /* 0x004fc40003f46270 */
        /* <DEDUP_REMOVED lines=9> */
[----:B----4-:R-:W-:Y:S02]  /*4f70*/  ISETP.GE.AND P5, PT, R60, RZ, PT ;  /* 0x000000ff3c00720c */ /* 0x010fe40003fa6270 */
[----:B------:R-:W-:Y:S01]  /*4f80*/  @!P2 IMAD.MOV R14, RZ, RZ, -R14 ;  /* 0x000000ffff0ea224 */ /* 0x000fe200078e0a0e */
[----:B------:R-:W4:Y:S01]  /*4f90*/  LDL R60, [R1+0xc44] ;  /* 0x000c4400013c7983 */ /* 0x000f220000100800 */
[----:B------:R-:W-:-:S03]  /*4fa0*/  ISETP.GE.AND P2, PT, R48, RZ, PT ;  /* 0x000000ff3000720c */ /* 0x000fc60003f46270 */
[----:B------:R-:W4:Y:S01]  /*4fb0*/  LDL R48, [R1+0xc3c] ;  /* 0x000c3c0001307983 */ /* 0x000f220000100800 */
[----:B---3--:R-:W-:-:S03]  /*4fc0*/  ISETP.GE.AND P3, PT, R58, RZ, PT ;  /* 0x000000ff3a00720c */ /* 0x008fc60003f66270 */
[----:B------:R-:W3:Y:S01]  /*4fd0*/  LDL R58, [R1+0xc4c] ;  /* 0x000c4c00013a7983 */ /* 0x000ee20000100800 */
[----:B------:R-:W-:Y:S01]  /*4fe0*/  @!P0 IMAD.MOV R13, RZ, RZ, -R13 ;  /* 0x000000ffff0d8224 */ /* 0x000fe200078e0a0d */
[----:B------:R-:W-:Y:S01]  /*4ff0*/  ISETP.GE.AND P0, PT, R50, RZ, PT ;  /* 0x000000ff3200720c */ /* 0x000fe20003f06270 */
[----:B------:R-:W-:Y:S01]  /*5000*/  @!P1 IMAD.MOV R15, RZ, RZ, -R15 ;  /* 0x000000ffff0f9224 */ /* 0x000fe200078e0a0f */
[----:B------:R-:W3:Y:S01]  /*5010*/  LDL R50, [R1+0xc40] ;  /* 0x000c400001327983 */ /* 0x000ee20000100800 */
[----:B------:R-:W-:-:S03]  /*5020*/  ISETP.GE.AND P1, PT, R49, RZ, PT ;  /* 0x000000ff3100720c */ /* 0x000fc60003f26270 */
[----:B------:R-:W3:Y:S02]  /*5030*/  LDL R49, [R1+0xc38] ;  /* 0x000c380001317983 */ /* 0x000ee40000100800 */
[----:B------:R-:W-:Y:S01]  /*5040*/  @!P3 IMAD.MOV R16, RZ, RZ, -R16 ;  /* 0x000000ffff10b224 */ /* 0x000fe200078e0a10 */
[----:B--2---:R-:W-:Y:S02]  /*5050*/  ISETP.GE.AND P3, PT, R54, RZ, PT ;  /* 0x000000ff3600720c */ /* 0x004fe40003f66270 */
        /* <DEDUP_REMOVED lines=9> */
[----:B----4-:R-:W-:-:S02]  /*50f0*/  ISETP.GE.AND P2, PT, R60, RZ, PT ;  /* 0x000000ff3c00720c */ /* 0x010fc40003f46270 */
        /* <DEDUP_REMOVED lines=58> */
[----:B------:R-:W-:Y:S01]  /*54a0*/  ISETP.GE.AND P1, PT, R49, RZ, PT ;  /* 0x000000ff3100720c */ /* 0x000fe20003f26270 */
[----:B------:R-:W-:Y:S02]  /*54b0*/  @!P4 IMAD.MOV R41, RZ, RZ, -R41 ;  /* 0x000000ffff29c224 */ /* 0x000fe400078e0a29 */
[----:B------:R-:W3:Y:S02]  /*54c0*/  LDL R49, [R1+0xbd8] ;  /* 0x000bd80001317983 */ /* 0x000ee40000100800 */
[----:B------:R-:W-:Y:S01]  /*54d0*/  @!P3 IMAD.MOV R40, RZ, RZ, -R40 ;  /* 0x000000ffff28b224 */ /* 0x000fe200078e0a28 */
[----:B--2---:R-:W-:Y:S01]  /*54e0*/  ISETP.GE.AND P3, PT, R54, RZ, PT ;  /* 0x000000ff3600720c */ /* 0x004fe20003f66270 */
[----:B------:R-:W-:Y:S01]  /*54f0*/  @!P5 IMAD.MOV R42, RZ, RZ, -R42 ;  /* 0x000000ffff2ad224 */ /* 0x000fe200078e0a2a */
[----:B------:R-:W2:Y:S01]  /*5500*/  LDL R54, [R1+0xbd4] ;  /* 0x000bd40001367983 */ /* 0x000ea20000100800 */
[----:B------:R-:W-:Y:S01]  /*5510*/  ISETP.GE.AND P5, PT, R61, RZ, PT ;  /* 0x000000ff3d00720c */ /* 0x000fe20003fa6270 */
[----:B------:R-:W-:Y:S01]  /*5520*/  @!P0 IMAD.MOV R43, RZ, RZ, -R43 ;  /* 0x000000ffff2b8224 */ /* 0x000fe200078e0a2b */
[----:B------:R-:W-:Y:S01]  /*5530*/  ISETP.GE.AND P4, PT, R57, RZ, PT ;  /* 0x000000ff3900720c */ /* 0x000fe20003f86270 */
[----:B------:R-:W-:Y:S01]  /*5540*/  @!P2 IMAD.MOV R44, RZ, RZ, -R44 ;  /* 0x000000ffff2ca224 */ /* 0x000fe200078e0a2c */
[----:B------:R-:W2:Y:S01]  /*5550*/  LDL R57, [R1+0x5bc] ;  /* 0x0005bc0001397983 */ /* 0x000ea20000100800 */
[----:B------:R-:W-:Y:S01]  /*5560*/  ISETP.GE.AND P2, PT, R59, RZ, PT ;  /* 0x000000ff3b00720c */ /* 0x000fe20003f46270 */
[----:B------:R-:W-:-:S02]  /*5570*/  @!P1 IMAD.MOV R45, RZ, RZ, -R45 ;  /* 0x000000ffff2d9224 */ /* 0x000fc400078e0a2d */
[----:B------:R-:W2:Y:S01]  /*5580*/  LDL.LU R61, [R1+0x1c] ;  /* 0x00001c00013d7983 */ /* 0x000ea20000300800 */
[----:B----4-:R-:W-:Y:S01]  /*5590*/  ISETP.GE.AND P1, PT, R60, RZ, PT ;  /* 0x000000ff3c00720c */ /* 0x010fe20003f26270 */
[----:B------:R-:W-:Y:S01]  /*55a0*/  @!P3 IMAD.MOV R46, RZ, RZ, -R46 ;  /* 0x000000ffff2eb224 */ /* 0x000fe200078e0a2e */
[----:B------:R-:W-:Y:S02]  /*55b0*/  ISETP.GE.AND P3, PT, R48, RZ, PT ;  /* 0x000000ff3000720c */ /* 0x000fe40003f66270 */
[----:B---3--:R-:W-:Y:S02]  /*55c0*/  ISETP.GE.AND P0, PT, R58, RZ, PT ;  /* 0x000000ff3a00720c */ /* 0x008fe40003f06270 */
[----:B------:R-:W3:Y:S04]  /*55d0*/  LDL.LU R58, [R1+0x18] ;  /* 0x00001800013a7983 */ /* 0x000ee80000300800 */
[----:B------:R-:W4:Y:S04]  /*55e0*/  LDL.LU R59, [R1+0x14] ;  /* 0x00001400013b7983 */ /* 0x000f280000300800 */
[----:B------:R-:W2:Y:S04]  /*55f0*/  LDL.LU R60, [R1+0x10] ;  /* 0x00001000013c7983 */ /* 0x000ea80000300800 */
[----:B------:R-:W2:Y:S01]  /*5600*/  LDL.LU R48, [R1+0xd28] ;  /* 0x000d280001307983 */ /* 0x000ea20000300800 */
[----:B------:R-:W-:Y:S01]  /*5610*/  @!P4 IMAD.MOV R47, RZ, RZ, -R47 ;  /* 0x000000ffff2fc224 */ /* 0x000fe200078e0a2f */
[----:B------:R-:W-:-:S02]  /*5620*/  ISETP.GE.AND P4, PT, R49, RZ, PT ;  /* 0x000000ff3100720c */ /* 0x000fc40003f86270 */
[----:B------:R-:W3:Y:S01]  /*5630*/  LDL.LU R49, [R1+0xd24] ;  /* 0x000d240001317983 */ /* 0x000ee20000300800 */
[----:B--2---:R-:W-:Y:S01]  /*5640*/  @!P5 IMAD.MOV R48, RZ, RZ, -R48 ;  /* 0x000000ffff30d224 */ /* 0x004fe200078e0a30 */
[----:B------:R-:W-:Y:S02]  /*5650*/  ISETP.GE.AND P5, PT, R50, RZ, PT ;  /* 0x000000ff3200720c */ /* 0x000fe40003fa6270 */
[----:B------:R-:W2:Y:S01]  /*5660*/  LDL.LU R50, [R1+0xd20] ;  /* 0x000d200001327983 */ /* 0x000ea20000300800 */
[----:B------:R-:W-:Y:S01]  /*5670*/  @!P1 IMAD.MOV R51, RZ, RZ, -R51 ;  /* 0x000000ffff339224 */ /* 0x000fe200078e0a33 */
[----:B------:R-:W-:Y:S01]  /*5680*/  ISETP.NE.AND P1, PT, RZ, c[0x0][0x17c], PT ;  /* 0x00005f00ff007a0c */ /* 0x000fe20003f25270 */
[----:B---3--:R-:W-:Y:S01]  /*5690*/  @!P0 IMAD.MOV R49, RZ, RZ, -R49 ;  /* 0x000000ffff318224 */ /* 0x008fe200078e0a31 */
[----:B------:R-:W-:Y:S02]  /*56a0*/  ISETP.GE.AND P0, PT, R54, RZ, PT ;  /* 0x000000ff3600720c */ /* 0x000fe40003f06270 */
[----:B------:R-:W3:Y:S01]  /*56b0*/  LDL.LU R54, [R1+0xd1c] ;  /* 0x000d1c0001367983 */ /* 0x000ee20000300800 */
[----:B--2---:R-:W-:Y:S01]  /*56c0*/  @!P2 IMAD.MOV R50, RZ, RZ, -R50 ;  /* 0x000000ffff32a224 */ /* 0x004fe200078e0a32 */
[----:B------:R-:W-:-:S02]  /*56d0*/  ISETP.GE.AND P2, PT, R57, RZ, PT ;  /* 0x000000ff3900720c */ /* 0x000fc40003f46270 */
[----:B------:R-:W-:-:S04]  /*56e0*/  LOP3.LUT R57, RZ, c[0x0][0x17c], RZ, 0x33, !PT ;  /* 0x00005f00ff397a12 */ /* 0x000fc800078e33ff */
[C---:B------:R-:W-:Y:S02]  /*56f0*/  SEL R61, R57.reuse, R61, !P1 ;  /* 0x0000003d393d7207 */ /* 0x040fe40004800000 */
[C---:B------:R-:W-:Y:S02]  /*5700*/  SEL R58, R57.reuse, R58, !P1 ;  /* 0x0000003a393a7207 */ /* 0x040fe40004800000 */
[C---:B----4-:R-:W-:Y:S01]  /*5710*/  SEL R59, R57.reuse, R59, !P1 ;  /* 0x0000003b393b7207 */ /* 0x050fe20004800000 */
[----:B------:R0:W-:Y:S01]  /*5720*/  STL [R1+0x50], R61 ;  /* 0x0000503d01007387 */ /* 0x0001e20000100800 */
[----:B------:R-:W-:-:S03]  /*5730*/  SEL R60, R57, R60, !P1 ;  /* 0x0000003c393c7207 */ /* 0x000fc60004800000 */
[----:B0-----:R-:W2:Y:S04]  /*5740*/  LDL.LU R61, [R1+0xd18] ;  /* 0x000d1800013d7983 */ /* 0x001ea80000300800 */
[----:B------:R0:W-:Y:S04]  /*5750*/  STL [R1+0x4c], R58 ;  /* 0x00004c3a01007387 */ /* 0x0001e80000100800 */
[----:B0-----:R-:W4:Y:S04]  /*5760*/  LDL.LU R58, [R1+0xd14] ;  /* 0x000d1400013a7983 */ /* 0x001f280000300800 */
[----:B------:R0:W-:Y:S04]  /*5770*/  STL [R1+0x48], R59 ;  /* 0x0000483b01007387 */ /* 0x0001e80000100800 */
[----:B0-----:R-:W3:Y:S04]  /*5780*/  LDL.LU R59, [R1+0xd10] ;  /* 0x000d1000013b7983 */ /* 0x001ee80000300800 */
[----:B------:R0:W-:Y:S04]  /*5790*/  STL [R1+0x44], R60 ;  /* 0x0000443c01007387 */ /* 0x0001e80000100800 */
[----:B0-----:R-:W3:Y:S01]  /*57a0*/  LDL.LU R60, [R1+0xd0c] ;  /* 0x000d0c00013c7983 */ /* 0x001ee20000300800 */
[----:B--2---:R-:W-:-:S02]  /*57b0*/  SEL R61, R57, R61, !P1 ;  /* 0x0000003d393d7207 */ /* 0x004fc40004800000 */
[C---:B----4-:R-:W-:Y:S02]  /*57c0*/  SEL R58, R57.reuse, R58, !P1 ;  /* 0x0000003a393a7207 */ /* 0x050fe40004800000 */
[C---:B---3--:R-:W-:Y:S02]  /*57d0*/  SEL R59, R57.reuse, R59, !P1 ;  /* 0x0000003b393b7207 */ /* 0x048fe40004800000 */
[----:B------:R-:W-:-:S05]  /*57e0*/  SEL R60, R57, R60, !P1 ;  /* 0x0000003c393c7207 */ /* 0x000fca0004800000 */
[----:B------:R0:W-:Y:S04]  /*57f0*/  STL [R1+0x40], R60 ;  /* 0x0000403c01007387 */ /* 0x0001e80000100800 */
[----:B0-----:R-:W2:Y:S04]  /*5800*/  LDL.LU R60, [R1+0xd08] ;  /* 0x000d0800013c7983 */ /* 0x001ea80000300800 */
[----:B------:R0:W-:Y:S04]  /*5810*/  STL [R1+0x3c], R59 ;  /* 0x00003c3b01007387 */ /* 0x0001e80000100800 */
[----:B0-----:R-:W3:Y:S04]  /*5820*/  LDL.LU R59, [R1+0xd04] ;  /* 0x000d0400013b7983 */ /* 0x001ee80000300800 */
[----:B------:R0:W-:Y:S04]  /*5830*/  STL [R1+0x38], R58 ;  /* 0x0000383a01007387 */ /* 0x0001e80000100800 */
[----:B0-----:R-:W4:Y:S04]  /*5840*/  LDL.LU R58, [R1+0xd00] ;  /* 0x000d0000013a7983 */ /* 0x001f280000300800 */
[----:B------:R-:W2:Y:S04]  /*5850*/  LDL.LU R57, [R1+0xcfc] ;  /* 0x000cfc0001397983 */ /* 0x000ea80000300800 */
[----:B------:R0:W-:Y:S02]  /*5860*/  STL [R1+0x34], R61 ;  /* 0x0000343d01007387 */ /* 0x0001e40000100800 */
[----:B0-----:R-:W-:-:S04]  /*5870*/  LOP3.LUT R61, RZ, c[0x0][0x17c], RZ, 0x33, !PT ;  /* 0x00005f00ff3d7a12 */ /* 0x001fc800078e33ff */
[C---:B------:R-:W-:Y:S02]  /*5880*/  SEL R0, R61.reuse, R0, !P1 ;  /* 0x000000003d007207 */ /* 0x040fe40004800000 */
[----:B------:R-:W-:-:S03]  /*5890*/  SEL R2, R61, R2, !P1 ;  /* 0x000000023d027207 */ /* 0x000fc60004800000 */
[----:B------:R0:W-:Y:S04]  /*58a0*/  STL [R1+0x30], R0 ;  /* 0x0000300001007387 */ /* 0x0001e80000100800 */
[----:B------:R1:W-:Y:S01]  /*58b0*/  STL [R1+0x2c], R2 ;  /* 0x00002c0201007387 */ /* 0x0003e20000100800 */
[C---:B0-----:R-:W-:Y:S02]  /*58c0*/  SEL R0, R61.reuse, R3, !P1 ;  /* 0x000000033d007207 */ /* 0x041fe40004800000 */
[----:B------:R-:W-:-:S03]  /*58d0*/  SEL R3, R61, R4, !P1 ;  /* 0x000000043d037207 */ /* 0x000fc60004800000 */
[----:B------:R0:W-:Y:S01]  /*58e0*/  STL [R1+0x28], R0 ;  /* 0x0000280001007387 */ /* 0x0001e20000100800 */
[----:B-1----:R-:W-:-:S03]  /*58f0*/  SEL R2, R61, R5, !P1 ;  /* 0x000000053d027207 */ /* 0x002fc60004800000 */
[----:B------:R1:W-:Y:S01]  /*5900*/  STL [R1+0x24], R3 ;  /* 0x0000240301007387 */ /* 0x0003e20000100800 */
[----:B0-----:R-:W-:Y:S02]  /*5910*/  SEL R0, R61, R6, !P1 ;  /* 0x000000063d007207 */ /* 0x001fe40004800000 */
[----:B------:R-:W-:Y:S01]  /*5920*/  LOP3.LUT R6, RZ, c[0x0][0x17c], RZ, 0x33, !PT ;  /* 0x00005f00ff067a12 */ /* 0x000fe200078e33ff */
[----:B------:R0:W-:Y:S03]  /*5930*/  STL [R1+0x1c], R2 ;  /* 0x00001c0201007387 */ /* 0x0001e60000100800 */
[C---:B-1----:R-:W-:Y:S01]  /*5940*/  SEL R3, R6.reuse, R7, !P1 ;  /* 0x0000000706037207 */ /* 0x042fe20004800000 */
[----:B------:R1:W-:Y:S04]  /*5950*/  STL [R1+0x18], R0 ;  /* 0x0000180001007387 */ /* 0x0003e80000100800 */
[----:B------:R1:W-:Y:S01]  /*5960*/  STL [R1+0x14], R3 ;  /* 0x0000140301007387 */ /* 0x0003e20000100800 */
[----:B0-----:R-:W-:-:S02]  /*5970*/  SEL R2, R6, R8, !P1 ;  /* 0x0000000806027207 */ /* 0x001fc40004800000 */
[----:B-1----:R-:W-:-:S03]  /*5980*/  SEL R0, R6, R9, !P1 ;  /* 0x0000000906007207 */ /* 0x002fc60004800000 */
[----:B------:R0:W-:Y:S01]  /*5990*/  STL [R1+0x10], R2 ;  /* 0x0000100201007387 */ /* 0x0001e20000100800 */
[----:B------:R-:W-:-:S03]  /*59a0*/  SEL R3, R6, R10, !P1 ;  /* 0x0000000a06037207 */ /* 0x000fc60004800000 */
[----:B------:R1:W-:Y:S04]  /*59b0*/  STL [R1+0xc], R0 ;  /* 0x00000c0001007387 */ /* 0x0003e80000100800 */
[----:B------:R-:W-:Y:S04]  /*59c0*/  STL [R1+0x8], R3 ;  /* 0x0000080301007387 */ /* 0x000fe80000100800 */
[----:B------:R-:W2:Y:S01]  /*59d0*/  LDL R5, [R1+0xbb0] ;  /* 0x000bb00001057983 */ /* 0x000ea20000100800 */
[C---:B0-----:R-:W-:Y:S02]  /*59e0*/  SEL R2, R6.reuse, R11, !P1 ;  /* 0x0000000b06027207 */ /* 0x041fe40004800000 */
[----:B-1----:R-:W-:-:S03]  /*59f0*/  SEL R0, R6, R12, !P1 ;  /* 0x0000000c06007207 */ /* 0x002fc60004800000 */
[----:B------:R0:W-:Y:S04]  /*5a00*/  STL [R1+0x4], R2 ;  /* 0x0000040201007387 */ /* 0x0001e80000100800 */
[----:B------:R-:W3:Y:S04]  /*5a10*/  LDL R4, [R1+0xbb4] ;  /* 0x000bb40001047983 */ /* 0x000ee80000100800 */
[----:B------:R-:W-:Y:S04]  /*5a20*/  STL [R1], R0 ;  /* 0x0000000001007387 */ /* 0x000fe80000100800 */
[----:B0-----:R-:W3:Y:S04]  /*5a30*/  LDL R2, [R1+0x5c0] ;  /* 0x0005c00001027983 */ /* 0x001ee80000100800 */
[----:B------:R-:W3:Y:S01]  /*5a40*/  LDL R3, [R1+0xbac] ;  /* 0x000bac0001037983 */ /* 0x000ee20000100800 */
[----:B------:R-:W-:-:S02]  /*5a50*/  SEL R61, R6, R13, !P1 ;  /* 0x0000000d063d7207 */ /* 0x000fc40004800000 */
[C---:B------:R-:W-:Y:S02]  /*5a60*/  SEL R14, R6.reuse, R14, !P1 ;  /* 0x0000000e060e7207 */ /* 0x040fe40004800000 */
[C---:B------:R-:W-:Y:S02]  /*5a70*/  SEL R15, R6.reuse, R15, !P1 ;  /* 0x0000000f060f7207 */ /* 0x040fe40004800000 */
[C---:B------:R-:W-:Y:S01]  /*5a80*/  SEL R16, R6.reuse, R16, !P1 ;  /* 0x0000001006107207 */ /* 0x040fe20004800000 */
[----:B------:R-:W-:Y:S01]  /*5a90*/  STL [R1+0xcdc], R61 ;  /* 0x000cdc3d01007387 */ /* 0x000fe20000100800 */
[C---:B------:R-:W-:Y:S02]  /*5aa0*/  SEL R17, R6.reuse, R17, !P1 ;  /* 0x0000001106117207 */ /* 0x040fe40004800000 */
[C---:B------:R-:W-:Y:S01]  /*5ab0*/  SEL R18, R6.reuse, R18, !P1 ;  /* 0x0000001206127207 */ /* 0x040fe20004800000 */
[----:B------:R-:W-:Y:S01]  /*5ac0*/  STL [R1+0xce0], R14 ;  /* 0x000ce00e01007387 */ /* 0x000fe20000100800 */
[----:B------:R-:W-:-:S02]  /*5ad0*/  SEL R19, R6, R19, !P1 ;  /* 0x0000001306137207 */ /* 0x000fc40004800000 */
[----:B------:R-:W-:Y:S01]  /*5ae0*/  SEL R20, R6, R20, !P1 ;  /* 0x0000001406147207 */ /* 0x000fe20004800000 */
[----:B------:R-:W-:Y:S01]  /*5af0*/  STL [R1+0xce4], R15 ;  /* 0x000ce40f01007387 */ /* 0x000fe20000100800 */
[----:B------:R-:W-:-:S03]  /*5b00*/  @!P3 IMAD.MOV R52, RZ, RZ, -R52 ;  /* 0x000000ffff34b224 */ /* 0x000fc600078e0a34 */
[----:B------:R-:W-:Y:S01]  /*5b10*/  STL [R1+0xce8], R16 ;  /* 0x000ce81001007387 */ /* 0x000fe20000100800 */
[----:B------:R-:W-:-:S03]  /*5b20*/  @!P4 IMAD.MOV R53, RZ, RZ, -R53 ;  /* 0x000000ffff35c224 */ /* 0x000fc600078e0a35 */
[----:B------:R-:W-:Y:S01]  /*5b30*/  STL [R1+0xcec], R17 ;  /* 0x000cec1101007387 */ /* 0x000fe20000100800 */
[----:B------:R-:W-:Y:S02]  /*5b40*/  @!P5 IMAD.MOV R55, RZ, RZ, -R55 ;  /* 0x000000ffff37d224 */ /* 0x000fe400078e0a37 */
[----:B------:R-:W-:Y:S01]  /*5b50*/  @!P0 IMAD.MOV R56, RZ, RZ, -R56 ;  /* 0x000000ffff388224 */ /* 0x000fe200078e0a38 */
[----:B------:R-:W-:Y:S01]  /*5b60*/  STL [R1+0xcf0], R18 ;  /* 0x000cf01201007387 */ /* 0x000fe20000100800 */
[----:B------:R-:W-:-:S03]  /*5b70*/  @!P2 IMAD.MOV R54, RZ, RZ, -R54 ;  /* 0x000000ffff36a224 */ /* 0x000fc600078e0a36 */
[----:B------:R-:W-:Y:S04]  /*5b80*/  STL [R1+0xcf4], R19 ;  /* 0x000cf41301007387 */ /* 0x000fe80000100800 */
[----:B------:R0:W-:Y:S01]  /*5b90*/  STL [R1+0xcf8], R20 ;  /* 0x000cf81401007387 */ /* 0x0001e20000100800 */
[----:B------:R-:W-:-:S03]  /*5ba0*/  SEL R21, R6, R21, !P1 ;  /* 0x0000001506157207 */ /* 0x000fc60004800000 */
[----:B------:R-:W4:Y:S01]  /*5bb0*/  LDL.LU R10, [R1+0x50] ;  /* 0x00005000010a7983 */ /* 0x000f220000300800 */
[----:B------:R-:W-:-:S03]  /*5bc0*/  SEL R22, R6, R22, !P1 ;  /* 0x0000001606167207 */ /* 0x000fc60004800000 */
[----:B------:R-:W4:Y:S01]  /*5bd0*/  LDL.LU R9, [R1+0x4c] ;  /* 0x00004c0001097983 */ /* 0x000f220000300800 */
[C---:B------:R-:W-:Y:S02]  /*5be0*/  SEL R23, R6.reuse, R23, !P1 ;  /* 0x0000001706177207 */ /* 0x040fe40004800000 */
[C---:B------:R-:W-:Y:S01]  /*5bf0*/  SEL R24, R6.reuse, R24, !P1 ;  /* 0x0000001806187207 */ /* 0x040fe20004800000 */
[----:B------:R-:W4:Y:S01]  /*5c00*/  LDL.LU R8, [R1+0x48] ;  /* 0x0000480001087983 */ /* 0x000f220000300800 */
[C---:B------:R-:W-:Y:S02]  /*5c10*/  SEL R25, R6.reuse, R25, !P1 ;  /* 0x0000001906197207 */ /* 0x040fe40004800000 */
[C---:B------:R-:W-:Y:S01]  /*5c20*/  SEL R26, R6.reuse, R26, !P1 ;  /* 0x0000001a061a7207 */ /* 0x040fe20004800000 */
[----:B------:R-:W4:Y:S01]  /*5c30*/  LDL.LU R7, [R1+0x44] ;  /* 0x0000440001077983 */ /* 0x000f220000300800 */
[C---:B------:R-:W-:Y:S02]  /*5c40*/  SEL R27, R6.reuse, R27, !P1 ;  /* 0x0000001b061b7207 */ /* 0x040fe40004800000 */
[----:B------:R-:W-:-:S02]  /*5c50*/  SEL R28, R6, R28, !P1 ;  /* 0x0000001c061c7207 */ /* 0x000fc40004800000 */
[C---:B------:R-:W-:Y:S02]  /*5c60*/  SEL R29, R6.reuse, R29, !P1 ;  /* 0x0000001d061d7207 */ /* 0x040fe40004800000 */
[C---:B------:R-:W-:Y:S02]  /*5c70*/  SEL R30, R6.reuse, R30, !P1 ;  /* 0x0000001e061e7207 */ /* 0x040fe40004800000 */
[C---:B------:R-:W-:Y:S02]  /*5c80*/  SEL R31, R6.reuse, R31, !P1 ;  /* 0x0000001f061f7207 */ /* 0x040fe40004800000 */
[C---:B------:R-:W-:Y:S02]  /*5c90*/  SEL R32, R6.reuse, R32, !P1 ;  /* 0x0000002006207207 */ /* 0x040fe40004800000 */
        /* <DEDUP_REMOVED lines=23> */
[----:B------:R-:W-:Y:S02]  /*5e10*/  SEL R54, R6, R54, !P1 ;  /* 0x0000003606367207 */ /* 0x000fe40004800000 */
[----:B------:R-:W4:Y:S01]  /*5e20*/  LDL.LU R6, [R1+0x40] ;  /* 0x0000400001067983 */ /* 0x000f220000300800 */
[----:B--2---:R-:W-:-:S03]  /*5e30*/  ISETP.GE.AND P1, PT, R5, RZ, PT ;  /* 0x000000ff0500720c */ /* 0x004fc60003f26270 */
[----:B------:R-:W2:Y:S04]  /*5e40*/  LDL.LU R5, [R1+0x3c] ;  /* 0x00003c0001057983 */ /* 0x000ea80000300800 */
[----:B0-----:R-:W2:Y:S04]  /*5e50*/  LDL.LU R20, [R1+0x24] ;  /* 0x0000240001147983 */ /* 0x001ea80000300800 */
[----:B------:R-:W2:Y:S04]  /*5e60*/  LDL.LU R19, [R1+0x1c] ;  /* 0x00001c0001137983 */ /* 0x000ea80000300800 */
[----:B------:R-:W2:Y:S04]  /*5e70*/  LDL.LU R18, [R1+0x18] ;  /* 0x0000180001127983 */ /* 0x000ea80000300800 */
[----:B------:R-:W2:Y:S04]  /*5e80*/  LDL.LU R17, [R1+0x14] ;  /* 0x0000140001117983 */ /* 0x000ea80000300800 */
[----:B------:R-:W2:Y:S04]  /*5e90*/  LDL.LU R16, [R1+0x10] ;  /* 0x0000100001107983 */ /* 0x000ea80000300800 */
[----:B------:R-:W2:Y:S04]  /*5ea0*/  LDL.LU R15, [R1+0xc] ;  /* 0x00000c00010f7983 */ /* 0x000ea80000300800 */
[----:B------:R-:W2:Y:S01]  /*5eb0*/  LDL.LU R14, [R1+0x8] ;  /* 0x00000800010e7983 */ /* 0x000ea20000300800 */
[----:B---3--:R-:W-:-:S02]  /*5ec0*/  ISETP.GE.AND P4, PT, R2, RZ, PT ;  /* 0x000000ff0200720c */ /* 0x008fc40003f86270 */
[----:B------:R-:W-:Y:S01]  /*5ed0*/  ISETP.GE.AND P2, PT, R4, RZ, PT ;  /* 0x000000ff0400720c */ /* 0x000fe20003f46270 */
[----:B------:R-:W-:Y:S01]  /*5ee0*/  IMAD.MOV.U32 R11, RZ, RZ, R57 ;  /* 0x000000ffff0b7224 */ /* 0x000fe200078e0039 */
[----:B------:R-:W-:Y:S01]  /*5ef0*/  ISETP.GE.AND P3, PT, R3, RZ, PT ;  /* 0x000000ff0300720c */ /* 0x000fe20003f66270 */
[----:B----4-:R-:W-:Y:S02]  /*5f00*/  IMAD.MOV.U32 R12, RZ, RZ, R58 ;  /* 0x000000ffff0c7224 */ /* 0x010fe400078e003a */
[----:B------:R-:W-:Y:S01]  /*5f10*/  IMAD.MOV.U32 R13, RZ, RZ, R59 ;  /* 0x000000ffff0d7224 */ /* 0x000fe200078e003b */
[----:B------:R-:W-:Y:S01]  /*5f20*/  ISETP.NE.AND P0, PT, RZ, c[0x0][0x178], PT ;  /* 0x00005e00ff007a0c */ /* 0x000fe20003f05270 */
[----:B------:R-:W-:Y:S01]  /*5f30*/  @!P1 IMAD.MOV R11, RZ, RZ, -R11 ;  /* 0x000000ffff0b9224 */ /* 0x000fe200078e0a0b */
[----:B------:R-:W-:Y:S01]  /*5f40*/  LOP3.LUT R2, RZ, c[0x0][0x178], RZ, 0x33, !PT ;  /* 0x00005e00ff027a12 */ /* 0x000fe200078e33ff */
[----:B------:R-:W3:Y:S02]  /*5f50*/  LDL.LU R61, [R1+0x4] ;  /* 0x00000400013d7983 */ /* 0x000ee40000300800 */
[----:B------:R-:W-:-:S02]  /*5f60*/  @!P4 IMAD.MOV R60, RZ, RZ, -R60 ;  /* 0x000000ffff3cc224 */ /* 0x000fc400078e0a3c */
[----:B------:R-:W-:Y:S01]  /*5f70*/  @!P2 IMAD.MOV R12, RZ, RZ, -R12 ;  /* 0x000000ffff0ca224 */ /* 0x000fe200078e0a0c */
[----:B------:R-:W-:Y:S01]  /*5f80*/  UIMAD UR7, UR4, 0x1f, URZ ;  /* 0x0000001f040778a4 */ /* 0x000fe2000f8e023f */
[----:B------:R-:W-:Y:S01]  /*5f90*/  @!P3 IMAD.MOV R13, RZ, RZ, -R13 ;  /* 0x000000ffff0db224 */ /* 0x000fe200078e0a0d */
[----:B------:R-:W4:Y:S01]  /*5fa0*/  LDL.LU R57, [R1+0x34] ;  /* 0x0000340001397983 */ /* 0x000f220000300800 */
[C---:B------:R-:W-:Y:S02]  /*5fb0*/  SEL R4, R2.reuse, R60, !P0 ;  /* 0x0000003c02047207 */ /* 0x040fe40004000000 */
[C---:B------:R-:W-:Y:S01]  /*5fc0*/  SEL R11, R2.reuse, R11, !P0 ;  /* 0x0000000b020b7207 */ /* 0x040fe20004000000 */
[----:B------:R-:W3:Y:S01]  /*5fd0*/  LDL.LU R58, [R1+0x30] ;  /* 0x00003000013a7983 */ /* 0x000ee20000300800 */
[C---:B------:R-:W-:Y:S02]  /*5fe0*/  SEL R12, R2.reuse, R12, !P0 ;  /* 0x0000000c020c7207 */ /* 0x040fe40004000000 */
[----:B------:R-:W-:Y:S01]  /*5ff0*/  SEL R13, R2, R13, !P0 ;  /* 0x0000000d020d7207 */ /* 0x000fe20004000000 */
[----:B------:R-:W3:Y:S04]  /*6000*/  LDL.LU R59, [R1+0x2c] ;  /* 0x00002c00013b7983 */ /* 0x000ee80000300800 */
[----:B------:R-:W3:Y:S04]  /*6010*/  LDL.LU R2, [R1+0x38] ;  /* 0x0000380001027983 */ /* 0x000ee80000300800 */
[----:B------:R-:W3:Y:S04]  /*6020*/  LDL.LU R60, [R1+0x28] ;  /* 0x00002800013c7983 */ /* 0x000ee80000300800 */
[----:B------:R0:W-:Y:S02]  /*6030*/  STL [R1+0x54], R4 ;  /* 0x0000540401007387 */ /* 0x0001e40000100800 */
[----:B0-----:R-:W-:-:S05]  /*6040*/  IMAD.U32 R4, RZ, RZ, UR7 ;  /* 0x00000007ff047e24 */ /* 0x001fca000f8e00ff */
[----:B------:R0:W-:Y:S04]  /*6050*/  STL [R1+0xccc], R4 ;  /* 0x000ccc0401007387 */ /* 0x0001e80000100800 */
[----:B0-----:R-:W3:Y:S01]  /*6060*/  LDL.LU R4, [R1] ;  /* 0x0000000001047983 */ /* 0x001ee20000300800 */
[----:B--2---:R-:W-:Y:S02]  /*6070*/  IMAD R20, R20, c[0x0][0x190], RZ ;  /* 0x0000640014147a24 */ /* 0x004fe400078e02ff */
[----:B------:R-:W-:-:S03]  /*6080*/  IMAD R19, R19, c[0x0][0x190], RZ ;  /* 0x0000640013137a24 */ /* 0x000fc600078e02ff */
[----:B------:R0:W-:Y:S01]  /*6090*/  STL [R1+0x20], R20 ;  /* 0x0000201401007387 */ /* 0x0001e20000100800 */
[----:B------:R-:W-:Y:S02]  /*60a0*/  IMAD R18, R18, c[0x0][0x190], RZ ;  /* 0x0000640012127a24 */ /* 0x000fe400078e02ff */
[----:B------:R-:W-:Y:S01]  /*60b0*/  IMAD R17, R17, c[0x0][0x190], RZ ;  /* 0x0000640011117a24 */ /* 0x000fe200078e02ff */
[----:B0-----:R-:W2:Y:S01]  /*60c0*/  LDL.LU R20, [R1+0xcf8] ;  /* 0x000cf80001147983 */ /* 0x001ea20000300800 */
[----:B------:R-:W-:-:S03]  /*60d0*/  IMAD R16, R16, c[0x0][0x190], RZ ;  /* 0x0000640010107a24 */ /* 0x000fc600078e02ff */
[----:B------:R0:W-:Y:S01]  /*60e0*/  STL [R1+0x1c], R19 ;  /* 0x00001c1301007387 */ /* 0x0001e20000100800 */
[----:B------:R-:W-:Y:S02]  /*60f0*/  IMAD R15, R15, c[0x0][0x190], RZ ;  /* 0x000064000f0f7a24 */ /* 0x000fe400078e02ff */
[----:B------:R-:W-:Y:S01]  /*6100*/  IMAD R14, R14, c[0x0][0x190], RZ ;  /* 0x000064000e0e7a24 */ /* 0x000fe200078e02ff */
[----:B0-----:R-:W2:Y:S04]  /*6110*/  LDL.LU R19, [R1+0xcf4] ;  /* 0x000cf40001137983 */ /* 0x001ea80000300800 */
[----:B------:R0:W-:Y:S04]  /*6120*/  STL [R1+0x18], R18 ;  /* 0x0000181201007387 */ /* 0x0001e80000100800 */
        /* <DEDUP_REMOVED lines=8> */
[----:B0-----:R-:W2:Y:S01]  /*61b0*/  LDL.LU R14, [R1+0xce0] ;  /* 0x000ce000010e7983 */ /* 0x001ea20000300800 */
[----:B---3--:R-:W-:-:S02]  /*61c0*/  IMAD R61, R61, c[0x0][0x190], RZ ;  /* 0x000064003d3d7a24 */ /* 0x008fc400078e02ff */
[----:B------:R-:W-:-:S03]  /*61d0*/  IMAD R4, R4, c[0x0][0x190], RZ ;  /* 0x0000640004047a24 */ /* 0x000fc600078e02ff */
[----:B------:R0:W-:Y:S04]  /*61e0*/  STL [R1+0x4], R61 ;  /* 0x0000043d01007387 */ /* 0x0001e80000100800 */
[----:B0-----:R-:W3:Y:S04]  /*61f0*/  LDL.LU R61, [R1+0xcdc] ;  /* 0x000cdc00013d7983 */ /* 0x001ee80000300800 */
[----:B------:R0:W-:Y:S04]  /*6200*/  STL [R1+0xcd8], R4 ;  /* 0x000cd80401007387 */ /* 0x0001e80000100800 */
[----:B------:R-:W1:Y:S01]  /*6210*/  S2R R0, SR_TID.X ;  /* 0x0000000000007919 */ /* 0x000e620000002100 */
[----:B------:R-:W-:-:S02]  /*6220*/  IMAD R10, R10, c[0x0][0x190], RZ ;  /* 0x000064000a0a7a24 */ /* 0x000fc400078e02ff */
[----:B------:R-:W-:Y:S01]  /*6230*/  IMAD R9, R9, c[0x0][0x190], RZ ;  /* 0x0000640009097a24 */ /* 0x000fe200078e02ff */
[----:B-1----:R-:W-:-:S05]  /*6240*/  LOP3.LUT R0, R0, 0x1f, RZ, 0xc0, !PT ;  /* 0x0000001f00007812 */ /* 0x002fca00078ec0ff */
[----:B------:R-:W-:-:S05]  /*6250*/  IMAD R0, R0, c[0x0][0x18c], RZ ;  /* 0x0000630000007a24 */ /* 0x000fca00078e02ff */
[----:B------:R-:W-:-:S04]  /*6260*/  LEA R3, P5, R0, c[0x0][0x168], 0x1 ;  /* 0x00005a0000037a11 */ /* 0x000fc800078a08ff */
[----:B------:R-:W-:Y:S02]  /*6270*/  LEA.HI.X.SX32 R0, R0, c[0x0][0x16c], 0x1, P5 ;  /* 0x00005b0000007a11 */ /* 0x000fe400028f0eff */
[----:B0-----:R-:W-:Y:S01]  /*6280*/  LEA R4, P5, R10, R3, 0x1 ;  /* 0x000000030a047211 */ /* 0x001fe200078a08ff */
[----:B------:R-:W-:Y:S02]  /*6290*/  IMAD R8, R8, c[0x0][0x190], RZ ;  /* 0x0000640008087a24 */ /* 0x000fe400078e02ff */
[----:B------:R-:W-:Y:S02]  /*62a0*/  IMAD R7, R7, c[0x0][0x190], RZ ;  /* 0x0000640007077a24 */ /* 0x000fe400078e02ff */
[----:B------:R-:W-:Y:S02]  /*62b0*/  IMAD R6, R6, c[0x0][0x190], RZ ;  /* 0x0000640006067a24 */ /* 0x000fe400078e02ff */
[----:B--2---:R-:W-:-:S05]  /*62c0*/  IMAD R14, R14, c[0x0][0x190], RZ ;  /* 0x000064000e0e7a24 */ /* 0x004fca00078e02ff */
[----:B------:R0:W-:Y:S04]  /*62d0*/  STL [R1+0xcd4], R14 ;  /* 0x000cd40e01007387 */ /* 0x0001e80000100800 */
[----:B0-----:R-:W2:Y:S01]  /*62e0*/  LDL.LU R14, [R1+0x20] ;  /* 0x00002000010e7983 */ /* 0x001ea20000300800 */
[----:B------:R-:W-:-:S05]  /*62f0*/  IMAD R15, R15, c[0x0][0x190], RZ ;  /* 0x000064000f0f7a24 */ /* 0x000fca00078e02ff */
[----:B------:R0:W-:Y:S04]  /*6300*/  STL [R1+0xcd0], R15 ;  /* 0x000cd00f01007387 */ /* 0x0001e80000100800 */
[----:B0-----:R-:W3:Y:S04]  /*6310*/  LDL.LU R15, [R1+0x1c] ;  /* 0x00001c00010f7983 */ /* 0x001ee80000300800 */
[----:B------:R0:W-:Y:S02]  /*6320*/  STL [R1+0x5d0], R4 ;  /* 0x0005d00401007387 */ /* 0x0001e40000100800 */
[----:B0-----:R-:W-:-:S05]  /*6330*/  LEA R4, P6, R9, R3, 0x1 ;  /* 0x0000000309047211 */ /* 0x001fca00078c08ff */
[----:B------:R0:W-:Y:S02]  /*6340*/  STL [R1+0x5d8], R4 ;  /* 0x0005d80401007387 */ /* 0x0001e40000100800 */
[----:B0-----:R-:W-:-:S05]  /*6350*/  LEA R4, P0, R8, R3, 0x1 ;  /* 0x0000000308047211 */ /* 0x001fca00078008ff */
[----:B------:R0:W-:Y:S01]  /*6360*/  STL [R1+0x5e0], R4 ;  /* 0x0005e00401007387 */ /* 0x0001e20000100800 */
[----:B------:R-:W-:Y:S01]  /*6370*/  IMAD R5, R5, c[0x0][0x190], RZ ;  /* 0x0000640005057a24 */ /* 0x000fe200078e02ff */
[----:B0-----:R-:W-:-:S05]  /*6380*/  LEA R4, P1, R7, R3, 0x1 ;  /* 0x0000000307047211 */ /* 0x001fca00078208ff */
[----:B------:R0:W-:Y:S01]  /*6390*/  STL [R1+0x5e8], R4 ;  /* 0x0005e80401007387 */ /* 0x0001e20000100800 */
[----:B------:R-:W-:Y:S01]  /*63a0*/  IMAD R2, R2, c[0x0][0x190], RZ ;  /* 0x0000640002027a24 */ /* 0x000fe200078e02ff */
[----:B0-----:R-:W-:-:S05]  /*63b0*/  LEA R4, P2, R6, R3, 0x1 ;  /* 0x0000000306047211 */ /* 0x001fca00078408ff */
[----:B------:R0:W-:Y:S02]  /*63c0*/  STL [R1+0x5f0], R4 ;  /* 0x0005f00401007387 */ /* 0x0001e40000100800 */
[----:B0-----:R-:W-:-:S05]  /*63d0*/  LEA R4, P3, R5, R3, 0x1 ;  /* 0x0000000305047211 */ /* 0x001fca00078608ff */
[----:B------:R0:W-:Y:S01]  /*63e0*/  STL [R1+0x5f8], R4 ;  /* 0x0005f80401007387 */ /* 0x0001e20000100800 */
[----:B----4-:R-:W-:Y:S01]  /*63f0*/  IMAD R57, R57, c[0x0][0x190], RZ ;  /* 0x0000640039397a24 */ /* 0x010fe200078e02ff */
[----:B0-----:R-:W-:-:S05]  /*6400*/  LEA R4, P4, R2, R3, 0x1 ;  /* 0x0000000302047211 */ /* 0x001fca00078808ff */
[----:B------:R0:W-:Y:S02]  /*6410*/  STL [R1+0x600], R4 ;  /* 0x0006000401007387 */ /* 0x0001e40000100800 */
[----:B0-----:R-:W-:Y:S02]  /*6420*/  LEA.HI.X.SX32 R4, R10, R0, 0x1, P5 ;  /* 0x000000000a047211 */ /* 0x001fe400028f0eff */
[----:B------:R-:W4:Y:S04]  /*6430*/  LDL.LU R10, [R1+0x4] ;  /* 0x00000400010a7983 */ /* 0x000f280000300800 */
[----:B------:R0:W-:Y:S01]  /*6440*/  STL [R1+0x5cc], R4 ;  /* 0x0005cc0401007387 */ /* 0x0001e20000100800 */
[----:B------:R-:W-:Y:S01]  /*6450*/  IMAD R58, R58, c[0x0][0x190], RZ ;  /* 0x000064003a3a7a24 */ /* 0x000fe200078e02ff */
        /* <DEDUP_REMOVED lines=16> */
[----:B------:R0:W-:Y:S02]  /*6560*/  STL [R1+0x5e4], R4 ;  /* 0x0005e40401007387 */ /* 0x0001e40000100800 */
[----:B0-----:R-:W-:-:S05]  /*6570*/  LEA R4, P1, R60, R3, 0x1 ;  /* 0x000000033c047211 */ /* 0x001fca00078208ff */
[----:B------:R0:W-:Y:S02]  /*6580*/  STL [R1+0x620], R4 ;  /* 0x0006200401007387 */ /* 0x0001e40000100800 */
[----:B0-----:R-:W-:Y:S02]  /*6590*/  LEA.HI.X.SX32 R4, R6, R0, 0x1, P2 ;  /* 0x0000000006047211 */ /* 0x001fe400010f0eff */
[----:B------:R-:W4:Y:S04]  /*65a0*/  LDL.LU R6, [R1+0x14] ;  /* 0x0000140001067983 */ /* 0x000f280000300800 */
[----:B------:R2:W-:Y:S02]  /*65b0*/  STL [R1+0x5ec], R4 ;  /* 0x0005ec0401007387 */ /* 0x0005e40000100800 */
[----:B--2---:R-:W-:-:S05]  /*65c0*/  LEA R4, P2, R14, R3, 0x1 ;  /* 0x000000030e047211 */ /* 0x004fca00078408ff */
[----:B------:R0:W-:Y:S02]  /*65d0*/  STL [R1+0x628], R4 ;  /* 0x0006280401007387 */ /* 0x0001e40000100800 */
[-C--:B0-----:R-:W-:Y:S02]  /*65e0*/  LEA.HI.X.SX32 R4, R5, R0.reuse, 0x1, P3 ;  /* 0x0000000005047211 */ /* 0x081fe400018f0eff */
[----:B------:R-:W2:Y:S01]  /*65f0*/  LDL.LU R5, [R1+0x18] ;  /* 0x0000180001057983 */ /* 0x000ea20000300800 */
[----:B------:R-:W-:-:S03]  /*6600*/  LEA.HI.X.SX32 R2, R2, R0, 0x1, P4 ;  /* 0x0000000002027211 */ /* 0x000fc600020f0eff */
[----:B------:R3:W-:Y:S01]  /*6610*/  STL [R1+0x5f4], R4 ;  /* 0x0005f40401007387 */ /* 0x0007e20000100800 */
[----:B------:R-:W-:Y:S02]  /*6620*/  LEA.HI.X.SX32 R57, R57, R0, 0x1, P5 ;  /* 0x0000000039397211 */ /* 0x000fe400028f0eff */
[----:B---3--:R-:W-:-:S05]  /*6630*/  LEA R4, P3, R15, R3, 0x1 ;  /* 0x000000030f047211 */ /* 0x008fca00078608ff */
[----:B------:R0:W-:Y:S04]  /*6640*/  STL [R1+0x630], R4 ;  /* 0x0006300401007387 */ /* 0x0001e80000100800 */
[----:B0-----:R-:W3:Y:S04]  /*6650*/  LDL.LU R4, [R1+0xcd8] ;  /* 0x000cd80001047983 */ /* 0x001ee80000300800 */
[----:B------:R2:W-:Y:S02]  /*6660*/  STL [R1+0x5fc], R2 ;  /* 0x0005fc0201007387 */ /* 0x0005e40000100800 */
[----:B--2---:R-:W-:-:S05]  /*6670*/  LEA R2, P4, R5, R3, 0x1 ;  /* 0x0000000305027211 */ /* 0x004fca00078808ff */
[----:B------:R4:W-:Y:S04]  /*6680*/  STL [R1+0x638], R2 ;  /* 0x0006380201007387 */ /* 0x0009e80000100800 */
[----:B------:R0:W-:Y:S01]  /*6690*/  STL [R1+0x604], R57 ;  /* 0x0006043901007387 */ /* 0x0001e20000100800 */
[-C--:B----4-:R-:W-:Y:S02]  /*66a0*/  LEA R2, P5, R6, R3.reuse, 0x1 ;  /* 0x0000000306027211 */ /* 0x090fe400078a08ff */
[-C--:B0-----:R-:W-:Y:S02]  /*66b0*/  LEA.HI.X.SX32 R57, R58, R0.reuse, 0x1, P6 ;  /* 0x000000003a397211 */ /* 0x081fe400030f0eff */
[----:B------:R-:W-:Y:S01]  /*66c0*/  LEA R58, P6, R7, R3, 0x1 ;  /* 0x00000003073a7211 */ /* 0x000fe200078c08ff */
[----:B------:R0:W-:Y:S04]  /*66d0*/  STL [R1+0x640], R2 ;  /* 0x0006400201007387 */ /* 0x0001e80000100800 */
[----:B------:R1:W-:Y:S04]  /*66e0*/  STL [R1+0x60c], R57 ;  /* 0x00060c3901007387 */ /* 0x0003e80000100800 */
[----:B------:R2:W-:Y:S01]  /*66f0*/  STL [R1+0x648], R58 ;  /* 0x0006483a01007387 */ /* 0x0005e20000100800 */
[----:B0-----:R-:W-:-:S02]  /*6700*/  LEA.HI.X.SX32 R2, R59, R0, 0x1, P0 ;  /* 0x000000003b027211 */ /* 0x001fc400000f0eff */
[----:B-1----:R-:W-:-:S03]  /*6710*/  LEA R57, P0, R8, R3, 0x1 ;  /* 0x0000000308397211 */ /* 0x002fc600078008ff */
[----:B------:R0:W-:Y:S01]  /*6720*/  STL [R1+0x614], R2 ;  /* 0x0006140201007387 */ /* 0x0001e20000100800 */
[----:B--2---:R-:W-:-:S03]  /*6730*/  LEA.HI.X.SX32 R58, R60, R0, 0x1, P1 ;  /* 0x000000003c3a7211 */ /* 0x004fc600008f0eff */
[----:B------:R1:W-:Y:S04]  /*6740*/  STL [R1+0x650], R57 ;  /* 0x0006503901007387 */ /* 0x0003e80000100800 */
[----:B------:R2:W-:Y:S01]  /*6750*/  STL [R1+0x61c], R58 ;  /* 0x00061c3a01007387 */ /* 0x0005e20000100800 */
[----:B0-----:R-:W-:Y:S02]  /*6760*/  LEA R2, P1, R9, R3, 0x1 ;  /* 0x0000000309027211 */ /* 0x001fe400078208ff */
[-C--:B-1----:R-:W-:Y:S02]  /*6770*/  LEA.HI.X.SX32 R57, R14, R0.reuse, 0x1, P2 ;  /* 0x000000000e397211 */ /* 0x082fe400010f0eff */
[----:B------:R-:W4:Y:S01]  /*6780*/  LDL.LU R14, [R1+0xcd4] ;  /* 0x000cd400010e7983 */ /* 0x000f220000300800 */
[----:B--2---:R-:W-:-:S03]  /*6790*/  LEA.HI.X.SX32 R58, R15, R0, 0x1, P3 ;  /* 0x000000000f3a7211 */ /* 0x004fc600018f0eff */
[----:B------:R0:W-:Y:S04]  /*67a0*/  STL [R1+0x658], R2 ;  /* 0x0006580201007387 */ /* 0x0001e80000100800 */
[----:B------:R1:W-:Y:S04]  /*67b0*/  STL [R1+0x624], R57 ;  /* 0x0006243901007387 */ /* 0x0003e80000100800 */
[----:B------:R-:W2:Y:S01]  /*67c0*/  LDL.LU R15, [R1+0xcd0] ;  /* 0x000cd000010f7983 */ /* 0x000ea20000300800 */
[----:B0-----:R-:W-:Y:S01]  /*67d0*/  LEA R2, P2, R10, R3, 0x1 ;  /* 0x000000030a027211 */ /* 0x001fe200078408ff */
[----:B------:R-:W-:-:S04]  /*67e0*/  IMAD R61, R61, c[0x0][0x190], RZ ;  /* 0x000064003d3d7a24 */ /* 0x000fc800078e02ff */
[----:B------:R3:W-:Y:S01]  /*67f0*/  STL [R1+0x660], R2 ;  /* 0x0006600201007387 */ /* 0x0007e20000100800 */
[----:B-1----:R-:W-:Y:S02]  /*6800*/  LEA.HI.X.SX32 R57, R5, R0, 0x1, P4 ;  /* 0x0000000005397211 */ /* 0x002fe400020f0eff */
[-C--:B------:R-:W-:Y:S01]  /*6810*/  LEA R5, P4, R61, R3.reuse, 0x1 ;  /* 0x000000033d057211 */ /* 0x080fe200078808ff */
[----:B------:R-:W-:Y:S01]  /*6820*/  STL [R1+0x62c], R58 ;  /* 0x00062c3a01007387 */ /* 0x000fe20000100800 */
[----:B---3--:R-:W-:-:S05]  /*6830*/  LEA R2, P3, R4, R3, 0x1 ;  /* 0x0000000304027211 */ /* 0x008fca00078608ff */
[----:B------:R0:W-:Y:S01]  /*6840*/  STL [R1+0x668], R2 ;  /* 0x0006680201007387 */ /* 0x0001e20000100800 */
[----:B------:R-:W-:-:S03]  /*6850*/  IMAD R16, R16, c[0x0][0x190], RZ ;  /* 0x0000640010107a24 */ /* 0x000fc600078e02ff */
[----:B------:R-:W-:Y:S01]  /*6860*/  STL [R1+0x634], R57 ;  /* 0x0006343901007387 */ /* 0x000fe20000100800 */
[----:B0-----:R-:W-:-:S03]  /*6870*/  LEA.HI.X.SX32 R2, R6, R0, 0x1, P5 ;  /* 0x0000000006027211 */ /* 0x001fc600028f0eff */
[----:B------:R0:W-:Y:S04]  /*6880*/  STL [R1+0x670], R5 ;  /* 0x0006700501007387 */ /* 0x0001e80000100800 */
[----:B------:R2:W-:Y:S01]  /*6890*/  STL [R1+0x63c], R2 ;  /* 0x00063c0201007387 */ /* 0x0005e20000100800 */
[----:B------:R-:W-:Y:S01]  /*68a0*/  IMAD R17, R17, c[0x0][0x190], RZ ;  /* 0x0000640011117a24 */ /* 0x000fe200078e02ff */
[----:B0-----:R-:W-:Y:S01]  /*68b0*/  LEA.HI.X.SX32 R5, R7, R0, 0x1, P6 ;  /* 0x0000000007057211 */ /* 0x001fe200030f0eff */
[----:B------:R-:W-:Y:S02]  /*68c0*/  IMAD R18, R18, c[0x0][0x190], RZ ;  /* 0x0000640012127a24 */ /* 0x000fe400078e02ff */
[----:B------:R-:W-:Y:S02]  /*68d0*/  IMAD R19, R19, c[0x0][0x190], RZ ;  /* 0x0000640013137a24 */ /* 0x000fe400078e02ff */
[----:B------:R-:W-:-:S02]  /*68e0*/  IMAD R20, R20, c[0x0][0x190], RZ ;  /* 0x0000640014147a24 */ /* 0x000fc400078e02ff */
[----:B------:R-:W-:Y:S02]  /*68f0*/  IMAD R21, R21, c[0x0][0x190], RZ ;  /* 0x0000640015157a24 */ /* 0x000fe400078e02ff */
[----:B------:R-:W-:Y:S02]  /*6900*/  IMAD R22, R22, c[0x0][0x190], RZ ;  /* 0x0000640016167a24 */ /* 0x000fe400078e02ff */
[----:B------:R-:W-:Y:S02]  /*6910*/  IMAD R23, R23, c[0x0][0x190], RZ ;  /* 0x0000640017177a24 */ /* 0x000fe400078e02ff */
        /* <DEDUP_REMOVED lines=21> */
[----:B------:R-:W-:Y:S01]  /*6a70*/  IMAD R45, R45, c[0x0][0x190], RZ ;  /* 0x000064002d2d7a24 */ /* 0x000fe200078e02ff */
[----:B----4-:R-:W-:-:S05]  /*6a80*/  LEA R6, P5, R14, R3, 0x1 ;  /* 0x000000030e067211 */ /* 0x010fca00078a08ff */
[----:B------:R0:W-:Y:S04]  /*6a90*/  STL [R1+0x678], R6 ;  /* 0x0006780601007387 */ /* 0x0001e80000100800 */
[----:B------:R1:W-:Y:S01]  /*6aa0*/  STL [R1+0x644], R5 ;  /* 0x0006440501007387 */ /* 0x0003e20000100800 */
[----:B--2---:R-:W-:Y:S02]  /*6ab0*/  LEA R2, P6, R15, R3, 0x1 ;  /* 0x000000030f027211 */ /* 0x004fe400078c08ff */
[----:B0-----:R-:W-:-:S03]  /*6ac0*/  LEA.HI.X.SX32 R6, R8, R0, 0x1, P0 ;  /* 0x0000000008067211 */ /* 0x001fc600000f0eff */
[----:B------:R0:W-:Y:S01]  /*6ad0*/  STL [R1+0x680], R2 ;  /* 0x0006800201007387 */ /* 0x0001e20000100800 */
[----:B-1----:R-:W-:-:S03]  /*6ae0*/  LEA R5, P0, R16, R3, 0x1 ;  /* 0x0000000310057211 */ /* 0x002fc600078008ff */
[----:B------:R1:W-:Y:S01]  /*6af0*/  STL [R1+0x64c], R6 ;  /* 0x00064c0601007387 */ /* 0x0003e20000100800 */
        /* <DEDUP_REMOVED lines=9> */
[----:B------:R-:W2:Y:S01]  /*6b90*/  LDL.LU R4, [R1+0xccc] ;  /* 0x000ccc0001047983 */ /* 0x000ea20000300800 */
[----:B-1----:R-:W-:-:S03]  /*6ba0*/  LEA.HI.X.SX32 R5, R61, R0, 0x1, P4 ;  /* 0x000000003d057211 */ /* 0x002fc600020f0eff */
[----:B------:R0:W-:Y:S04]  /*6bb0*/  STL [R1+0xa94], R2 ;  /* 0x000a940201007387 */ /* 0x0001e80000100800 */
[----:B------:R1:W-:Y:S01]  /*6bc0*/  STL [R1+0x664], R6 ;  /* 0x0006640601007387 */ /* 0x0003e20000100800 */
[-C--:B0-----:R-:W-:Y:S02]  /*6bd0*/  LEA R2, P3, R19, R3.reuse, 0x1 ;  /* 0x0000000313027211 */ /* 0x081fe400078608ff */
[----:B-1----:R-:W-:-:S03]  /*6be0*/  LEA R6, P4, R20, R3, 0x1 ;  /* 0x0000000314067211 */ /* 0x002fc600078808ff */
[----:B------:R0:W-:Y:S04]  /*6bf0*/  STL [R1+0xa9c], R2 ;  /* 0x000a9c0201007387 */ /* 0x0001e80000100800 */
[----:B------:R1:W-:Y:S04]  /*6c00*/  STL [R1+0x66c], R5 ;  /* 0x00066c0501007387 */ /* 0x0003e80000100800 */
[----:B------:R3:W-:Y:S01]  /*6c10*/  STL [R1+0xaa4], R6 ;  /* 0x000aa40601007387 */ /* 0x0007e20000100800 */
[----:B0-----:R-:W-:Y:S02]  /*6c20*/  LEA.HI.X.SX32 R2, R14, R0, 0x1, P5 ;  /* 0x000000000e027211 */ /* 0x001fe400028f0eff */
[----:B-1----:R-:W-:-:S03]  /*6c30*/  LEA R5, P5, R21, R3, 0x1 ;  /* 0x0000000315057211 */ /* 0x002fc600078a08ff */
[----:B------:R0:W-:Y:S01]  /*6c40*/  STL [R1+0x674], R2 ;  /* 0x0006740201007387 */ /* 0x0001e20000100800 */
[----:B---3--:R-:W-:-:S03]  /*6c50*/  LEA.HI.X.SX32 R6, R15, R0, 0x1, P6 ;  /* 0x000000000f067211 */ /* 0x008fc600030f0eff */
[----:B------:R1:W-:Y:S04]  /*6c60*/  STL [R1+0xaac], R5 ;  /* 0x000aac0501007387 */ /* 0x0003e80000100800 */
[----:B------:R3:W-:Y:S01]  /*6c70*/  STL [R1+0x67c], R6 ;  /* 0x00067c0601007387 */ /* 0x0007e20000100800 */
[----:B0-----:R-:W-:Y:S02]  /*6c80*/  LEA R2, P6, R22, R3, 0x1 ;  /* 0x0000000316027211 */ /* 0x001fe400078c08ff */
[----:B-1----:R-:W-:-:S03]  /*6c90*/  LEA.HI.X.SX32 R5, R16, R0, 0x1, P0 ;  /* 0x0000000010057211 */ /* 0x002fc600000f0eff */
[----:B------:R0:W-:Y:S01]  /*6ca0*/  STL [R1+0xab4], R2 ;  /* 0x000ab40201007387 */ /* 0x0001e20000100800 */
[----:B---3--:R-:W-:-:S03]  /*6cb0*/  LEA R6, P0, R23, R3, 0x1 ;  /* 0x0000000317067211 */ /* 0x008fc600078008ff */
        /* <DEDUP_REMOVED lines=91> */
[----:B------:R3:W-:Y:S04]  /*7270*/  STL [R1+0xb38], R6 ;  /* 0x000b380601007387 */ /* 0x0007e80000100800 */
[----:B------:R-:W4:Y:S01]  /*7280*/  LDL.LU R10, [R1+0x54] ;  /* 0x00005400010a7983 */ /* 0x000f220000300800 */
[----:B------:R-:W-:Y:S02]  /*7290*/  IMAD R46, R46, c[0x0][0x190], RZ ;  /* 0x000064002e2e7a24 */ /* 0x000fe400078e02ff */
[----:B------:R-:W-:-:S03]  /*72a0*/  IMAD R47, R47, c[0x0][0x190], RZ ;  /* 0x000064002f2f7a24 */ /* 0x000fc600078e02ff */
[----:B0-----:R-:W-:Y:S01]  /*72b0*/  LEA R2, P2, R46, R3, 0x1 ;  /* 0x000000032e027211 */ /* 0x001fe200078408ff */
[----:B------:R-:W-:Y:S01]  /*72c0*/  IMAD R48, R48, c[0x0][0x190], RZ ;  /* 0x0000640030307a24 */ /* 0x000fe200078e02ff */
[----:B-1----:R-:W-:-:S03]  /*72d0*/  LEA.HI.X.SX32 R5, R40, R0, 0x1, P3 ;  /* 0x0000000028057211 */ /* 0x002fc600018f0eff */
[----:B------:R0:W-:Y:S01]  /*72e0*/  STL [R1+0xb74], R2 ;  /* 0x000b740201007387 */ /* 0x0001e20000100800 */
[----:B---3--:R-:W-:Y:S01]  /*72f0*/  LEA.HI.X.SX32 R6, R41, R0, 0x1, P4 ;  /* 0x0000000029067211 */ /* 0x008fe200020f0eff */
[----:B------:R-:W-:Y:S02]  /*7300*/  IMAD R49, R49, c[0x0][0x190], RZ ;  /* 0x0000640031317a24 */ /* 0x000fe400078e02ff */
[----:B------:R1:W-:Y:S01]  /*7310*/  STL [R1+0xb40], R5 ;  /* 0x000b400501007387 */ /* 0x0003e20000100800 */
[-C--:B0-----:R-:W-:Y:S02]  /*7320*/  LEA R2, P3, R47, R3.reuse, 0x1 ;  /* 0x000000032f027211 */ /* 0x081fe400078608ff */
[----:B-1----:R-:W-:-:S03]  /*7330*/  LEA R5, P4, R48, R3, 0x1 ;  /* 0x0000000330057211 */ /* 0x002fc600078808ff */
[----:B------:R0:W-:Y:S01]  /*7340*/  STL [R1+0xb7c], R2 ;  /* 0x000b7c0201007387 */ /* 0x0001e20000100800 */
[----:B------:R-:W-:-:S03]  /*7350*/  IMAD R50, R50, c[0x0][0x190], RZ ;  /* 0x0000640032327a24 */ /* 0x000fc600078e02ff */
[----:B------:R1:W-:Y:S01]  /*7360*/  STL [R1+0xb48], R6 ;  /* 0x000b480601007387 */ /* 0x0003e20000100800 */
[----:B------:R-:W-:-:S03]  /*7370*/  IMAD R51, R51, c[0x0][0x190], RZ ;  /* 0x0000640033337a24 */ /* 0x000fc600078e02ff */
[----:B------:R3:W-:Y:S01]  /*7380*/  STL [R1+0xb84], R5 ;  /* 0x000b840501007387 */ /* 0x0007e20000100800 */
[----:B0-----:R-:W-:Y:S02]  /*7390*/  LEA.HI.X.SX32 R2, R42, R0, 0x1, P5 ;  /* 0x000000002a027211 */ /* 0x001fe400028f0eff */
[----:B-1----:R-:W-:-:S03]  /*73a0*/  LEA R6, P5, R49, R3, 0x1 ;  /* 0x0000000331067211 */ /* 0x002fc600078a08ff */
[----:B------:R0:W-:Y:S01]  /*73b0*/  STL [R1+0xb50], R2 ;  /* 0x000b500201007387 */ /* 0x0001e20000100800 */
[----:B---3--:R-:W-:-:S03]  /*73c0*/  LEA.HI.X.SX32 R5, R43, R0, 0x1, P6 ;  /* 0x000000002b057211 */ /* 0x008fc600030f0eff */
[----:B------:R1:W-:Y:S01]  /*73d0*/  STL [R1+0xb8c], R6 ;  /* 0x000b8c0601007387 */ /* 0x0003e20000100800 */
[----:B------:R-:W-:-:S03]  /*73e0*/  IMAD R52, R52, c[0x0][0x190], RZ ;  /* 0x0000640034347a24 */ /* 0x000fc600078e02ff */
[----:B------:R3:W-:Y:S01]  /*73f0*/  STL [R1+0xb58], R5 ;  /* 0x000b580501007387 */ /* 0x0007e20000100800 */
[----:B0-----:R-:W-:Y:S02]  /*7400*/  LEA R2, P6, R50, R3, 0x1 ;  /* 0x0000000332027211 */ /* 0x001fe400078c08ff */
[----:B-1----:R-:W-:-:S03]  /*7410*/  LEA.HI.X.SX32 R6, R44, R0, 0x1, P0 ;  /* 0x000000002c067211 */ /* 0x002fc600000f0eff */
[----:B------:R0:W-:Y:S01]  /*7420*/  STL [R1+0xb94], R2 ;  /* 0x000b940201007387 */ /* 0x0001e20000100800 */
[----:B---3--:R-:W-:-:S03]  /*7430*/  LEA R5, P0, R51, R3, 0x1 ;  /* 0x0000000333057211 */ /* 0x008fc600078008ff */
[----:B------:R1:W-:Y:S01]  /*7440*/  STL [R1+0xb60], R6 ;  /* 0x000b600601007387 */ /* 0x0003e20000100800 */
[----:B------:R-:W-:-:S03]  /*7450*/  IMAD R53, R53, c[0x0][0x190], RZ ;  /* 0x0000640035357a24 */ /* 0x000fc600078e02ff */
[----:B------:R3:W-:Y:S01]  /*7460*/  STL [R1+0xb98], R5 ;  /* 0x000b980501007387 */ /* 0x0007e20000100800 */
[----:B0-----:R-:W-:Y:S01]  /*7470*/  LEA.HI.X.SX32 R2, R45, R0, 0x1, P1 ;  /* 0x000000002d027211 */ /* 0x001fe200008f0eff */
[----:B------:R-:W-:Y:S01]  /*7480*/  IMAD R55, R55, c[0x0][0x190], RZ ;  /* 0x0000640037377a24 */ /* 0x000fe200078e02ff */
        /* <DEDUP_REMOVED lines=13> */
[----:B0-----:R-:W-:Y:S02]  /*7560*/  LEA.HI.X.SX32 R2, R48, R0, 0x1, P4 ;  /* 0x0000000030027211 */ /* 0x001fe400020f0eff */
[----:B-1----:R-:W-:-:S03]  /*7570*/  LEA R6, P4, R56, R3, 0x1 ;  /* 0x0000000338067211 */ /* 0x002fc600078808ff */
[----:B------:R-:W-:Y:S01]  /*7580*/  STL [R1+0xb80], R2 ;  /* 0x000b800201007387 */ /* 0x000fe20000100800 */
[----:B---3--:R-:W-:-:S03]  /*7590*/  LEA.HI.X.SX32 R5, R49, R0, 0x1, P5 ;  /* 0x0000000031057211 */ /* 0x008fc600028f0eff */
[----:B------:R0:W-:Y:S01]  /*75a0*/  STL [R1+0xba8], R6 ;  /* 0x000ba80601007387 */ /* 0x0001e20000100800 */
[----:B------:R-:W-:-:S03]  /*75b0*/  IMAD R11, R11, c[0x0][0x184], RZ ;  /* 0x000061000b0b7a24 */ /* 0x000fc600078e02ff */
[----:B------:R1:W-:Y:S01]  /*75c0*/  STL [R1+0xb88], R5 ;  /* 0x000b880501007387 */ /* 0x0003e20000100800 */
[-C--:B0-----:R-:W-:Y:S02]  /*75d0*/  LEA.HI.X.SX32 R6, R50, R0.reuse, 0x1, P6 ;  /* 0x0000000032067211 */ /* 0x081fe400030f0eff */
[----:B------:R-:W-:Y:S02]  /*75e0*/  LEA R3, P6, R54, R3, 0x1 ;  /* 0x0000000336037211 */ /* 0x000fe400078c08ff */
[-C--:B-1----:R-:W-:Y:S01]  /*75f0*/  LEA.HI.X.SX32 R5, R51, R0.reuse, 0x1, P0 ;  /* 0x0000000033057211 */ /* 0x082fe200000f0eff */
[----:B------:R0:W-:Y:S01]  /*7600*/  STL [R1+0xb90], R6 ;  /* 0x000b900601007387 */ /* 0x0001e20000100800 */
[----:B------:R-:W-:Y:S02]  /*7610*/  LEA.HI.X.SX32 R7, R52, R0, 0x1, P1 ;  /* 0x0000000034077211 */ /* 0x000fe400008f0eff */
[----:B------:R-:W-:Y:S01]  /*7620*/  LEA R2, P5, R11, c[0x0][0x160], 0x1 ;  /* 0x000058000b027a11 */ /* 0x000fe200078a08ff */
[----:B------:R1:W-:Y:S01]  /*7630*/  STL [R1+0xa84], R3 ;  /* 0x000a840301007387 */ /* 0x0003e20000100800 */
[----:B------:R-:W-:-:S03]  /*7640*/  IMAD R12, R12, c[0x0][0x184], RZ ;  /* 0x000061000c0c7a24 */ /* 0x000fc600078e02ff */
[----:B------:R3:W-:Y:S01]  /*7650*/  STL [R1+0xa5c], R5 ;  /* 0x000a5c0501007387 */ /* 0x0007e20000100800 */
[----:B0-----:R-:W-:-:S03]  /*7660*/  LEA.HI.X.SX32 R6, R53, R0, 0x1, P2 ;  /* 0x0000000035067211 */ /* 0x001fc600010f0eff */
[----:B------:R-:W-:Y:S01]  /*7670*/  STL [R1+0xa60], R7 ;  /* 0x000a600701007387 */ /* 0x000fe20000100800 */
[----:B-1----:R-:W-:Y:S02]  /*7680*/  LEA.HI.X.SX32 R3, R11, c[0x0][0x164], 0x1, P5 ;  /* 0x000059000b037a11 */ /* 0x002fe400028f0eff */
[-C--:B---3--:R-:W-:Y:S01]  /*7690*/  LEA.HI.X.SX32 R5, R55, R0.reuse, 0x1, P3 ;  /* 0x0000000037057211 */ /* 0x088fe200018f0eff */
[----:B------:R2:W-:Y:S01]  /*76a0*/  STL [R1+0xa64], R6 ;  /* 0x000a640601007387 */ /* 0x0005e20000100800 */
[----:B------:R-:W-:Y:S01]  /*76b0*/  IMAD R13, R13, c[0x0][0x184], RZ ;  /* 0x000061000d0d7a24 */ /* 0x000fe200078e02ff */
[-C--:B------:R-:W-:Y:S02]  /*76c0*/  LEA.HI.X.SX32 R8, R56, R0.reuse, 0x1, P4 ;  /* 0x0000000038087211 */ /* 0x080fe400020f0eff */
[----:B------:R0:W-:Y:S01]  /*76d0*/  STL [R1+0xa7c], R5 ;  /* 0x000a7c0501007387 */ /* 0x0001e20000100800 */
[----:B------:R-:W-:Y:S02]  /*76e0*/  LEA R60, P0, R12, c[0x0][0x160], 0x1 ;  /* 0x000058000c3c7a11 */ /* 0x000fe400078008ff */
[----:B------:R-:W-:Y:S01]  /*76f0*/  LEA R14, P1, R13, c[0x0][0x160], 0x1 ;  /* 0x000058000d0e7a11 */ /* 0x000fe200078208ff */
[----:B------:R-:W-:Y:S01]  /*7700*/  STL [R1+0xa80], R8 ;  /* 0x000a800801007387 */ /* 0x000fe20000100800 */
[----:B--2---:R-:W-:Y:S01]  /*7710*/  IMAD.WIDE R6, R4, 0x2, R2 ;  /* 0x0000000204067825 */ /* 0x004fe200078e0202 */
[----:B0-----:R-:W-:-:S02]  /*7720*/  LEA.HI.X.SX32 R5, R54, R0, 0x1, P6 ;  /* 0x0000000036057211 */ /* 0x001fc400030f0eff */
[----:B------:R-:W-:-:S03]  /*7730*/  LEA.HI.X.SX32 R61, R12, c[0x0][0x164], 0x1, P0 ;  /* 0x000059000c3d7a11 */ /* 0x000fc600000f0eff */
[----:B------:R-:W-:Y:S01]  /*7740*/  STL [R1+0xa68], R5 ;  /* 0x000a680501007387 */ /* 0x000fe20000100800 */
[----:B------:R-:W-:-:S03]  /*7750*/  LEA.HI.X.SX32 R15, R13, c[0x0][0x164], 0x1, P1 ;  /* 0x000059000d0f7a11 */ /* 0x000fc600008f0eff */
[----:B------:R-:W-:Y:S04]  /*7760*/  STL [R1+0xa70], R6 ;  /* 0x000a700601007387 */ /* 0x000fe80000100800 */
[----:B------:R0:W-:Y:S01]  /*7770*/  STL [R1+0xa6c], R7 ;  /* 0x000a6c0701007387 */ /* 0x0001e20000100800 */
[----:B------:R-:W-:Y:S01]  /*7780*/  UIMAD UR7, UR4, 0x1e, URZ ;  /* 0x0000001e040778a4 */ /* 0x000fe2000f8e023f */
[----:B0-----:R-:W-:-:S04]  /*7790*/  IMAD.WIDE R6, R4, 0x2, R60 ;  /* 0x0000000204067825 */ /* 0x001fc800078e023c */
[----:B------:R-:W-:-:S04]  /*77a0*/  IMAD.WIDE R8, R4, 0x2, R14 ;  /* 0x0000000204087825 */ /* 0x000fc800078e020e */
[----:B----4-:R-:W-:-:S05]  /*77b0*/  IMAD R0, R10, c[0x0][0x184], RZ ;  /* 0x000061000a007a24 */ /* 0x010fca00078e02ff */
[----:B------:R-:W-:-:S04]  /*77c0*/  LEA R5, P0, R0, c[0x0][0x160], 0x1 ;  /* 0x0000580000057a11 */ /* 0x000fc800078008ff */
[----:B------:R-:W-:Y:S01]  /*77d0*/  LEA.HI.X.SX32 R10, R0, c[0x0][0x164], 0x1, P0 ;  /* 0x00005900000a7a11 */ /* 0x000fe200000f0eff */
[----:B------:R-:W-:Y:S04]  /*77e0*/  STL [R1+0x5c8], R5 ;  /* 0x0005c80501007387 */ /* 0x000fe80000100800 */
[----:B------:R-:W-:Y:S01]  /*77f0*/  STL.64 [R1+0x3f0], R14 ;  /* 0x0003f00e01007387 */ /* 0x000fe20000100a00 */
[----:B------:R-:W-:-:S03]  /*7800*/  IMAD.MOV.U32 R11, RZ, RZ, R10 ;  /* 0x000000ffff0b7224 */ /* 0x000fc600078e000a */
[----:B------:R-:W-:Y:S04]  /*7810*/  STL [R1+0xa78], R6 ;  /* 0x000a780601007387 */ /* 0x000fe80000100800 */
[----:B------:R0:W-:Y:S01]  /*7820*/  STL [R1+0x5c4], R10 ;  /* 0x0005c40a01007387 */ /* 0x0001e20000100800 */
[----:B------:R-:W-:-:S03]  /*7830*/  IMAD.U32 R0, RZ, RZ, UR7 ;  /* 0x00000007ff007e24 */ /* 0x000fc6000f8e00ff */
[----:B------:R1:W-:Y:S01]  /*7840*/  STL [R1+0xa74], R7 ;  /* 0x000a740701007387 */ /* 0x0003e20000100800 */
[----:B0-----:R-:W-:-:S03]  /*7850*/  IMAD.MOV.U32 R10, RZ, RZ, R5 ;  /* 0x000000ffff0a7224 */ /* 0x001fc600078e0005 */
[----:B------:R-:W-:Y:S01]  /*7860*/  STL [R1+0xa3c], R8 ;  /* 0x000a3c0801007387 */ /* 0x000fe20000100800 */
[----:B-1----:R-:W-:-:S03]  /*7870*/  IMAD.WIDE R6, R4, 0x2, R10 ;  /* 0x0000000204067825 */ /* 0x002fc600078e020a */
[----:B------:R0:W-:Y:S01]  /*7880*/  STL [R1+0x688], R9 ;  /* 0x0006880901007387 */ /* 0x0001e20000100800 */
[----:B------:R-:W-:Y:S01]  /*7890*/  UIMAD UR7, UR4, 0x1d, URZ ;  /* 0x0000001d040778a4 */ /* 0x000fe2000f8e023f */
[C---:B------:R-:W-:Y:S02]  /*78a0*/  IMAD.WIDE R4, R0.reuse, 0x2, R2 ;  /* 0x0000000200047825 */ /* 0x040fe400078e0202 */
[----:B------:R-:W-:Y:S04]  /*78b0*/  STL [R1+0xa44], R6 ;  /* 0x000a440601007387 */ /* 0x000fe80000100800 */
[----:B------:R1:W-:Y:S01]  /*78c0*/  STL [R1+0xa40], R7 ;  /* 0x000a400701007387 */ /* 0x0003e20000100800 */
[----:B0-----:R-:W-:-:S03]  /*78d0*/  IMAD.WIDE R8, R0, 0x2, R14 ;  /* 0x0000000200087825 */ /* 0x001fc600078e020e */
[----:B------:R0:W-:Y:S01]  /*78e0*/  STL [R1+0xa4c], R4 ;  /* 0x000a4c0401007387 */ /* 0x0001e20000100800 */
[----:B-1----:R-:W-:-:S03]  /*78f0*/  IMAD.WIDE R6, R0, 0x2, R60 ;  /* 0x0000000200067825 */ /* 0x002fc600078e023c */
[----:B------:R-:W-:Y:S01]  /*7900*/  STL [R1+0xa48], R5 ;  /* 0x000a480501007387 */ /* 0x000fe20000100800 */
[----:B------:R-:W-:-:S03]  /*7910*/  IMAD.WIDE R12, R0, 0x2, R10 ;  /* 0x00000002000c7825 */ /* 0x000fc600078e020a */
[----:B------:R-:W-:Y:S01]  /*7920*/  STL [R1+0xa54], R6 ;  /* 0x000a540601007387 */ /* 0x000fe20000100800 */
[----:B0-----:R-:W-:-:S03]  /*7930*/  IMAD.U32 R4, RZ, RZ, UR7 ;  /* 0x00000007ff047e24 */ /* 0x001fc6000f8e00ff */
[----:B------:R0:W-:Y:S01]  /*7940*/  STL [R1+0xa50], R7 ;  /* 0x000a500701007387 */ /* 0x0001e20000100800 */
[----:B------:R-:W-:-:S03]  /*7950*/  UIMAD UR7, UR4, 0x1c, URZ ;  /* 0x0000001c040778a4 */ /* 0x000fc6000f8e023f */
[----:B------:R-:W-:Y:S04]  /*7960*/  STL [R1+0x690], R8 ;  /* 0x0006900801007387 */ /* 0x000fe80000100800 */
[----:B------:R1:W-:Y:S01]  /*7970*/  STL [R1+0x68c], R9 ;  /* 0x00068c0901007387 */ /* 0x0003e20000100800 */
[----:B0-----:R-:W-:-:S03]  /*7980*/  IMAD.WIDE R6, R4, 0x2, R2 ;  /* 0x0000000204067825 */ /* 0x001fc600078e0202 */
[----:B------:R-:W-:Y:S04]  /*7990*/  STL [R1+0x698], R12 ;  /* 0x0006980c01007387 */ /* 0x000fe80000100800 */
[----:B------:R-:W-:Y:S01]  /*79a0*/  STL [R1+0x694], R13 ;  /* 0x0006940d01007387 */ /* 0x000fe20000100800 */
[----:B-1----:R-:W-:-:S03]  /*79b0*/  IMAD.WIDE R8, R4, 0x2, R60 ;  /* 0x0000000204087825 */ /* 0x002fc600078e023c */
[----:B------:R-:W-:Y:S01]  /*79c0*/  STL [R1+0x6a0], R6 ;  /* 0x0006a00601007387 */ /* 0x000fe20000100800 */
[----:B------:R-:W-:-:S03]  /*79d0*/  IMAD.U32 R0, RZ, RZ, UR7 ;  /* 0x00000007ff007e24 */ /* 0x000fc6000f8e00ff */
[----:B------:R0:W-:Y:S04]  /*79e0*/  STL [R1+0x69c], R7 ;  /* 0x00069c0701007387 */ /* 0x0001e80000100800 */
[----:B------:R-:W-:Y:S01]  /*79f0*/  STL [R1+0x6a8], R8 ;  /* 0x0006a80801007387 */ /* 0x000fe20000100800 */
[----:B------:R-:W-:-:S03]  /*7a00*/  UIMAD UR7, UR4, 0x1b, URZ ;  /* 0x0000001b040778a4 */ /* 0x000fc6000f8e023f */
[----:B------:R1:W-:Y:S01]  /*7a10*/  STL [R1+0x6a4], R9 ;  /* 0x0006a40901007387 */ /* 0x0003e20000100800 */
[----:B0-----:R-:W-:-:S05]  /*7a20*/  IMAD.WIDE R6, R4, 0x2, R14 ;  /* 0x0000000204067825 */ /* 0x001fca00078e020e */
[----:B------:R-:W-:Y:S01]  /*7a30*/  STL [R1+0x6b0], R6 ;  /* 0x0006b00601007387 */ /* 0x000fe20000100800 */
[----:B-1----:R-:W-:-:S03]  /*7a40*/  IMAD.WIDE R8, R4, 0x2, R10 ;  /* 0x0000000204087825 */ /* 0x002fc600078e020a */
[----:B------:R0:W-:Y:S01]  /*7a50*/  STL [R1+0x6ac], R7 ;  /* 0x0006ac0701007387 */ /* 0x0001e20000100800 */
[----:B------:R-:W-:-:S03]  /*7a60*/  IMAD.WIDE R4, R0, 0x2, R2 ;  /* 0x0000000200047825 */ /* 0x000fc600078e0202 */
[----:B------:R-:W-:Y:S04]  /*7a70*/  STL [R1+0x6b8], R8 ;  /* 0x0006b80801007387 */ /* 0x000fe80000100800 */
[----:B------:R1:W-:Y:S01]  /*7a80*/  STL [R1+0x6b4], R9 ;  /* 0x0006b40901007387 */ /* 0x0003e20000100800 */
[----:B0-----:R-:W-:-:S03]  /*7a90*/  IMAD.WIDE R6, R0, 0x2, R60 ;  /* 0x0000000200067825 */ /* 0x001fc600078e023c */
[----:B------:R0:W-:Y:S01]  /*7aa0*/  STL [R1+0x6c0], R4 ;  /* 0x0006c00401007387 */ /* 0x0001e20000100800 */
[----:B------:R-:W-:-:S03]  /*7ab0*/  IMAD.WIDE R12, R0, 0x2, R10 ;  /* 0x00000002000c7825 */ /* 0x000fc600078e020a */
[----:B------:R-:W-:Y:S01]  /*7ac0*/  STL [R1+0x6bc], R5 ;  /* 0x0006bc0501007387 */ /* 0x000fe20000100800 */
[----:B-1----:R-:W-:-:S03]  /*7ad0*/  IMAD.WIDE R8, R0, 0x2, R14 ;  /* 0x0000000200087825 */ /* 0x002fc600078e020e */
        /* <DEDUP_REMOVED lines=143> */
[----:B------:R-:W-:-:S03]  /*83d0*/  USHF.L.U32 UR7, UR4, 0x4, URZ ;  /* 0x0000000404077899 */ /* 0x000fc6000800063f */
        /* <DEDUP_REMOVED lines=200> */
[----:B------:R0:W-:Y:S01]  /*9060*/  STL [R1+0x9d4], R13 ;  /* 0x0009d40d01007387 */ /* 0x0001e20000100800 */
[----:B-1----:R-:W-:-:S03]  /*9070*/  IMAD.WIDE R8, R4, 0x2, R60 ;  /* 0x0000000204087825 */ /* 0x002fc600078e023c */
[----:B------:R-:W-:Y:S01]  /*9080*/  STL [R1+0x9e0], R6 ;  /* 0x0009e00601007387 */ /* 0x000fe20000100800 */
[----:B------:R-:W-:-:S03]  /*9090*/  IMAD.U32 R0, RZ, RZ, UR7 ;  /* 0x00000007ff007e24 */ /* 0x000fc6000f8e00ff */
[----:B------:R1:W-:Y:S01]  /*90a0*/  STL [R1+0x9dc], R7 ;  /* 0x0009dc0701007387 */ /* 0x0003e20000100800 */
[----:B0-----:R-:W-:-:S03]  /*90b0*/  IMAD.WIDE R12, R4, 0x2, R10 ;  /* 0x00000002040c7825 */ /* 0x001fc600078e020a */
[----:B------:R-:W-:Y:S01]  /*90c0*/  STL [R1+0x9e8], R8 ;  /* 0x0009e80801007387 */ /* 0x000fe20000100800 */
[----:B-1----:R-:W-:-:S03]  /*90d0*/  IMAD.WIDE R6, R4, 0x2, R14 ;  /* 0x0000000204067825 */ /* 0x002fc600078e020e */
[----:B------:R-:W-:Y:S01]  /*90e0*/  STL [R1+0x9e4], R9 ;  /* 0x0009e40901007387 */ /* 0x000fe20000100800 */
[----:B------:R-:W-:-:S03]  /*90f0*/  IMAD.WIDE R4, R0, 0x2, R2 ;  /* 0x0000000200047825 */ /* 0x000fc600078e0202 */
[----:B------:R-:W-:Y:S04]  /*9100*/  STL [R1+0x9f0], R6 ;  /* 0x0009f00601007387 */ /* 0x000fe80000100800 */
[----:B------:R0:W-:Y:S04]  /*9110*/  STL [R1+0x9ec], R7 ;  /* 0x0009ec0701007387 */ /* 0x0001e80000100800 */
[----:B------:R1:W-:Y:S04]  /*9120*/  STL [R1+0x9f8], R12 ;  /* 0x0009f80c01007387 */ /* 0x0003e80000100800 */
[----:B------:R-:W-:Y:S01]  /*9130*/  STL [R1+0x9f4], R13 ;  /* 0x0009f40d01007387 */ /* 0x000fe20000100800 */
[----:B0-----:R-:W-:-:S03]  /*9140*/  IMAD.WIDE R6, R0, 0x2, R60 ;  /* 0x0000000200067825 */ /* 0x001fc600078e023c */
[----:B------:R-:W-:Y:S04]  /*9150*/  STL [R1+0xa00], R4 ;  /* 0x000a000401007387 */ /* 0x000fe80000100800 */
[----:B------:R0:W-:Y:S01]  /*9160*/  STL [R1+0x9fc], R5 ;  /* 0x0009fc0501007387 */ /* 0x0001e20000100800 */
[----:B-1----:R-:W-:Y:S02]  /*9170*/  IMAD.MOV.U32 R12, RZ, RZ, c[0x0][0x188] ;  /* 0x00006200ff0c7624 */ /* 0x002fe400078e00ff */
[C---:B------:R-:W-:Y:S01]  /*9180*/  IMAD.WIDE R8, R0.reuse, 0x2, R10 ;  /* 0x0000000200087825 */ /* 0x040fe200078e020a */
[----:B------:R-:W-:Y:S03]  /*9190*/  STL [R1+0xa08], R6 ;  /* 0x000a080601007387 */ /* 0x000fe60000100800 */
[----:B0-----:R-:W-:Y:S01]  /*91a0*/  IMAD.WIDE R4, R0, 0x2, R14 ;  /* 0x0000000200047825 */ /* 0x001fe200078e020e */
[----:B------:R0:W-:Y:S04]  /*91b0*/  STL [R1+0xa04], R7 ;  /* 0x000a040701007387 */ /* 0x0001e80000100800 */
[----:B------:R-:W-:Y:S04]  /*91c0*/  STL [R1+0xa10], R4 ;  /* 0x000a100401007387 */ /* 0x000fe80000100800 */
[----:B------:R1:W-:Y:S01]  /*91d0*/  STL [R1+0xa0c], R5 ;  /* 0x000a0c0501007387 */ /* 0x0003e20000100800 */
[----:B0-----:R-:W-:-:S03]  /*91e0*/  IMAD.WIDE R6, R12, 0x2, R60 ;  /* 0x000000020c067825 */ /* 0x001fc600078e023c */
[----:B------:R-:W-:Y:S01]  /*91f0*/  STL [R1+0xa18], R8 ;  /* 0x000a180801007387 */ /* 0x000fe20000100800 */
[----:B-1----:R-:W-:-:S03]  /*9200*/  IMAD.WIDE R4, R12, 0x2, R2 ;  /* 0x000000020c047825 */ /* 0x002fc600078e0202 */
[----:B------:R0:W-:Y:S01]  /*9210*/  STL [R1+0xa14], R9 ;  /* 0x000a140901007387 */ /* 0x0001e20000100800 */
[----:B------:R-:W-:-:S03]  /*9220*/  IMAD.WIDE R10, R12, 0x2, R10 ;  /* 0x000000020c0a7825 */ /* 0x000fc600078e020a */
[----:B------:R-:W-:Y:S04]  /*9230*/  STL [R1+0xa20], R4 ;  /* 0x000a200401007387 */ /* 0x000fe80000100800 */
[----:B------:R-:W-:Y:S01]  /*9240*/  STL [R1+0xa1c], R5 ;  /* 0x000a1c0501007387 */ /* 0x000fe20000100800 */
[----:B0-----:R-:W-:-:S03]  /*9250*/  IMAD.WIDE R8, R12, 0x2, R14 ;  /* 0x000000020c087825 */ /* 0x001fc600078e020e */
[----:B------:R0:W-:Y:S04]  /*9260*/  STL [R1+0xa28], R6 ;  /* 0x000a280601007387 */ /* 0x0001e80000100800 */
[----:B------:R1:W-:Y:S04]  /*9270*/  STL [R1+0xa24], R7 ;  /* 0x000a240701007387 */ /* 0x0003e80000100800 */
[----:B------:R1:W-:Y:S04]  /*9280*/  STL [R1+0xa30], R8 ;  /* 0x000a300801007387 */ /* 0x0003e80000100800 */
[----:B------:R1:W-:Y:S04]  /*9290*/  STL [R1+0xa2c], R9 ;  /* 0x000a2c0901007387 */ /* 0x0003e80000100800 */
[----:B------:R1:W-:Y:S04]  /*92a0*/  STL [R1+0xa38], R10 ;  /* 0x000a380a01007387 */ /* 0x0003e80000100800 */
[----:B------:R1:W-:Y:S04]  /*92b0*/  STL [R1+0xa34], R11 ;  /* 0x000a340b01007387 */ /* 0x0003e80000100800 */
[----:B------:R1:W-:Y:S04]  /*92c0*/  STL [R1+0x5b8], RZ ;  /* 0x0005b8ff01007387 */ /* 0x0003e80000100800 */
        /* <DEDUP_REMOVED lines=200> */
[----:B------:R1:W-:Y:S04]  /*9f50*/  STL [R1], RZ ;  /* 0x000000ff01007387 */ /* 0x0003e80000100800 */
        /* <DEDUP_REMOVED lines=29> */
[----:B------:R-:W2:Y:S04]  /*a130*/  S2R R14, SR_TID.X ;  /* 0x00000000000e7919 */ /* 0x000ea80000002100 */
[----:B------:R1:W-:Y:S04]  /*a140*/  STL [R1+0x108], RZ ;  /* 0x000108ff01007387 */ /* 0x0003e80000100800 */
[----:B------:R1:W-:Y:S04]  /*a150*/  STL [R1+0x10c], RZ ;  /* 0x00010cff01007387 */ /* 0x0003e80000100800 */
[----:B------:R1:W-:Y:S04]  /*a160*/  STL [R1+0xf0], RZ ;  /* 0x0000f0ff01007387 */ /* 0x0003e80000100800 */
[----:B------:R1:W-:Y:S04]  /*a170*/  STL [R1+0xf4], RZ ;  /* 0x0000f4ff01007387 */ /* 0x0003e80000100800 */
[----:B------:R1:W-:Y:S04]  /*a180*/  STL [R1+0xf8], RZ ;  /* 0x0000f8ff01007387 */ /* 0x0003e80000100800 */
[----:B------:R-:W3:Y:S04]  /*a190*/  S2R R15, SR_TID.X ;  /* 0x00000000000f7919 */ /* 0x000ee80000002100 */
[----:B------:R1:W-:Y:S04]  /*a1a0*/  STL [R1+0xfc], RZ ;  /* 0x0000fcff01007387 */ /* 0x0003e80000100800 */
[----:B------:R-:W4:Y:S04]  /*a1b0*/  S2R R57, SR_TID.X ;  /* 0x0000000000397919 */ /* 0x000f280000002100 */
        /* <DEDUP_REMOVED lines=13> */
[----:B------:R1:W-:Y:S01]  /*a290*/  STL [R1+0x54], RZ ;  /* 0x000054ff01007387 */ /* 0x0003e20000100800 */
[----:B--2---:R-:W-:-:S03]  /*a2a0*/  LOP3.LUT R14, R14, 0x7, RZ, 0xc0, !PT ;  /* 0x000000070e0e7812 */ /* 0x004fc600078ec0ff */
[----:B------:R1:W-:Y:S04]  /*a2b0*/  STL [R1+0x58], RZ ;  /* 0x000058ff01007387 */ /* 0x0003e80000100800 */
[----:B------:R1:W-:Y:S01]  /*a2c0*/  STL [R1+0x5c], RZ ;  /* 0x00005cff01007387 */ /* 0x0003e20000100800 */
[----:B------:R-:W-:Y:S02]  /*a2d0*/  IMAD R14, R14, 0x110, RZ ;  /* 0x000001100e0e7824 */ /* 0x000fe400078e02ff */
[----:B---3--:R-:W-:Y:S01]  /*a2e0*/  IMAD.SHL.U32 R16, R15, 0x2, RZ ;  /* 0x000000020f107824 */ /* 0x008fe200078e00ff */
[----:B----4-:R-:W-:Y:S01]  /*a2f0*/  LOP3.LUT R57, R57, 0x1f, RZ, 0xc0, !PT ;  /* 0x0000001f39397812 */ /* 0x010fe200078ec0ff */
[----:B------:R-:W-:Y:S01]  /*a300*/  IMAD.SHL.U32 R15, R15, 0x80, RZ ;  /* 0x000000800f0f7824 */ /* 0x000fe200078e00ff */
[----:B------:R-:W-:-:S02]  /*a310*/  USHF.R.S32.HI UR7, URZ, 0x1f, UR6 ;  /* 0x0000001f3f077899 */ /* 0x000fc40008011406 */
[----:B------:R-:W-:Y:S01]  /*a320*/  LOP3.LUT R14, R14, 0x10, R16, 0x78, !PT ;  /* 0x000000100e0e7812 */ /* 0x000fe200078e7810 */
[----:B------:R-:W-:Y:S01]  /*a330*/  IMAD.SHL.U32 R0, R57, 0x2, RZ ;  /* 0x0000000239007824 */ /* 0x000fe200078e00ff */
[----:B------:R-:W-:Y:S02]  /*a340*/  USHF.L.U32 UR5, UR5, 0x5, URZ ;  /* 0x0000000505057899 */ /* 0x000fe4000800063f */
[----:B------:R-:W-:Y:S01]  /*a350*/  USHF.L.U32 UR4, UR4, 0x5, URZ ;  /* 0x0000000504047899 */ /* 0x000fe2000800063f */
[----:B------:R-:W-:Y:S01]  /*a360*/  LOP3.LUT R14, R14, 0x800, R15, 0xf8, !PT ;  /* 0x000008000e0e7812 */ /* 0x000fe200078ef80f */
[----:B------:R-:W-:Y:S01]  /*a370*/  ULEA.HI UR7, UR7, UR6, URZ, 0x5 ;  /* 0x0000000607077291 */ /* 0x000fe2000f8f283f */
[C---:B0-----:R-:W-:Y:S01]  /*a380*/  LOP3.LUT R6, R0.reuse, 0x10, RZ, 0x3c, !PT ;  /* 0x0000001000067812 */ /* 0x041fe200078e3cff */
[----:B------:R-:W-:Y:S01]  /*a390*/  USHF.R.S32.HI UR6, URZ, 0x1f, UR4 ;  /* 0x0000001f3f067899 */ /* 0x000fe20008011404 */
[C---:B------:R-:W-:Y:S01]  /*a3a0*/  LOP3.LUT R5, R0.reuse, 0x20, RZ, 0x3c, !PT ;  /* 0x0000002000057812 */ /* 0x040fe200078e3cff */
[----:B------:R-:W-:Y:S01]  /*a3b0*/  USHF.R.S32.HI UR8, URZ, 0x1f, UR5 ;  /* 0x0000001f3f087899 */ /* 0x000fe20008011405 */
[----:B------:R-:W-:Y:S01]  /*a3c0*/  LOP3.LUT R4, R0, 0x30, RZ, 0x3c, !PT ;  /* 0x0000003000047812 */ /* 0x000fe200078e3cff */
[----:B------:R-:W-:Y:S01]  /*a3d0*/  CS2R R56, SRZ ;  /* 0x0000000000387805 */ /* 0x000fe2000001ff00 */
[----:B------:R-:W-:Y:S01]  /*a3e0*/  CS2R R58, SRZ ;  /* 0x00000000003a7805 */ /* 0x000fe2000001ff00 */
[----:B------:R-:W-:-:S02]  /*a3f0*/  LOP3.LUT R6, R14, 0x20, RZ, 0x3c, !PT ;  /* 0x000000200e067812 */ /* 0x000fc400078e3cff */
[C---:B------:R-:W-:Y:S02]  /*a400*/  LOP3.LUT R5, R14.reuse, 0x40, RZ, 0x3c, !PT ;  /* 0x000000400e057812 */ /* 0x040fe400078e3cff */
[----:B------:R-:W-:Y:S01]  /*a410*/  LOP3.LUT R4, R14, 0x60, RZ, 0x3c, !PT ;  /* 0x000000600e047812 */ /* 0x000fe200078e3cff */
[----:B------:R-:W-:Y:S02]  /*a420*/  USHF.L.U32 UR12, UR4, 0x1, URZ ;  /* 0x00000001040c7899 */ /* 0x000fe4000800063f */
[----:B------:R-:W-:Y:S02]  /*a430*/  USHF.L.U32 UR9, UR5, 0x1, URZ ;  /* 0x0000000105097899 */ /* 0x000fe4000800063f */
[----:B------:R-:W-:Y:S02]  /*a440*/  USHF.R.S32.HI UR7, URZ, 0x5, UR7 ;  /* 0x000000053f077899 */ /* 0x000fe40008011407 */
[----:B------:R-:W-:Y:S02]  /*a450*/  USHF.L.U64.HI UR6, UR4, 0x1, UR6 ;  /* 0x0000000104067899 */ /* 0x000fe40008010206 */
[----:B-1----:R-:W-:-:S02]  /*a460*/  USHF.L.U64.HI UR8, UR5, 0x1, UR8 ;  /* 0x0000000105087899 */ /* 0x002fc40008010208 */
.L_x_2:
[----:B------:R0:W-:Y:S04]  /*a470*/  STL [R1+0x1264], R3 ;  /* 0x0012640301007387 */ /* 0x0001e80000100800 */
[----:B------:R-:W2:Y:S04]  /*a480*/  LDL R7, [R1+0x5c4] ;  /* 0x0005c40001077983 */ /* 0x000ea80000100800 */
[----:B------:R-:W2:Y:S04]  /*a490*/  LDL R6, [R1+0x5c8] ;  /* 0x0005c80001067983 */ /* 0x000ea80000100800 */
[----:B0-----:R-:W3:Y:S04]  /*a4a0*/  LDL R3, [R1+0x5b8] ;  /* 0x0005b80001037983 */ /* 0x001ee80000100800 */
[----:B-----5:R-:W-:Y:S04]  /*a4b0*/  STL [R1+0x1240], R32 ;  /* 0x0012402001007387 */ /* 0x020fe80000100800 */
[----:B------:R-:W-:Y:S04]  /*a4c0*/  STL [R1+0x1248], R32 ;  /* 0x0012482001007387 */ /* 0x000fe80000100800 */
[----:B------:R-:W-:Y:S04]  /*a4d0*/  STL [R1+0x1250], R32 ;  /* 0x0012502001007387 */ /* 0x000fe80000100800 */
[----:B------:R-:W-:Y:S04]  /*a4e0*/  STL [R1+0x1258], R32 ;  /* 0x0012582001007387 */ /* 0x000fe80000100800 */
[----:B------:R0:W-:Y:S04]  /*a4f0*/  STL [R1+0x1260], R32 ;  /* 0x0012602001007387 */ /* 0x0001e80000100800 */
[----:B------:R-:W-:Y:S04]  /*a500*/  STL [R1+0x123c], R33 ;  /* 0x00123c2101007387 */ /* 0x000fe80000100800 */
        /* <DEDUP_REMOVED lines=68> */
[----:B------:R-:W-:Y:S01]  /*a950*/  STL [R1+0x1138], R8 ;  /* 0x0011380801007387 */ /* 0x000fe20000100800 */
[----:B------:R-:W-:-:S03]  /*a960*/  IMAD.MOV.U32 R4, RZ, RZ, c[0x0][0x180] ;  /* 0x00006000ff047624 */ /* 0x000fc600078e00ff */
[----:B------:R-:W-:Y:S04]  /*a970*/  STL [R1+0x113c], R8 ;  /* 0x00113c0801007387 */ /* 0x000fe80000100800 */
[----:B------:R-:W-:Y:S04]  /*a980*/  STL [R1+0x1140], R8 ;  /* 0x0011400801007387 */ /* 0x000fe80000100800 */
[----:B------:R-:W-:Y:S04]  /*a990*/  STL [R1+0x112c], R9 ;  /* 0x00112c0901007387 */ /* 0x000fe80000100800 */
[----:B------:R-:W-:Y:S01]  /*a9a0*/  STL [R1+0x1128], R10 ;  /* 0x0011280a01007387 */ /* 0x000fe20000100800 */
[----:B---3--:R-:W-:-:S03]  /*a9b0*/  IMAD R4, R3, -0x20, R4 ;  /* 0xffffffe003047824 */ /* 0x008fc600078e0204 */
[----:B------:R-:W-:Y:S04]  /*a9c0*/  STL [R1+0x1124], R11 ;  /* 0x0011240b01007387 */ /* 0x000fe80000100800 */
[----:B------:R-:W-:Y:S04]  /*a9d0*/  STL [R1+0x1120], R5 ;  /* 0x0011200501007387 */ /* 0x000fe80000100800 */
[----:B------:R-:W-:Y:S04]  /*a9e0*/  STL [R1+0x111c], R0 ;  /* 0x00111c0001007387 */ /* 0x000fe80000100800 */
[----:B------:R-:W-:Y:S04]  /*a9f0*/  STL [R1+0x1118], R55 ;  /* 0x0011183701007387 */ /* 0x000fe80000100800 */
[----:B------:R-:W-:Y:S01]  /*aa00*/  STL [R1+0x1114], R54 ;  /* 0x0011143601007387 */ /* 0x000fe20000100800 */
[----:B------:R-:W-:-:S03]  /*aa10*/  ISETP.GT.AND P0, PT, R4, RZ, PT ;  /* 0x000000ff0400720c */ /* 0x000fc60003f04270 */
[----:B------:R-:W-:Y:S04]  /*aa20*/  STL [R1+0x1110], R53 ;  /* 0x0011103501007387 */ /* 0x000fe80000100800 */
[----:B------:R-:W-:Y:S04]  /*aa30*/  STL [R1+0x110c], R52 ;  /* 0x00110c3401007387 */ /* 0x000fe80000100800 */
[----:B------:R-:W-:Y:S04]  /*aa40*/  STL [R1+0x1108], R51 ;  /* 0x0011083301007387 */ /* 0x000fe80000100800 */
[----:B------:R-:W-:Y:S04]  /*aa50*/  STL [R1+0x1104], R50 ;  /* 0x0011043201007387 */ /* 0x000fe80000100800 */
[----:B------:R-:W-:Y:S04]  /*aa60*/  STL [R1+0x1100], R49 ;  /* 0x0011003101007387 */ /* 0x000fe80000100800 */
[----:B------:R-:W-:Y:S04]  /*aa70*/  STL [R1+0x10fc], R48 ;  /* 0x0010fc3001007387 */ /* 0x000fe80000100800 */
[----:B------:R-:W-:Y:S01]  /*aa80*/  STL [R1+0x10f8], R47 ;  /* 0x0010f82f01007387 */ /* 0x000fe20000100800 */
[----:B------:R-:W-:-:S03]  /*aa90*/  PRMT R36, RZ, 0x7610, R36 ;  /* 0x00007610ff247816 */ /* 0x000fc60000000024 */
[----:B------:R-:W-:Y:S04]  /*aaa0*/  STL [R1+0x10f4], R46 ;  /* 0x0010f42e01007387 */ /* 0x000fe80000100800 */
[----:B------:R-:W-:Y:S04]  /*aab0*/  STL [R1+0x10f0], R45 ;  /* 0x0010f02d01007387 */ /* 0x000fe80000100800 */
[----:B------:R-:W-:Y:S04]  /*aac0*/  STL [R1+0x10ec], R44 ;  /* 0x0010ec2c01007387 */ /* 0x000fe80000100800 */
[----:B------:R-:W-:Y:S04]  /*aad0*/  STL [R1+0x10e8], R43 ;  /* 0x0010e82b01007387 */ /* 0x000fe80000100800 */
[----:B------:R-:W-:Y:S04]  /*aae0*/  STL [R1+0x10e4], R42 ;  /* 0x0010e42a01007387 */ /* 0x000fe80000100800 */
[----:B------:R-:W-:Y:S04]  /*aaf0*/  STL [R1+0x10e0], R41 ;  /* 0x0010e02901007387 */ /* 0x000fe80000100800 */
[----:B------:R-:W-:Y:S04]  /*ab00*/  STL [R1+0x10dc], R40 ;  /* 0x0010dc2801007387 */ /* 0x000fe80000100800 */
[----:B------:R-:W-:Y:S04]  /*ab10*/  STL.64 [R1+0xf68], R58 ;  /* 0x000f683a01007387 */ /* 0x000fe80000100a00 */
[----:B------:R-:W-:Y:S04]  /*ab20*/  STL.64 [R1+0xf60], R56 ;  /* 0x000f603801007387 */ /* 0x000fe80000100a00 */
[----:B------:R-:W3:Y:S04]  /*ab30*/  LDL.LU R3, [R1+0x1264] ;  /* 0x0012640001037983 */ /* 0x000ee80000300800 */
[----:B--2---:R1:W2:Y:S04]  /*ab40*/  @P0 LDG.E.U16 R36, [R6.64] ;  /* 0x0000000a06240981 */ /* 0x0042a8000c1e1500 */
[----:B-1----:R-:W4:Y:S01]  /*ab50*/  LDL.64 R6, [R1+0x3f0] ;  /* 0x0003f00001067983 */ /* 0x002f220000100a00 */
[----:B------:R-:W-:-:S02]  /*ab60*/  PRMT R37, RZ, 0x7610, R37 ;  /* 0x00007610ff257816 */ /* 0x000fc40000000025 */
[----:B------:R-:W-:Y:S01]  /*ab70*/  PRMT R38, RZ, 0x7610, R38 ;  /* 0x00007610ff267816 */ /* 0x000fe20000000026 */
[----:B------:R-:W-:Y:S04]  /*ab80*/  STL [R1+0xd24], R60 ;  /* 0x000d243c01007387 */ /* 0x000fe80000100800 */
[----:B------:R-:W-:Y:S04]  /*ab90*/  STL [R1+0xd20], R61 ;  /* 0x000d203d01007387 */ /* 0x000fe80000100800 */
[----:B----4-:R1:W4:Y:S02]  /*aba0*/  @P0 LDG.E.U16 R37, [R6.64] ;  /* 0x0000000a06250981 */ /* 0x010324000c1e1500 */
[----:B-1----:R-:W-:-:S02]  /*abb0*/  @P0 IMAD.MOV.U32 R6, RZ, RZ, R60 ;  /* 0x000000ffff060224 */ /* 0x002fc400078e003c */
[----:B------:R-:W-:-:S05]  /*abc0*/  @P0 IMAD.MOV.U32 R7, RZ, RZ, R61 ;  /* 0x000000ffff070224 */ /* 0x000fca00078e003d */
[----:B------:R1:W2:Y:S04]  /*abd0*/  @P0 LDG.E.U16 R38, [R6.64] ;  /* 0x0000000a06260981 */ /* 0x0002a8000c1e1500 */
[----:B-1----:R-:W2:Y:S04]  /*abe0*/  LDL R6, [R1+0xa34] ;  /* 0x000a340001067983 */ /* 0x002ea80000100800 */
[----:B------:R-:W2:Y:S01]  /*abf0*/  LDL R7, [R1+0xa38] ;  /* 0x000a380001077983 */ /* 0x000ea20000100800 */
[----:B------:R-:W-:Y:S02]  /*ac00*/  ISETP.GT.AND P1, PT, R4, 0x1, PT ;  /* 0x000000010400780c */ /* 0x000fe40003f24270 */
[----:B0-----:R-:W-:-:S11]  /*ac10*/  PRMT R32, RZ, 0x7610, R32 ;  /* 0x00007610ff207816 */ /* 0x001fd60000000020 */
[----:B--2---:R-:W-:-:S04]  /*ac20*/  @P1 LOP3.LUT R7, R7, R6, RZ, 0x3c, !PT ;  /* 0x0000000607071212 */ /* 0x004fc800078e3cff */
[----:B------:R-:W-:-:S04]  /*ac30*/  @P1 LOP3.LUT R6, R7, R6, RZ, 0x3c, !PT ;  /* 0x0000000607061212 */ /* 0x000fc800078e3cff */
[----:B------:R-:W-:-:S05]  /*ac40*/  @P1 LOP3.LUT R7, R7, R6, RZ, 0x3c, !PT ;  /* 0x0000000607071212 */ /* 0x000fca00078e3cff */
[----:B------:R-:W2:Y:S04]  /*ac50*/  @P1 LDG.E.U16 R32, [R6.64] ;  /* 0x0000000a06201981 */ /* 0x000ea8000c1e1500 */
[----:B------:R-:W-:Y:S04]  /*ac60*/  STL [R1+0xd2c], R2 ;  /* 0x000d2c0201007387 */ /* 0x000fe80000100800 */
[----:B---3--:R-:W-:Y:S04]  /*ac70*/  STL [R1+0xd28], R3 ;  /* 0x000d280301007387 */ /* 0x008fe80000100800 */
[----:B--2---:R0:W-:Y:S04]  /*ac80*/  STL [R1+0x568], R32 ;  /* 0x0005682001007387 */ /* 0x0041e80000100800 */
[----:B0-----:R-:W2:Y:S04]  /*ac90*/  LDL.LU R32, [R1+0x1260] ;  /* 0x0012600001207983 */ /* 0x001ea80000300800 */
[----:B------:R-:W3:Y:S04]  /*aca0*/  LDL R6, [R1+0xa2c] ;  /* 0x000a2c0001067983 */ /* 0x000ee80000100800 */
[----:B------:R-:W3:Y:S01]  /*acb0*/  LDL R7, [R1+0xa30] ;  /* 0x000a300001077983 */ /* 0x000ee20000100800 */
[----:B------:R-:W-:-:S02]  /*acc0*/  PRMT R33, RZ, 0x7610, R33 ;  /* 0x00007610ff217816 */ /* 0x000fc40000000021 */
[----:B---3--:R-:W-:-:S04]  /*acd0*/  @P1 LOP3.LUT R7, R7, R6, RZ, 0x3c, !PT ;  /* 0x0000000607071212 */ /* 0x008fc800078e3cff */
[----:B------:R-:W-:-:S04]  /*ace0*/  @P1 LOP3.LUT R6, R7, R6, RZ, 0x3c, !PT ;  /* 0x0000000607061212 */ /* 0x000fc800078e3cff */
[----:B------:R-:W-:-:S05]  /*acf0*/  @P1 LOP3.LUT R7, R7, R6, RZ, 0x3c, !PT ;  /* 0x0000000607071212 */ /* 0x000fca00078e3cff */
[----:B------:R-:W3:Y:S04]  /*ad00*/  @P1 LDG.E.U16 R33, [R6.64] ;  /* 0x0000000a06211981 */ /* 0x000ee8000c1e1500 */
[----:B---3--:R0:W-:Y:S04]  /*ad10*/  STL [R1+0x56c], R33 ;  /* 0x00056c2101007387 */ /* 0x0081e80000100800 */
[----:B0-----:R-:W3:Y:S04]  /*ad20*/  LDL.LU R33, [R1+0x125c] ;  /* 0x00125c0001217983 */ /* 0x001ee80000300800 */
[----:B------:R-:W3:Y:S04]  /*ad30*/  LDL R6, [R1+0xa24] ;  /* 0x000a240001067983 */ /* 0x000ee80000100800 */
[----:B------:R-:W3:Y:S01]  /*ad40*/  LDL R7, [R1+0xa28] ;  /* 0x000a280001077983 */ /* 0x000ee20000100800 */
[----:B--2---:R-:W-:-:S02]  /*ad50*/  PRMT R32, RZ, 0x7610, R32 ;  /* 0x00007610ff207816 */ /* 0x004fc40000000020 */
[----:B---3--:R-:W-:-:S04]  /*ad60*/  @P1 LOP3.LUT R7, R7, R6, RZ, 0x3c, !PT ;  /* 0x0000000607071212 */ /* 0x008fc800078e3cff */
[----:B------:R-:W-:-:S04]  /*ad70*/  @P1 LOP3.LUT R6, R7, R6, RZ, 0x3c, !PT ;  /* 0x0000000607061212 */ /* 0x000fc800078e3cff */
[----:B------:R-:W-:-:S05]  /*ad80*/  @P1 LOP3.LUT R7, R7, R6, RZ, 0x3c, !PT ;  /* 0x0000000607071212 */ /* 0x000fca00078e3cff */
[----:B------:R-:W2:Y:S04]  /*ad90*/  @P1 LDG.E.U16 R32, [R6.64] ;  /* 0x0000000a06201981 */ /* 0x000ea8000c1e1500 */
        /* <DEDUP_REMOVED lines=8> */
[----:B------:R-:W3:Y:S01]  /*ae20*/  @P1 LDG.E.U16 R33, [R6.64] ;  /* 0x0000000a06211981 */ /* 0x000ee2000c1e1500 */
[----:B------:R-:W-:-:S06]  /*ae30*/  PRMT R39, RZ, 0x7610, R39 ;  /* 0x00007610ff277816 */ /* 0x000fcc0000000027 */
[----:B------:R0:W2:Y:S01]  /*ae40*/  @P0 LDG.E.U16 R39, [R2.64] ;  /* 0x0000000a02270981 */ /* 0x0000a2000c1e1500 */
[----:B------:R-:W-:-:S03]  /*ae50*/  ISETP.GT.AND P0, PT, R4, 0x2, PT ;  /* 0x000000020400780c */ /* 0x000fc60003f04270 */
[----:B---3--:R1:W-:Y:S04]  /*ae60*/  STL [R1+0x574], R33 ;  /* 0x0005742101007387 */ /* 0x0083e80000100800 */
[----:B-1----:R-:W3:Y:S04]  /*ae70*/  LDL.LU R33, [R1+0x1254] ;  /* 0x0012540001217983 */ /* 0x002ee80000300800 */
        /* <DEDUP_REMOVED lines=8> */
[----:B-1----:R-:W2:Y:S04]  /*af00*/  LDL.LU R32, [R1+0x1250] ;  /* 0x0012500001207983 */ /* 0x002ea80000300800 */
        /* <DEDUP_REMOVED lines=24> */
[----:B------:R-:W3:Y:S01]  /*b090*/  @P0 LDG.E.U16 R33, [R6.64] ;  /* 0x0000000a06210981 */ /* 0x000ee2000c1e1500 */
        /* <DEDUP_REMOVED lines=21> */
[----:B------:R-:W2:Y:S04]  /*b1f0*/  LDL R6, [R1+0x9e4] ;  /* 0x0009e40001067983 */ /* 0x000ea80000100800 */
[----:B------:R-:W2:Y:S01]  /*b200*/  LDL R7, [R1+0x9e8] ;  /* 0x0009e80001077983 */ /* 0x000ea20000100800 */
[----:B------:R-:W-:-:S02]  /*b210*/  PRMT R34, RZ, 0x7610, R34 ;  /* 0x00007610ff227816 */ /* 0x000fc40000000022 */
[----:B--2---:R-:W-:-:S04]  /*b220*/  @P1 LOP3.LUT R7, R7, R6, RZ, 0x3c, !PT ;  /* 0x0000000607071212 */ /* 0x004fc800078e3cff */
[----:B------:R-:W-:-:S04]  /*b230*/  @P1 LOP3.LUT R6, R7, R6, RZ, 0x3c, !PT ;  /* 0x0000000607061212 */ /* 0x000fc800078e3cff */
[----:B------:R-:W-:-:S05]  /*b240*/  @P1 LOP3.LUT R7, R7, R6, RZ, 0x3c, !PT ;  /* 0x0000000607071212 */ /* 0x000fca00078e3cff */
[----:B------:R-:W2:Y:S04]  /*b250*/  @P1 LDG.E.U16 R34, [R6.64] ;  /* 0x0000000a06221981 */ /* 0x000ea8000c1e1500 */
[----:B--2---:R1:W-:Y:S04]  /*b260*/  STL [R1+0x59c], R34 ;  /* 0x00059c2201007387 */ /* 0x0043e80000100800 */
[----:B-1----:R-:W2:Y:S04]  /*b270*/  LDL.LU R34, [R1+0x1238] ;  /* 0x0012380001227983 */ /* 0x002ea80000300800 */
[----:B------:R-:W2:Y:S04]  /*b280*/  LDL R6, [R1+0x9dc] ;  /* 0x0009dc0001067983 */ /* 0x000ea80000100800 */
[----:B------:R-:W2:Y:S01]  /*b290*/  LDL R7, [R1+0x9e0] ;  /* 0x0009e00001077983 */ /* 0x000ea20000100800 */
[----:B------:R-:W-:-:S02]  /*b2a0*/  PRMT R35, RZ, 0x7610, R35 ;  /* 0x00007610ff237816 */ /* 0x000fc40000000023 */
[----:B--2---:R-:W-:-:S04]  /*b2b0*/  @P1 LOP3.LUT R7, R7, R6, RZ, 0x3c, !PT ;  /* 0x0000000607071212 */ /* 0x004fc800078e3cff */
[----:B------:R-:W-:-:S04]  /*b2c0*/  @P1 LOP3.LUT R6, R7, R6, RZ, 0x3c, !PT ;  /* 0x0000000607061212 */ /* 0x000fc800078e3cff */
[----:B------:R-:W-:-:S05]  /*b2d0*/  @P1 LOP3.LUT R7, R7, R6, RZ, 0x3c, !PT ;  /* 0x0000000607071212 */ /* 0x000fca00078e3cff */
[----:B------:R-:W2:Y:S01]  /*b2e0*/  @P1 LDG.E.U16 R35, [R6.64] ;  /* 0x0000000a06231981 */ /* 0x000ea2000c1e1500 */
[----:B------:R-:W-:-:S03]  /*b2f0*/  ISETP.GT.AND P0, PT, R4, 0x4, PT ;  /* 0x000000040400780c */ /* 0x000fc60003f04270 */
        /* <DEDUP_REMOVED lines=8> */
[----:B------:R1:W2:Y:S04]  /*b380*/  @P0 LDG.E.U16 R32, [R6.64] ;  /* 0x0000000a06200981 */ /* 0x0002a8000c1e1500 */
[----:B-1----:R-:W2:Y:S04]  /*b390*/  LDL R6, [R1+0x9cc] ;  /* 0x0009cc0001067983 */ /* 0x002ea80000100800 */
[----:B------:R-:W2:Y:S01]  /*b3a0*/  LDL R7, [R1+0x9d0] ;  /* 0x0009d00001077983 */ /* 0x000ea20000100800 */
[----:B---3--:R-:W-:Y:S02]  /*b3b0*/  PRMT R33, RZ, 0x7610, R33 ;  /* 0x00007610ff217816 */ /* 0x008fe40000000021 */
[----:B--2---:R-:W-:-:S04]  /*b3c0*/  @P0 LOP3.LUT R7, R7, R6, RZ, 0x3c, !PT ;  /* 0x0000000607070212 */ /* 0x004fc800078e3cff */
[----:B------:R-:W-:-:S04]  /*b3d0*/  @P0 LOP3.LUT R6, R7, R6, RZ, 0x3c, !PT ;  /* 0x0000000607060212 */ /* 0x000fc800078e3cff */
[----:B------:R-:W-:-:S05]  /*b3e0*/  @P0 LOP3.LUT R7, R7, R6, RZ, 0x3c, !PT ;  /* 0x0000000607070212 */ /* 0x000fca00078e3cff */
[----:B------:R1:W2:Y:S04]  /*b3f0*/  @P0 LDG.E.U16 R33, [R6.64] ;  /* 0x0000000a06210981 */ /* 0x0002a8000c1e1500 */
[----:B-1----:R-:W3:Y:S04]  /*b400*/  LDL R6, [R1+0x9c4] ;  /* 0x0009c40001067983 */ /* 0x002ee80000100800 */
[----:B------:R-:W3:Y:S01]  /*b410*/  LDL R7, [R1+0x9c8] ;  /* 0x0009c80001077983 */ /* 0x000ee20000100800 */
[----:B------:R-:W-:Y:S02]  /*b420*/  PRMT R34, RZ, 0x7610, R34 ;  /* 0x00007610ff227816 */ /* 0x000fe40000000022 */
[----:B---3--:R-:W-:-:S04]  /*b430*/  @P0 LOP3.LUT R7, R7, R6, RZ, 0x3c, !PT ;  /* 0x0000000607070212 */ /* 0x008fc800078e3cff */
[----:B------:R-:W-:-:S04]  /*b440*/  @P0 LOP3.LUT R6, R7, R6, RZ, 0x3c, !PT ;  /* 0x0000000607060212 */ /* 0x000fc800078e3cff */
[----:B------:R-:W-:-:S05]  /*b450*/  @P0 LOP3.LUT R7, R7, R6, RZ, 0x3c, !PT ;  /* 0x0000000607070212 */ /* 0x000fca00078e3cff */
[----:B------:R1:W3:Y:S04]  /*b460*/  @P0 LDG.E.U16 R34, [R6.64] ;  /* 0x0000000a06220981 */ /* 0x0002e8000c1e1500 */
[----:B-1----:R-:W2:Y:S04]  /*b470*/  LDL R6, [R1+0x9bc] ;  /* 0x0009bc0001067983 */ /* 0x002ea80000100800 */
[----:B------:R-:W2:Y:S01]  /*b480*/  LDL R7, [R1+0x9c0] ;  /* 0x0009c00001077983 */ /* 0x000ea20000100800 */
[----:B------:R-:W-:Y:S02]  /*b490*/  PRMT R35, RZ, 0x7610, R35 ;  /* 0x00007610ff237816 */ /* 0x000fe40000000023 */
[----:B--2---:R-:W-:-:S04]  /*b4a0*/  @P0 LOP3.LUT R7, R7, R6, RZ, 0x3c, !PT ;  /* 0x0000000607070212 */ /* 0x004fc800078e3cff */
[----:B------:R-:W-:-:S04]  /*b4b0*/  @P0 LOP3.LUT R6, R7, R6, RZ, 0x3c, !PT ;  /* 0x0000000607060212 */ /* 0x000fc800078e3cff */
[----:B------:R-:W-:-:S05]  /*b4c0*/  @P0 LOP3.LUT R7, R7, R6, RZ, 0x3c, !PT ;  /* 0x0000000607070212 */ /* 0x000fca00078e3cff */
[----:B------:R1:W2:Y:S04]  /*b4d0*/  @P0 LDG.E.U16 R35, [R6.64] ;  /* 0x0000000a06230981 */ /* 0x0002a8000c1e1500 */
[----:B-1----:R-:W2:Y:S04]  /*b4e0*/  LDL R6, [R1+0x9b4] ;  /* 0x0009b40001067983 */ /* 0x002ea80000100800 */
[----:B------:R-:W2:Y:S01]  /*b4f0*/  LDL R7, [R1+0x9b8] ;  /* 0x0009b80001077983 */ /* 0x000ea20000100800 */
[----:B------:R-:W-:Y:S02]  /*b500*/  ISETP.GT.AND P1, PT, R4, 0x5, PT ;  /* 0x000000050400780c */ /* 0x000fe40003f24270 */
[----:B------:R-:W-:-:S11]  /*b510*/  PRMT R28, RZ, 0x7610, R28 ;  /* 0x00007610ff1c7816 */ /* 0x000fd6000000001c */
        /* <DEDUP_REMOVED lines=590> */
[----:B------:R-:W2:Y:S01]  /*da00*/  @P1 LDG.E.U16 R12, [R6.64] ;  /* 0x0000000a060c1981 */ /* 0x000ea2000c1e1500 */
[----:B------:R-:W-:-:S03]  /*da10*/  ISETP.GT.AND P0, PT, R4, 0x16, PT ;  /* 0x000000160400780c */ /* 0x000fc60003f04270 */
        /* <DEDUP_REMOVED lines=265> */
[----:B------:R-:W2:Y:S04]  /*eab0*/  @P1 LDG.E.U16 R53, [R6.64] ;  /* 0x0000000a06351981 */ /* 0x000ea8000c1e1500 */
[----:B------:R1:W-:Y:S04]  /*eac0*/  STL [R1+0x460], R57 ;  /* 0x0004603901007387 */ /* 0x0003e80000100800 */
[----:B-1----:R-:W3:Y:S04]  /*ead0*/  LDL R57, [R1+0xa54] ;  /* 0x000a540001397983 */ /* 0x002ee80000100800 */
        /* <DEDUP_REMOVED lines=9> */
[----:B-1----:R-:W3:Y:S04]  /*eb70*/  LDL R6, [R1+0x694] ;  /* 0x0006940001067983 */ /* 0x002ee80000100800 */
[----:B------:R-:W3:Y:S01]  /*eb80*/  LDL R7, [R1+0x698] ;  /* 0x0006980001077983 */ /* 0x000ee20000100800 */
[----:B------:R-:W-:Y:S02]  /*eb90*/  ISETP.GT.AND P0, PT, R4, 0x1e, PT ;  /* 0x0000001e0400780c */ /* 0x000fe40003f04270 */
[----:B0-----:R-:W-:Y:S01]  /*eba0*/  PRMT R2, RZ, 0x7610, R2 ;  /* 0x00007610ff027816 */ /* 0x001fe20000000002 */
[----:B--2---:R0:W-:Y:S01]  /*ebb0*/  STL [R1+0x458], R48 ;  /* 0x0004583001007387 */ /* 0x0041e20000100800 */
[----:B------:R-:W-:-:S02]  /*ebc0*/  PRMT R5, RZ, 0x7610, R5 ;  /* 0x00007610ff057816 */ /* 0x000fc40000000005 */
[----:B------:R-:W-:Y:S01]  /*ebd0*/  PRMT R52, RZ, 0x7610, R52 ;  /* 0x00007610ff347816 */ /* 0x000fe20000000034 */
[----:B0-----:R-:W2:Y:S06]  /*ebe0*/  LDL R48, [R1+0xa44] ;  /* 0x000a440001307983 */ /* 0x001eac0000100800 */
[----:B---3--:R-:W-:-:S04]  /*ebf0*/  @P0 LOP3.LUT R7, R7, R6, RZ, 0x3c, !PT ;  /* 0x0000000607070212 */ /* 0x008fc800078e3cff */
[----:B------:R-:W-:-:S04]  /*ec00*/  @P0 LOP3.LUT R6, R7, R6, RZ, 0x3c, !PT ;  /* 0x0000000607060212 */ /* 0x000fc800078e3cff */
[----:B------:R-:W-:-:S05]  /*ec10*/  @P0 LOP3.LUT R7, R7, R6, RZ, 0x3c, !PT ;  /* 0x0000000607070212 */ /* 0x000fca00078e3cff */
[----:B------:R0:W3:Y:S04]  /*ec20*/  @P0 LDG.E.U16 R2, [R6.64] ;  /* 0x0000000a06020981 */ /* 0x0000e8000c1e1500 */
[----:B0-----:R-:W2:Y:S04]  /*ec30*/  LDL R6, [R1+0x68c] ;  /* 0x00068c0001067983 */ /* 0x001ea80000100800 */
[----:B------:R-:W2:Y:S02]  /*ec40*/  LDL R7, [R1+0x690] ;  /* 0x0006900001077983 */ /* 0x000ea40000100800 */
[----:B--2---:R-:W-:-:S04]  /*ec50*/  @P0 LOP3.LUT R7, R7, R6, RZ, 0x3c, !PT ;  /* 0x0000000607070212 */ /* 0x004fc800078e3cff */
[----:B------:R-:W-:-:S04]  /*ec60*/  @P0 LOP3.LUT R6, R7, R6, RZ, 0x3c, !PT ;  /* 0x0000000607060212 */ /* 0x000fc800078e3cff */
[----:B------:R-:W-:-:S05]  /*ec70*/  @P0 LOP3.LUT R7, R7, R6, RZ, 0x3c, !PT ;  /* 0x0000000607070212 */ /* 0x000fca00078e3cff */
[----:B------:R0:W2:Y:S04]  /*ec80*/  @P0 LDG.E.U16 R5, [R6.64] ;  /* 0x0000000a06050981 */ /* 0x0000a8000c1e1500 */
[----:B0-----:R-:W2:Y:S01]  /*ec90*/  LDL R7, [R1+0xa50] ;  /* 0x000a500001077983 */ /* 0x001ea20000100800 */
[----:B------:R-:W-:-:S05]  /*eca0*/  @P0 IMAD.MOV.U32 R6, RZ, RZ, R57 ;  /* 0x000000ffff060224 */ /* 0x000fca00078e0039 */
[----:B--2---:R-:W2:Y:S04]  /*ecb0*/  @P0 LDG.E.U16 R52, [R6.64] ;  /* 0x0000000a06340981 */ /* 0x004ea8000c1e1500 */
[----:B------:R0:W-:Y:S04]  /*ecc0*/  STL [R1+0x450], R5 ;  /* 0x0004500501007387 */ /* 0x0001e80000100800 */
[----:B------:R-:W3:Y:S04]  /*ecd0*/  LDL R57, [R1+0xa70] ;  /* 0x000a700001397983 */ /* 0x000ee80000100800 */
[----:B0-----:R-:W3:Y:S04]  /*ece0*/  LDL R5, [R1+0xa78] ;  /* 0x000a780001057983 */ /* 0x001ee80000100800 */
[----:B--2---:R0:W-:Y:S04]  /*ecf0*/  STL [R1+0x44c], R52 ;  /* 0x00044c3401007387 */ /* 0x0041e80000100800 */
[----:B0-----:R-:W2:Y:S04]  /*ed00*/  LDL.LU R52, [R1+0x110c] ;  /* 0x00110c0001347983 */ /* 0x001ea80000300800 */
[----:B------:R-:W2:Y:S04]  /*ed10*/  LDL R6, [R1+0xa48] ;  /* 0x000a480001067983 */ /* 0x000ea80000100800 */
[----:B------:R-:W2:Y:S01]  /*ed20*/  LDL R7, [R1+0xa4c] ;  /* 0x000a4c0001077983 */ /* 0x000ea20000100800 */
[----:B------:R-:W-:-:S02]  /*ed30*/  PRMT R51, RZ, 0x7610, R51 ;  /* 0x00007610ff337816 */ /* 0x000fc40000000033 */
[----:B--2---:R-:W-:-:S04]  /*ed40*/  @P0 LOP3.LUT R7, R7, R6, RZ, 0x3c, !PT ;  /* 0x0000000607070212 */ /* 0x004fc800078e3cff */
[----:B------:R-:W-:-:S04]  /*ed50*/  @P0 LOP3.LUT R6, R7, R6, RZ, 0x3c, !PT ;  /* 0x0000000607060212 */ /* 0x000fc800078e3cff */
[----:B------:R-:W-:-:S05]  /*ed60*/  @P0 LOP3.LUT R7, R7, R6, RZ, 0x3c, !PT ;  /* 0x0000000607070212 */ /* 0x000fca00078e3cff */
[----:B------:R-:W2:Y:S01]  /*ed70*/  @P0 LDG.E.U16 R51, [R6.64] ;  /* 0x0000000a06330981 */ /* 0x000ea2000c1e1500 */
[----:B------:R-:W-:Y:S02]  /*ed80*/  ISETP.GT.AND P1, PT, R4, 0x1f, PT ;  /* 0x0000001f0400780c */ /* 0x000fe40003f24270 */
[----:B------:R-:W-:Y:S01]  /*ed90*/  PRMT R50, RZ, 0x7610, R50 ;  /* 0x00007610ff327816 */ /* 0x000fe20000000032 */
[----:B--2---:R0:W-:Y:S04]  /*eda0*/  STL [R1+0x448], R51 ;  /* 0x0004483301007387 */ /* 0x0041e80000100800 */
[----:B0-----:R-:W2:Y:S04]  /*edb0*/  LDL.LU R51, [R1+0x1108] ;  /* 0x0011080001337983 */ /* 0x001ea80000300800 */
[----:B------:R-:W2:Y:S02]  /*edc0*/  LDL R7, [R1+0xa40] ;  /* 0x000a400001077983 */ /* 0x000ea40000100800 */
[----:B------:R-:W-:-:S05]  /*edd0*/  @P1 IMAD.MOV.U32 R6, RZ, RZ, R48 ;  /* 0x000000ffff061224 */ /* 0x000fca00078e0030 */
[----:B--2---:R-:W2:Y:S04]  /*ede0*/  @P1 LDG.E.U16 R50, [R6.64] ;  /* 0x0000000a06321981 */ /* 0x004ea8000c1e1500 */
[----:B--2---:R0:W-:Y:S04]  /*edf0*/  STL [R1+0x444], R50 ;  /* 0x0004443201007387 */ /* 0x0041e80000100800 */
[----:B0-----:R-:W2:Y:S04]  /*ee00*/  LDL.LU R50, [R1+0x1104] ;  /* 0x0011040001327983 */ /* 0x001ea80000300800 */
[----:B------:R-:W2:Y:S04]  /*ee10*/  LDL R6, [R1+0x688] ;  /* 0x0006880001067983 */ /* 0x000ea80000100800 */
[----:B------:R-:W2:Y:S01]  /*ee20*/  LDL R7, [R1+0xa3c] ;  /* 0x000a3c0001077983 */ /* 0x000ea20000100800 */
[----:B------:R-:W-:-:S03]  /*ee30*/  PRMT R49, RZ, 0x7610, R49 ;  /* 0x00007610ff317816 */ /* 0x000fc60000000031 */
[----:B------:R-:W0:Y:S01]  /*ee40*/  S2R R48, SR_TID.X ;  /* 0x0000000000307919 */ /* 0x000e220000002100 */
[----:B--2---:R-:W-:-:S04]  /*ee50*/  @P1 LOP3.LUT R7, R7, R6, RZ, 0x3c, !PT ;  /* 0x0000000607071212 */ /* 0x004fc800078e3cff */
[----:B------:R-:W-:-:S04]  /*ee60*/  @P1 LOP3.LUT R6, R7, R6, RZ, 0x3c, !PT ;  /* 0x0000000607061212 */ /* 0x000fc800078e3cff */
[----:B------:R-:W-:-:S05]  /*ee70*/  @P1 LOP3.LUT R7, R7, R6, RZ, 0x3c, !PT ;  /* 0x0000000607071212 */ /* 0x000fca00078e3cff */
[----:B------:R-:W2:Y:S01]  /*ee80*/  @P1 LDG.E.U16 R49, [R6.64] ;  /* 0x0000000a06311981 */ /* 0x000ea2000c1e1500 */
[----:B0-----:R-:W-:-:S04]  /*ee90*/  LOP3.LUT R48, R48, 0x1f, RZ, 0xc0, !PT ;  /* 0x0000001f30307812 */ /* 0x001fc800078ec0ff */
[----:B------:R-:W-:Y:S01]  /*eea0*/  ISETP.GE.AND P0, PT, R48, R4, PT ;  /* 0x000000043000720c */ /* 0x000fe20003f06270 */
[----:B--2---:R0:W-:Y:S04]  /*eeb0*/  STL [R1+0x440], R49 ;  /* 0x0004403101007387 */ /* 0x0041e80000100800 */
[----:B0-----:R-:W2:Y:S04]  /*eec0*/  LDL.LU R49, [R1+0x1100] ;  /* 0x0011000001317983 */ /* 0x001ea80000300800 */
[----:B------:R-:W2:Y:S04]  /*eed0*/  LDL.LU R48, [R1+0x10fc] ;  /* 0x0010fc0001307983 */ /* 0x000ea80000300800 */
[----:B------:R-:W3:Y:S01]  /*eee0*/  LDL R4, [R1+0xa74] ;  /* 0x000a740001047983 */ /* 0x000ee20000100800 */
[----:B------:R-:W-:-:S02]  /*eef0*/  PRMT R47, RZ, 0x7610, R47 ;  /* 0x00007610ff2f7816 */ /* 0x000fc4000000002f */
[----:B---3--:R-:W-:-:S04]  /*ef00*/  @P1 LOP3.LUT R5, R5, R4, RZ, 0x3c, !PT ;  /* 0x0000000405051212 */ /* 0x008fc800078e3cff */
[----:B------:R-:W-:-:S04]  /*ef10*/  @P1 LOP3.LUT R4, R5, R4, RZ, 0x3c, !PT ;  /* 0x0000000405041212 */ /* 0x000fc800078e3cff */
[----:B------:R-:W-:-:S05]  /*ef20*/  @P1 LOP3.LUT R5, R5, R4, RZ, 0x3c, !PT ;  /* 0x0000000405051212 */ /* 0x000fca00078e3cff */
[----:B------:R-:W3:Y:S01]  /*ef30*/  @P1 LDG.E.U16 R47, [R4.64] ;  /* 0x0000000a042f1981 */ /* 0x000ee2000c1e1500 */
[----:B------:R-:W-:-:S03]  /*ef40*/  PRMT R46, RZ, 0x7610, R46 ;  /* 0x00007610ff2e7816 */ /* 0x000fc6000000002e */
[----:B---3--:R0:W-:Y:S04]  /*ef50*/  STL [R1+0x43c], R47 ;  /* 0x00043c2f01007387 */ /* 0x0081e80000100800 */
[----:B0-----:R-:W3:Y:S04]  /*ef60*/  LDL.LU R47, [R1+0x10f8] ;  /* 0x0010f800012f7983 */ /* 0x001ee80000300800 */
[----:B------:R-:W2:Y:S01]  /*ef70*/  LDL R5, [R1+0xa6c] ;  /* 0x000a6c0001057983 */ /* 0x000ea20000100800 */
[----:B------:R-:W-:-:S03]  /*ef80*/  @P1 IMAD.MOV.U32 R4, RZ, RZ, R57 ;  /* 0x000000ffff041224 */ /* 0x000fc600078e0039 */
[----:B------:R-:W3:Y:S04]  /*ef90*/  LDL R57, [R1+0xb7c] ;  /* 0x000b7c0001397983 */ /* 0x000ee80000100800 */
[----:B--2---:R-:W2:Y:S01]  /*efa0*/  @P1 LDG.E.U16 R46, [R4.64] ;  /* 0x0000000a042e1981 */ /* 0x004ea2000c1e1500 */
[----:B------:R-:W-:-:S03]  /*efb0*/  PRMT R3, RZ, 0x7610, R3 ;  /* 0x00007610ff037816 */ /* 0x000fc60000000003 */
[----:B------:R-:W-:Y:S06]  /*efc0*/  BAR.SYNC.DEFER_BLOCKING 0x0 ;  /* 0x0000000000007b1d */ /* 0x000fec0000010000 */
[----:B--2---:R0:W-:Y:S04]  /*efd0*/  STL [R1+0x438], R46 ;  /* 0x0004382e01007387 */ /* 0x0041e80000100800 */
[----:B0-----:R-:W2:Y:S04]  /*efe0*/  LDL.LU R46, [R1+0x10f4] ;  /* 0x0010f400012e7983 */ /* 0x001ea80000300800 */
[----:B------:R-:W2:Y:S04]  /*eff0*/  LDL R4, [R1+0x5cc] ;  /* 0x0005cc0001047983 */ /* 0x000ea80000100800 */
[----:B------:R-:W2:Y:S02]  /*f000*/  LDL R5, [R1+0x5d0] ;  /* 0x0005d00001057983 */ /* 0x000ea40000100800 */
[----:B--2---:R-:W-:-:S04]  /*f010*/  @!P0 LOP3.LUT R5, R5, R4, RZ, 0x3c, !PT ;  /* 0x0000000405058212 */ /* 0x004fc800078e3cff */
[----:B------:R-:W-:-:S04]  /*f020*/  @!P0 LOP3.LUT R4, R5, R4, RZ, 0x3c, !PT ;  /* 0x0000000405048212 */ /* 0x000fc800078e3cff */
[----:B------:R-:W-:-:S05]  /*f030*/  @!P0 LOP3.LUT R5, R5, R4, RZ, 0x3c, !PT ;  /* 0x0000000405058212 */ /* 0x000fca00078e3cff */
[----:B------:R0:W2:Y:S04]  /*f040*/  @!P0 LDG.E.U16 R3, [R4.64] ;  /* 0x0000000a04038981 */ /* 0x0000a8000c1e1500 */
[----:B0-----:R-:W2:Y:S04]  /*f050*/  LDL R4, [R1+0xa68] ;  /* 0x000a680001047983 */ /* 0x001ea80000100800 */
[----:B------:R-:W2:Y:S01]  /*f060*/  LDL R5, [R1+0xa84] ;  /* 0x000a840001057983 */ /* 0x000ea20000100800 */
[----:B------:R-:W-:Y:S02]  /*f070*/  PRMT R45, RZ, 0x7610, R45 ;  /* 0x00007610ff2d7816 */ /* 0x000fe4000000002d */
[----:B--2---:R-:W-:-:S04]  /*f080*/  @!P0 LOP3.LUT R5, R5, R4, RZ, 0x3c, !PT ;  /* 0x0000000405058212 */ /* 0x004fc800078e3cff */
[----:B------:R-:W-:-:S04]  /*f090*/  @!P0 LOP3.LUT R4, R5, R4, RZ, 0x3c, !PT ;  /* 0x0000000405048212 */ /* 0x000fc800078e3cff */
[----:B------:R-:W-:-:S05]  /*f0a0*/  @!P0 LOP3.LUT R5, R5, R4, RZ, 0x3c, !PT ;  /* 0x0000000405058212 */ /* 0x000fca00078e3cff */
[----:B------:R-:W2:Y:S04]  /*f0b0*/  @!P0 LDG.E.U16 R45, [R4.64] ;  /* 0x0000000a042d8981 */ /* 0x000ea8000c1e1500 */
[----:B------:R-:W-:Y:S04]  /*f0c0*/  STL [R1+0x1068], R3 ;  /* 0x0010680301007387 */ /* 0x000fe80000100800 */
[----:B--2---:R0:W-:Y:S04]  /*f0d0*/  STL [R1+0x430], R45 ;  /* 0x0004302d01007387 */ /* 0x0041e80000100800 */
[----:B0-----:R-:W2:Y:S04]  /*f0e0*/  LDL.LU R45, [R1+0x10f0] ;  /* 0x0010f000012d7983 */ /* 0x001ea80000300800 */
[----:B------:R-:W2:Y:S04]  /*f0f0*/  LDL R4, [R1+0xa80] ;  /* 0x000a800001047983 */ /* 0x000ea80000100800 */
[----:B------:R-:W2:Y:S01]  /*f100*/  LDL R5, [R1+0xba8] ;  /* 0x000ba80001057983 */ /* 0x000ea20000100800 */
[----:B------:R-:W-:-:S02]  /*f110*/  PRMT R44, RZ, 0x7610, R44 ;  /* 0x00007610ff2c7816 */ /* 0x000fc4000000002c */
[----:B--2---:R-:W-:-:S04]  /*f120*/  @!P0 LOP3.LUT R5, R5, R4, RZ, 0x3c, !PT ;  /* 0x0000000405058212 */ /* 0x004fc800078e3cff */
[----:B------:R-:W-:-:S04]  /*f130*/  @!P0 LOP3.LUT R4, R5, R4, RZ, 0x3c, !PT ;  /* 0x0000000405048212 */ /* 0x000fc800078e3cff */
[----:B------:R-:W-:-:S05]  /*f140*/  @!P0 LOP3.LUT R5, R5, R4, RZ, 0x3c, !PT ;  /* 0x0000000405058212 */ /* 0x000fca00078e3cff */
[----:B------:R-:W2:Y:S04]  /*f150*/  @!P0 LDG.E.U16 R44, [R4.64] ;  /* 0x0000000a042c8981 */ /* 0x000ea8000c1e1500 */
        /* <DEDUP_REMOVED lines=8> */
[----:B------:R-:W2:Y:S01]  /*f1e0*/  @!P0 LDG.E.U16 R43, [R4.64] ;  /* 0x0000000a042b8981 */ /* 0x000ea2000c1e1500 */
[----:B------:R-:W-:-:S03]  /*f1f0*/  PRMT R42, RZ, 0x7610, R42 ;  /* 0x00007610ff2a7816 */ /* 0x000fc6000000002a */
[----:B--2---:R0:W-:Y:S04]  /*f200*/  STL [R1+0x428], R43 ;  /* 0x0004282b01007387 */ /* 0x0041e80000100800 */
[----:B0-----:R-:W2:Y:S04]  /*f210*/  LDL.LU R43, [R1+0x10e8] ;  /* 0x0010e800012b7983 */ /* 0x001ea80000300800 */
[----:B------:R-:W2:Y:S01]  /*f220*/  LDL R5, [R1+0xb78] ;  /* 0x000b780001057983 */ /* 0x000ea20000100800 */
[----:B---3--:R-:W-:-:S03]  /*f230*/  @!P0 IMAD.MOV.U32 R4, RZ, RZ, R57 ;  /* 0x000000ffff048224 */ /* 0x008fc600078e0039 */
[----:B------:R-:W3:Y:S04]  /*f240*/  LDL R57, [R1+0xac4] ;  /* 0x000ac40001397983 */ /* 0x000ee80000100800 */
[----:B--2---:R-:W2:Y:S04]  /*f250*/  @!P0 LDG.E.U16 R42, [R4.64] ;  /* 0x0000000a042a8981 */ /* 0x004ea8000c1e1500 */
        /* <DEDUP_REMOVED lines=28> */
[----:B------:R-:W2:Y:S04]  /*f420*/  LDL R4, [R1+0xaf8] ;  /* 0x000af80001047983 */ /* 0x000ea80000100800 */
[----:B------:R-:W2:Y:S04]  /*f430*/  LDL R5, [R1+0xafc] ;  /* 0x000afc0001057983 */ /* 0x000ea80000100800 */
[----:B0-----:R-:W0:Y:S02]  /*f440*/  S2R R0, SR_TID.X ;  /* 0x0000000000007919 */ /* 0x001e240000002100 */
[----:B0-----:R-:W-:-:S05]  /*f450*/  LOP3.LUT R0, R0, 0x1f, RZ, 0xc0, !PT ;  /* 0x0000001f00007812 */ /* 0x001fca00078ec0ff */
[----:B------:R-:W-:-:S05]  /*f460*/  IMAD.SHL.U32 R0, R0, 0x2, RZ ;  /* 0x0000000200007824 */ /* 0x000fca00078e00ff */
[----:B------:R0:W-:Y:S02]  /*f470*/  STS.U16 [R0], R36 ;  /* 0x0000002400007388 */ /* 0x0001e40000000400 */
[----:B0-----:R-:W-:Y:S02]  /*f480*/  PRMT R0, RZ, 0x7610, R0 ;  /* 0x00007610ff007816 */ /* 0x001fe40000000000 */
[----:B--2---:R-:W-:-:S04]  /*f490*/  @!P0 LOP3.LUT R5, R5, R4, RZ, 0x3c, !PT ;  /* 0x0000000405058212 */ /* 0x004fc800078e3cff */
[----:B------:R-:W-:-:S04]  /*f4a0*/  @!P0 LOP3.LUT R4, R5, R4, RZ, 0x3c, !PT ;  /* 0x0000000405048212 */ /* 0x000fc800078e3cff */
[----:B------:R-:W-:-:S05]  /*f4b0*/  @!P0 LOP3.LUT R5, R5, R4, RZ, 0x3c, !PT ;  /* 0x0000000405058212 */ /* 0x000fca00078e3cff */
[----:B------:R-:W2:Y:S01]  /*f4c0*/  @!P0 LDG.E.U16 R0, [R4.64] ;  /* 0x0000000a04008981 */ /* 0x000ea2000c1e1500 */
[----:B------:R-:W-:-:S03]  /*f4d0*/  PRMT R3, RZ, 0x7610, R3 ;  /* 0x00007610ff037816 */ /* 0x000fc60000000003 */
[----:B--2---:R-:W-:Y:S04]  /*f4e0*/  STL [R1+0x414], R0 ;  /* 0x0004140001007387 */ /* 0x004fe80000100800 */
[----:B------:R-:W2:Y:S01]  /*f4f0*/  LDL R5, [R1+0xac0] ;  /* 0x000ac00001057983 */ /* 0x000ea20000100800 */
[----:B---3--:R-:W-:Y:S01]  /*f500*/  @!P0 IMAD.MOV.U32 R4, RZ, RZ, R57 ;  /* 0x000000ffff048224 */ /* 0x008fe200078e0039 */
[----:B------:R-:W-:Y:S02]  /*f510*/  PRMT R61, RZ, 0x7610, R61 ;  /* 0x00007610ff3d7816 */ /* 0x000fe4000000003d */
[----:B------:R-:W3:Y:S04]  /*f520*/  LDL R57, [R1+0x680] ;  /* 0x0006800001397983 */ /* 0x000ee80000100800 */
[----:B--2---:R0:W2:Y:S04]  /*f530*/  @!P0 LDG.E.U16 R3, [R4.64] ;  /* 0x0000000a04038981 */ /* 0x0040a8000c1e1500 */
[----:B0-----:R-:W3:Y:S04]  /*f540*/  LDL R4, [R1+0xab8] ;  /* 0x000ab80001047983 */ /* 0x001ee80000100800 */
[----:B------:R-:W3:Y:S04]  /*f550*/  LDL R5, [R1+0xabc] ;  /* 0x000abc0001057983 */ /* 0x000ee80000100800 */
[----:B--2---:R0:W-:Y:S01]  /*f560*/  STL [R1+0x106c], R3 ;  /* 0x00106c0301007387 */ /* 0x0041e20000100800 */
[----:B------:R-:W-:-:S03]  /*f570*/  PRMT R60, RZ, 0x7610, R60 ;  /* 0x00007610ff3c7816 */ /* 0x000fc6000000003c */
[----:B0-----:R-:W2:Y:S01]  /*f580*/  LDL R3, [R1+0x648] ;  /* 0x0006480001037983 */ /* 0x001ea20000100800 */
[----:B---3--:R-:W-:-:S04]  /*f590*/  @!P0 LOP3.LUT R5, R5, R4, RZ, 0x3c, !PT ;  /* 0x0000000405058212 */ /* 0x008fc800078e3cff */
[----:B------:R-:W-:-:S04]  /*f5a0*/  @!P0 LOP3.LUT R4, R5, R4, RZ, 0x3c, !PT ;  /* 0x0000000405048212 */ /* 0x000fc800078e3cff */
[----:B------:R-:W-:-:S05]  /*f5b0*/  @!P0 LOP3.LUT R5, R5, R4, RZ, 0x3c, !PT ;  /* 0x0000000405058212 */ /* 0x000fca00078e3cff */
[----:B------:R0:W3:Y:S04]  /*f5c0*/  @!P0 LDG.E.U16 R61, [R4.64] ;  /* 0x0000000a043d8981 */ /* 0x0000e8000c1e1500 */
[----:B0-----:R-:W2:Y:S04]  /*f5d0*/  LDL R4, [R1+0x684] ;  /* 0x0006840001047983 */ /* 0x001ea80000100800 */
[----:B------:R-:W2:Y:S04]  /*f5e0*/  LDL R5, [R1+0xa58] ;  /* 0x000a580001057983 */ /* 0x000ea80000100800 */
[----:B---3--:R0:W-:Y:S04]  /*f5f0*/  STL [R1+0x1070], R61 ;  /* 0x0010703d01007387 */ /* 0x0081e80000100800 */
[----:B0-----:R-:W3:Y:S01]  /*f600*/  LDL R61, [R1+0x67c] ;  /* 0x00067c00013d7983 */ /* 0x001ee20000100800 */
[----:B--2---:R-:W-:-:S04]  /*f610*/  @!P0 LOP3.LUT R5, R5, R4, RZ, 0x3c, !PT ;  /* 0x0000000405058212 */ /* 0x004fc800078e3cff */
[----:B------:R-:W-:-:S04]  /*f620*/  @!P0 LOP3.LUT R4, R5, R4, RZ, 0x3c, !PT ;  /* 0x0000000405048212 */ /* 0x000fc800078e3cff */
[----:B------:R-:W-:-:S05]  /*f630*/  @!P0 LOP3.LUT R5, R5, R4, RZ, 0x3c, !PT ;  /* 0x0000000405058212 */ /* 0x000fca00078e3cff */
[----:B------:R0:W2:Y:S01]  /*f640*/  @!P0 LDG.E.U16 R60, [R4.64] ;  /* 0x0000000a043c8981 */ /* 0x0000a2000c1e1500 */
[----:B------:R-:W-:Y:S01]  /*f650*/  PRMT R59, RZ, 0x7610, R59 ;  /* 0x00007610ff3b7816 */ /* 0x000fe2000000003b */
[----:B0-----:R-:W-:Y:S02]  /*f660*/  @!P0 IMAD.MOV.U32 R4, RZ, RZ, R57 ;  /* 0x000000ffff048224 */ /* 0x001fe400078e0039 */
[----:B---3--:R-:W-:-:S05]  /*f670*/  @!P0 IMAD.MOV.U32 R5, RZ, RZ, R61 ;  /* 0x000000ffff058224 */ /* 0x008fca00078e003d */
[----:B------:R0:W3:Y:S04]  /*f680*/  @!P0 LDG.E.U16 R59, [R4.64] ;  /* 0x0000000a043b8981 */ /* 0x0000e8000c1e1500 */
[----:B--2---:R1:W-:Y:S01]  /*f690*/  STL [R1+0x1074], R60 ;  /* 0x0010743c01007387 */ /* 0x0043e20000100800 */
[----:B------:R-:W-:Y:S01]  /*f6a0*/  PRMT R58, RZ, 0x7610, R58 ;  /* 0x00007610ff3a7816 */ /* 0x000fe2000000003a */
[----:B0-----:R-:W-:Y:S02]  /*f6b0*/  @!P0 IMAD.MOV.U32 R4, RZ, RZ, R3 ;  /* 0x000000ffff048224 */ /* 0x001fe400078e0003 */
[----:B------:R-:W2:Y:S04]  /*f6c0*/  LDL R61, [R1+0x604] ;  /* 0x00060400013d7983 */ /* 0x000ea80000100800 */
[----:B------:R-:W2:Y:S04]  /*f6d0*/  LDL R57, [R1+0x608] ;  /* 0x0006080001397983 */ /* 0x000ea80000100800 */
[----:B-1----:R-:W2:Y:S04]  /*f6e0*/  LDL R60, [R1+0x644] ;  /* 0x00064400013c7983 */ /* 0x002ea80000100800 */
[----:B---3--:R0:W-:Y:S04]  /*f6f0*/  STL [R1+0x1078], R59 ;  /* 0x0010783b01007387 */ /* 0x0081e80000100800 */
[----:B------:R-:W3:Y:S04]  /*f700*/  LDL R3, [R1+0x600] ;  /* 0x0006000001037983 */ /* 0x000ee80000100800 */
[----:B0-----:R-:W3:Y:S01]  /*f710*/  LDL R59, [R1+0x640] ;  /* 0x00064000013b7983 */ /* 0x001ee20000100800 */
[----:B--2---:R-:W-:-:S03]  /*f720*/  @!P0 IMAD.MOV.U32 R5, RZ, RZ, R60 ;  /* 0x000000ffff058224 */ /* 0x004fc600078e003c */
[----:B------:R-:W2:Y:S04]  /*f730*/  LDL R60, [R1+0x5fc] ;  /* 0x0005fc00013c7983 */ /* 0x000ea80000100800 */
[----:B------:R0:W2:Y:S04]  /*f740*/  @!P0 LDG.E.U16 R58, [R4.64] ;  /* 0x0000000a043a8981 */ /* 0x0000a8000c1e1500 */
[----:B0-----:R-:W4:Y:S01]  /*f750*/  LDL R5, [R1+0x63c] ;  /* 0x00063c0001057983 */ /* 0x001f220000100800 */
[----:B------:R-:W-:Y:S02]  /*f760*/  PRMT R55, RZ, 0x7610, R55 ;  /* 0x00007610ff377816 */ /* 0x000fe40000000037 */
[----:B------:R-:W-:-:S02]  /*f770*/  PRMT R54, RZ, 0x7610, R54 ;  /* 0x00007610ff367816 */ /* 0x000fc40000000036 */
[----:B------:R-:W-:Y:S01]  /*f780*/  PRMT R53, RZ, 0x7610, R53 ;  /* 0x00007610ff357816 */ /* 0x000fe20000000035 */
[----:B---3--:R-:W-:Y:S01]  /*f790*/  @!P0 IMAD.MOV.U32 R4, RZ, RZ, R59 ;  /* 0x000000ffff048224 */ /* 0x008fe200078e003b */
[----:B--2---:R0:W-:Y:S04]  /*f7a0*/  STL [R1+0x107c], R58 ;  /* 0x00107c3a01007387 */ /* 0x0041e80000100800 */
[----:B------:R-:W2:Y:S04]  /*f7b0*/  LDL R59, [R1+0xa7c] ;  /* 0x000a7c00013b7983 */ /* 0x000ea80000100800 */
[----:B----4-:R1:W3:Y:S04]  /*f7c0*/  @!P0 LDG.E.U16 R55, [R4.64] ;  /* 0x0000000a04378981 */ /* 0x0102e8000c1e1500 */
[----:B0-----:R-:W4:Y:S01]  /*f7d0*/  LDL R58, [R1+0xba4] ;  /* 0x000ba400013a7983 */ /* 0x001f220000100800 */
[----:B-1----:R-:W-:-:S02]  /*f7e0*/  @!P0 IMAD.MOV.U32 R4, RZ, RZ, R57 ;  /* 0x000000ffff048224 */ /* 0x002fc400078e0039 */
[----:B------:R-:W-:-:S05]  /*f7f0*/  @!P0 IMAD.MOV.U32 R5, RZ, RZ, R61 ;  /* 0x000000ffff058224 */ /* 0x000fca00078e003d */
[----:B------:R0:W4:Y:S02]  /*f800*/  @!P0 LDG.E.U16 R54, [R4.64] ;  /* 0x0000000a04368981 */ /* 0x000124000c1e1500 */
[----:B0-----:R-:W-:Y:S02]  /*f810*/  @!P0 IMAD.MOV.U32 R4, RZ, RZ, R3 ;  /* 0x000000ffff048224 */ /* 0x001fe400078e0003 */
[----:B------:R-:W-:-:S05]  /*f820*/  @!P0 IMAD.MOV.U32 R5, RZ, RZ, R60 ;  /* 0x000000ffff058224 */ /* 0x000fca00078e003c */
[----:B------:R2:W4:Y:S01]  /*f830*/  @!P0 LDG.E.U16 R53, [R4.64] ;  /* 0x0000000a04358981 */ /* 0x000522000c1e1500 */
[----:B------:R-:W-:Y:S01]  /*f840*/  PRMT R52, RZ, 0x7610, R52 ;  /* 0x00007610ff347816 */ /* 0x000fe20000000034 */
[----:B--2---:R-:W-:Y:S02]  /*f850*/  @!P0 IMAD.MOV.U32 R5, RZ, RZ, R59 ;  /* 0x000000ffff058224 */ /* 0x004fe400078e003b */
[----:B---3--:R0:W-:Y:S04]  /*f860*/  STL [R1+0x1080], R55 ;  /* 0x0010803701007387 */ /* 0x0081e80000100800 */
[----:B------:R-:W2:Y:S01]  /*f870*/  LDL R57, [R1+0xa64] ;  /* 0x000a640001397983 */ /* 0x000ea20000100800 */
[----:B----4-:R-:W-:-:S03]  /*f880*/  @!P0 IMAD.MOV.U32 R4, RZ, RZ, R58 ;  /* 0x000000ffff048224 */ /* 0x010fc600078e003a */
[----:B0-----:R-:W3:Y:S04]  /*f890*/  LDL R55, [R1+0xba0] ;  /* 0x000ba00001377983 */ /* 0x001ee80000100800 */
[----:B------:R2:W4:Y:S04]  /*f8a0*/  @!P0 LDG.E.U16 R52, [R4.64] ;  /* 0x0000000a04348981 */ /* 0x000528000c1e1500 */
[----:B------:R0:W-:Y:S04]  /*f8b0*/  STL [R1+0x1084], R54 ;  /* 0x0010843601007387 */ /* 0x0001e80000100800 */
[----:B------:R-:W4:Y:S04]  /*f8c0*/  LDL R3, [R1+0xb74] ;  /* 0x000b740001037983 */ /* 0x000f280000100800 */
[----:B0-----:R-:W4:Y:S04]  /*f8d0*/  LDL R54, [R1+0xb70] ;  /* 0x000b700001367983 */ /* 0x001f280000100800 */
[----:B------:R0:W-:Y:S04]  /*f8e0*/  STL [R1+0x1088], R53 ;  /* 0x0010883501007387 */ /* 0x0001e80000100800 */
[----:B------:R-:W4:Y:S04]  /*f8f0*/  LDL R58, [R1+0xb68] ;  /* 0x000b6800013a7983 */ /* 0x000f280000100800 */
[----:B0-----:R-:W4:Y:S01]  /*f900*/  LDL R53, [R1+0xb6c] ;  /* 0x000b6c0001357983 */ /* 0x001f220000100800 */
[----:B------:R-:W-:-:S02]  /*f910*/  PRMT R51, RZ, 0x7610, R51 ;  /* 0x00007610ff337816 */ /* 0x000fc40000000033 */
[----:B------:R-:W-:Y:S02]  /*f920*/  PRMT R50, RZ, 0x7610, R50 ;  /* 0x00007610ff327816 */ /* 0x000fe40000000032 */
[----:B------:R-:W-:Y:S01]  /*f930*/  PRMT R49, RZ, 0x7610, R49 ;  /* 0x00007610ff317816 */ /* 0x000fe20000000031 */
[----:B--2---:R-:W-:Y:S02]  /*f940*/  @!P0 IMAD.MOV.U32 R5, RZ, RZ, R57 ;  /* 0x000000ffff058224 */ /* 0x004fe400078e0039 */
[----:B---3--:R-:W-:Y:S01]  /*f950*/  @!P0 IMAD.MOV.U32 R4, RZ, RZ, R55 ;  /* 0x000000ffff048224 */ /* 0x008fe200078e0037 */
[----:B----4-:R0:W-:Y:S04]  /*f960*/  STL [R1+0x108c], R52 ;  /* 0x00108c3401007387 */ /* 0x0101e80000100800 */
[----:B------:R1:W2:Y:S04]  /*f970*/  @!P0 LDG.E.U16 R51, [R4.64] ;  /* 0x0000000a04338981 */ /* 0x0002a8000c1e1500 */
[----:B------:R-:W3:Y:S04]  /*f980*/  LDL R57, [R1+0xb30] ;  /* 0x000b300001397983 */ /* 0x000ee80000100800 */
[----:B------:R-:W4:Y:S01]  /*f990*/  LDL R55, [R1+0xb34] ;  /* 0x000b340001377983 */ /* 0x000f220000100800 */
[----:B-1----:R-:W-:-:S02]  /*f9a0*/  @!P0 IMAD.MOV.U32 R4, RZ, RZ, R3 ;  /* 0x000000ffff048224 */ /* 0x002fc400078e0003 */
[----:B------:R-:W-:-:S05]  /*f9b0*/  @!P0 IMAD.MOV.U32 R5, RZ, RZ, R54 ;  /* 0x000000ffff058224 */ /* 0x000fca00078e0036 */
[----:B------:R1:W4:Y:S02]  /*f9c0*/  @!P0 LDG.E.U16 R50, [R4.64] ;  /* 0x0000000a04328981 */ /* 0x000324000c1e1500 */
[----:B-1----:R-:W-:Y:S02]  /*f9d0*/  @!P0 IMAD.MOV.U32 R4, RZ, RZ, R53 ;  /* 0x000000ffff048224 */ /* 0x002fe400078e0035 */
[----:B------:R-:W-:-:S05]  /*f9e0*/  @!P0 IMAD.MOV.U32 R5, RZ, RZ, R58 ;  /* 0x000000ffff058224 */ /* 0x000fca00078e003a */
[----:B------:R3:W4:Y:S01]  /*f9f0*/  @!P0 LDG.E.U16 R49, [R4.64] ;  /* 0x0000000a04318981 */ /* 0x000722000c1e1500 */
[----:B------:R-:W-:-:S03]  /*fa00*/  PRMT R48, RZ, 0x7610, R48 ;  /* 0x00007610ff307816 */ /* 0x000fc60000000030 */
[----:B--2---:R1:W-:Y:S04]  /*fa10*/  STL [R1+0x1090], R51 ;  /* 0x0010903301007387 */ /* 0x0043e80000100800 */
[----:B------:R-:W2:Y:S01]  /*fa20*/  LDL R54, [R1+0xb28] ;  /* 0x000b280001367983 */ /* 0x000ea20000100800 */
[----:B---3--:R-:W-:-:S03]  /*fa30*/  @!P0 IMAD.MOV.U32 R5, RZ, RZ, R57 ;  /* 0x000000ffff058224 */ /* 0x008fc600078e0039 */
[----:B------:R-:W3:Y:S01]  /*fa40*/  LDL R3, [R1+0xb2c] ;  /* 0x000b2c0001037983 */ /* 0x000ee20000100800 */
[----:B----4-:R-:W-:-:S05]  /*fa50*/  @!P0 IMAD.MOV.U32 R4, RZ, RZ, R55 ;  /* 0x000000ffff048224 */ /* 0x010fca00078e0037 */
[----:B------:R2:W4:Y:S04]  /*fa60*/  @!P0 LDG.E.U16 R48, [R4.64] ;  /* 0x0000000a04308981 */ /* 0x000528000c1e1500 */
[----:B------:R1:W-:Y:S04]  /*fa70*/  STL [R1+0x1094], R50 ;  /* 0x0010943201007387 */ /* 0x0003e80000100800 */
[----:B------:R-:W4:Y:S04]  /*fa80*/  LDL R53, [R1+0xaf0] ;  /* 0x000af00001357983 */ /* 0x000f280000100800 */
[----:B0-----:R-:W4:Y:S04]  /*fa90*/  LDL R52, [R1+0xaf4] ;  /* 0x000af40001347983 */ /* 0x001f280000100800 */
[----:B------:R0:W-:Y:S04]  /*faa0*/  STL [R1+0x1098], R49 ;  /* 0x0010983101007387 */ /* 0x0001e80000100800 */
[----:B-1----:R-:W4:Y:S04]  /*fab0*/  LDL R51, [R1+0xae8] ;  /* 0x000ae80001337983 */ /* 0x002f280000100800 */
[----:B------:R-:W4:Y:S01]  /*fac0*/  LDL R50, [R1+0xaec] ;  /* 0x000aec0001327983 */ /* 0x000f220000100800 */
[----:B------:R-:W-:-:S02]  /*fad0*/  PRMT R47, RZ, 0x7610, R47 ;  /* 0x00007610ff2f7816 */ /* 0x000fc4000000002f */
[----:B------:R-:W-:Y:S02]  /*fae0*/  PRMT R46, RZ, 0x7610, R46 ;  /* 0x00007610ff2e7816 */ /* 0x000fe4000000002e */
[----:B------:R-:W-:Y:S01]  /*faf0*/  PRMT R45, RZ, 0x7610, R45 ;  /* 0x00007610ff2d7816 */ /* 0x000fe2000000002d */
[----:B--2---:R-:W-:Y:S02]  /*fb00*/  @!P0 IMAD.MOV.U32 R5, RZ, RZ, R54 ;  /* 0x000000ffff058224 */ /* 0x004fe400078e0036 */
[----:B---3--:R-:W-:-:S05]  /*fb10*/  @!P0 IMAD.MOV.U32 R4, RZ, RZ, R3 ;  /* 0x000000ffff048224 */ /* 0x008fca00078e0003 */
[----:B------:R1:W2:Y:S04]  /*fb20*/  @!P0 LDG.E.U16 R47, [R4.64] ;  /* 0x0000000a042f8981 */ /* 0x0002a8000c1e1500 */
[----:B----4-:R3:W-:Y:S04]  /*fb30*/  STL [R1+0x109c], R48 ;  /* 0x00109c3001007387 */ /* 0x0107e80000100800 */
[----:B0-----:R-:W4:Y:S01]  /*fb40*/  LDL R49, [R1+0xab0] ;  /* 0x000ab00001317983 */ /* 0x001f220000100800 */
[----:B-1----:R-:W-:-:S03]  /*fb50*/  @!P0 IMAD.MOV.U32 R5, RZ, RZ, R53 ;  /* 0x000000ffff058224 */ /* 0x002fc600078e0035 */
[----:B------:R-:W3:Y:S01]  /*fb60*/  LDL R3, [R1+0xab4] ;  /* 0x000ab40001037983 */ /* 0x000ee20000100800 */
[----:B------:R-:W-:-:S05]  /*fb70*/  @!P0 IMAD.MOV.U32 R4, RZ, RZ, R52 ;  /* 0x000000ffff048224 */ /* 0x000fca00078e0034 */
[----:B------:R0:W3:Y:S02]  /*fb80*/  @!P0 LDG.E.U16 R46, [R4.64] ;  /* 0x0000000a042e8981 */ /* 0x0000e4000c1e1500 */
[----:B0-----:R-:W-:Y:S02]  /*fb90*/  @!P0 IMAD.MOV.U32 R5, RZ, RZ, R51 ;  /* 0x000000ffff058224 */ /* 0x001fe400078e0033 */
[----:B------:R-:W-:-:S05]  /*fba0*/  @!P0 IMAD.MOV.U32 R4, RZ, RZ, R50 ;  /* 0x000000ffff048224 */ /* 0x000fca00078e0032 */
[----:B------:R4:W3:Y:S01]  /*fbb0*/  @!P0 LDG.E.U16 R45, [R4.64] ;  /* 0x0000000a042d8981 */ /* 0x0008e2000c1e1500 */
[----:B------:R-:W-:-:S03]  /*fbc0*/  PRMT R44, RZ, 0x7610, R44 ;  /* 0x00007610ff2c7816 */ /* 0x000fc6000000002c */
[----:B--2---:R0:W-:Y:S04]  /*fbd0*/  STL [R1+0x10a0], R47 ;  /* 0x0010a02f01007387 */ /* 0x0041e80000100800 */
[----:B------:R-:W2:Y:S04]  /*fbe0*/  LDL R53, [R1+0xaa8] ;  /* 0x000aa80001357983 */ /* 0x000ea80000100800 */
[----:B------:R-:W2:Y:S01]  /*fbf0*/  LDL R52, [R1+0xaac] ;  /* 0x000aac0001347983 */ /* 0x000ea20000100800 */
[----:B----4-:R-:W-:Y:S02]  /*fc00*/  @!P0 IMAD.MOV.U32 R5, RZ, RZ, R49 ;  /* 0x000000ffff058224 */ /* 0x010fe400078e0031 */
[----:B---3--:R-:W-:-:S05]  /*fc10*/  @!P0 IMAD.MOV.U32 R4, RZ, RZ, R3 ;  /* 0x000000ffff048224 */ /* 0x008fca00078e0003 */
[----:B------:R2:W3:Y:S04]  /*fc20*/  @!P0 LDG.E.U16 R44, [R4.64] ;  /* 0x0000000a042c8981 */ /* 0x0004e8000c1e1500 */
[----:B------:R1:W-:Y:S04]  /*fc30*/  STL [R1+0x10a4], R46 ;  /* 0x0010a42e01007387 */ /* 0x0003e80000100800 */
[----:B------:R-:W4:Y:S04]  /*fc40*/  LDL R51, [R1+0x674] ;  /* 0x0006740001337983 */ /* 0x000f280000100800 */
[----:B------:R-:W4:Y:S04]  /*fc50*/  LDL R50, [R1+0x678] ;  /* 0x0006780001327983 */ /* 0x000f280000100800 */
[----:B------:R-:W4:Y:S04]  /*fc60*/  LDL R48, [R1+0x670] ;  /* 0x0006700001307983 */ /* 0x000f280000100800 */
[----:B------:R1:W-:Y:S04]  /*fc70*/  STL [R1+0x10a8], R45 ;  /* 0x0010a82d01007387 */ /* 0x0003e80000100800 */
[----:B------:R-:W4:Y:S04]  /*fc80*/  LDL R49, [R1+0x66c] ;  /* 0x00066c0001317983 */ /* 0x000f280000100800 */
[----:B0-----:R-:W4:Y:S04]  /*fc90*/  LDL R47, [R1+0x634] ;  /* 0x00063400012f7983 */ /* 0x001f280000100800 */
[----:B------:R-:W4:Y:S01]  /*fca0*/  LDL R3, [R1+0x638] ;  /* 0x0006380001037983 */ /* 0x000f220000100800 */
[----:B------:R-:W-:-:S02]  /*fcb0*/  PRMT R43, RZ, 0x7610, R43 ;  /* 0x00007610ff2b7816 */ /* 0x000fc4000000002b */
[----:B------:R-:W-:Y:S02]  /*fcc0*/  PRMT R42, RZ, 0x7610, R42 ;  /* 0x00007610ff2a7816 */ /* 0x000fe4000000002a */
[----:B------:R-:W-:Y:S02]  /*fcd0*/  PRMT R41, RZ, 0x7610, R41 ;  /* 0x00007610ff297816 */ /* 0x000fe40000000029 */
[----:B------:R-:W-:Y:S01]  /*fce0*/  PRMT R40, RZ, 0x7610, R40 ;  /* 0x00007610ff287816 */ /* 0x000fe20000000028 */
[----:B--2---:R-:W-:Y:S02]  /*fcf0*/  @!P0 IMAD.MOV.U32 R5, RZ, RZ, R53 ;  /* 0x000000ffff058224 */ /* 0x004fe400078e0035 */
[----:B------:R-:W-:-:S05]  /*fd00*/  @!P0 IMAD.MOV.U32 R4, RZ, RZ, R52 ;  /* 0x000000ffff048224 */ /* 0x000fca00078e0034 */
[----:B------:R4:W2:Y:S04]  /*fd10*/  @!P0 LDG.E.U16 R43, [R4.64] ;  /* 0x0000000a042b8981 */ /* 0x0008a8000c1e1500 */
[----:B---3--:R-:W-:Y:S04]  /*fd20*/  STL [R1+0x10ac], R44 ;  /* 0x0010ac2c01007387 */ /* 0x008fe80000100800 */
[----:B-1----:R-:W3:Y:S01]  /*fd30*/  LDL R46, [R1+0x62c] ;  /* 0x00062c00012e7983 */ /* 0x002ee20000100800 */
[----:B----4-:R-:W-:-:S03]  /*fd40*/  @!P0 IMAD.MOV.U32 R5, RZ, RZ, R51 ;  /* 0x000000ffff058224 */ /* 0x010fc600078e0033 */
[----:B------:R-:W4:Y:S01]  /*fd50*/  LDL R45, [R1+0x630] ;  /* 0x00063000012d7983 */ /* 0x000f220000100800 */
[----:B------:R-:W-:-:S05]  /*fd60*/  @!P0 IMAD.MOV.U32 R4, RZ, RZ, R50 ;  /* 0x000000ffff048224 */ /* 0x000fca00078e0032 */
[----:B------:R0:W4:Y:S02]  /*fd70*/  @!P0 LDG.E.U16 R42, [R4.64] ;  /* 0x0000000a042a8981 */ /* 0x000124000c1e1500 */
[----:B0-----:R-:W-:Y:S02]  /*fd80*/  @!P0 IMAD.MOV.U32 R4, RZ, RZ, R48 ;  /* 0x000000ffff048224 */ /* 0x001fe400078e0030 */
[----:B------:R-:W-:-:S05]  /*fd90*/  @!P0 IMAD.MOV.U32 R5, RZ, RZ, R49 ;  /* 0x000000ffff058224 */ /* 0x000fca00078e0031 */
[----:B------:R0:W4:Y:S02]  /*fda0*/  @!P0 LDG.E.U16 R41, [R4.64] ;  /* 0x0000000a04298981 */ /* 0x000124000c1e1500 */
[----:B0-----:R-:W-:Y:S02]  /*fdb0*/  @!P0 IMAD.MOV.U32 R4, RZ, RZ, R3 ;  /* 0x000000ffff048224 */ /* 0x001fe400078e0003 */
[----:B------:R-:W-:-:S05]  /*fdc0*/  @!P0 IMAD.MOV.U32 R5, RZ, RZ, R47 ;  /* 0x000000ffff058224 */ /* 0x000fca00078e002f */
[----:B------:R3:W4:Y:S04]  /*fdd0*/  @!P0 LDG.E.U16 R40, [R4.64] ;  /* 0x0000000a04288981 */ /* 0x000728000c1e1500 */
[----:B------:R-:W0:Y:S02]  /*fde0*/  S2R R0, SR_TID.X ;  /* 0x0000000000007919 */ /* 0x000e240000002100 */
[----:B0-----:R-:W-:-:S05]  /*fdf0*/  LOP3.LUT R0, R0, 0x1f, RZ, 0xc0, !PT ;  /* 0x0000001f00007812 */ /* 0x001fca00078ec0ff */
[----:B------:R-:W-:-:S05]  /*fe00*/  IMAD.SHL.U32 R0, R0, 0x2, RZ ;  /* 0x0000000200007824 */ /* 0x000fca00078e00ff */
[----:B------:R0:W-:Y:S02]  /*fe10*/  STS.U16 [R0+0xc0], R39 ;  /* 0x0000c02700007388 */ /* 0x0001e40000000400 */
[----:B0-----:R-:W-:Y:S02]  /*fe20*/  PRMT R39, RZ, 0x7610, R39 ;  /* 0x00007610ff277816 */ /* 0x001fe40000000027 */
[----:B--2---:R0:W-:Y:S04]  /*fe30*/  STL [R1+0x10b0], R43 ;  /* 0x0010b02b01007387 */ /* 0x0041e80000100800 */
[----:B------:R-:W2:Y:S01]  /*fe40*/  LDL R44, [R1+0x5f4] ;  /* 0x0005f400012c7983 */ /* 0x000ea20000100800 */
[----:B---3--:R-:W-:-:S03]  /*fe50*/  @!P0 IMAD.MOV.U32 R5, RZ, RZ, R46 ;  /* 0x000000ffff058224 */ /* 0x008fc600078e002e */
[----:B0-----:R-:W3:Y:S01]  /*fe60*/  LDL R43, [R1+0x5f8] ;  /* 0x0005f800012b7983 */ /* 0x001ee20000100800 */
[----:B----4-:R-:W-:-:S05]  /*fe70*/  @!P0 IMAD.MOV.U32 R4, RZ, RZ, R45 ;  /* 0x000000ffff048224 */ /* 0x010fca00078e002d */
[----:B------:R2:W4:Y:S04]  /*fe80*/  @!P0 LDG.E.U16 R39, [R4.64] ;  /* 0x0000000a04278981 */ /* 0x000528000c1e1500 */
[----:B------:R0:W-:Y:S04]  /*fe90*/  STL [R1+0x10b4], R42 ;  /* 0x0010b42a01007387 */ /* 0x0001e80000100800 */
[----:B0-----:R-:W4:Y:S04]  /*fea0*/  LDL R42, [R1+0x5f0] ;  /* 0x0005f000012a7983 */ /* 0x001f280000100800 */
[----:B------:R0:W-:Y:S04]  /*feb0*/  STL [R1+0x10b8], R41 ;  /* 0x0010b82901007387 */ /* 0x0001e80000100800 */
[----:B------:R-:W4:Y:S04]  /*fec0*/  LDL R49, [R1+0xa60] ;  /* 0x000a600001317983 */ /* 0x000f280000100800 */
[----:B------:R-:W4:Y:S04]  /*fed0*/  LDL R3, [R1+0xb9c] ;  /* 0x000b9c0001037983 */ /* 0x000f280000100800 */
[----:B0-----:R-:W4:Y:S04]  /*fee0*/  LDL R41, [R1+0x5ec] ;  /* 0x0005ec0001297983 */ /* 0x001f280000100800 */
[----:B------:R-:W-:Y:S04]  /*fef0*/  STL [R1+0x10bc], R40 ;  /* 0x0010bc2801007387 */ /* 0x000fe80000100800 */
[----:B------:R-:W4:Y:S04]  /*ff00*/  LDL R48, [R1+0xa5c] ;  /* 0x000a5c0001307983 */ /* 0x000f280000100800 */
[----:B------:R-:W4:Y:S04]  /*ff10*/  LDL R47, [R1+0xb98] ;  /* 0x000b9800012f7983 */ /* 0x000f280000100800 */
[----:B------:R0:W-:Y:S04]  /*ff20*/  STS.U16 [R0+0x80], R38 ;  /* 0x0000802600007388 */ /* 0x0001e80000000400 */
[----:B------:R1:W-:Y:S01]  /*ff30*/  STS.U16 [R0+0x40], R37 ;  /* 0x0000402500007388 */ /* 0x0003e20000000400 */
[----:B0-----:R-:W-:-:S02]  /*ff40*/  PRMT R38, RZ, 0x7610, R38 ;  /* 0x00007610ff267816 */ /* 0x001fc40000000026 */
[----:B-1----:R-:W-:Y:S02]  /*ff50*/  PRMT R37, RZ, 0x7610, R37 ;  /* 0x00007610ff257816 */ /* 0x002fe40000000025 */
[----:B------:R-:W-:Y:S01]  /*ff60*/  PRMT R36, RZ, 0x7610, R36 ;  /* 0x00007610ff247816 */ /* 0x000fe20000000024 */
[----:B------:R0:W-:Y:S02]  /*ff70*/  STS.U16 [R0+0x480], R35 ;  /* 0x0004802300007388 */ /* 0x0001e40000000400 */
[----:B0-----:R-:W-:Y:S01]  /*ff80*/  PRMT R35, RZ, 0x7610, R35 ;  /* 0x00007610ff237816 */ /* 0x001fe20000000023 */
[----:B--2---:R-:W-:Y:S02]  /*ff90*/  @!P0 IMAD.MOV.U32 R5, RZ, RZ, R44 ;  /* 0x000000ffff058224 */ /* 0x004fe400078e002c */
[----:B---3--:R-:W-:-:S05]  /*ffa0*/  @!P0 IMAD.MOV.U32 R4, RZ, RZ, R43 ;  /* 0x000000ffff048224 */ /* 0x008fca00078e002b */
[----:B------:R0:W2:Y:S04]  /*ffb0*/  @!P0 LDG.E.U16 R38, [R4.64] ;  /* 0x0000000a04268981 */ /* 0x0000a8000c1e1500 */
[----:B----4-:R-:W-:Y:S04]  /*ffc0*/  STL [R1+0x10c0], R39 ;  /* 0x0010c02701007387 */ /* 0x010fe80000100800 */
[----:B------:R-:W3:Y:S04]  /*ffd0*/  LDL R46, [R1+0xb60] ;  /* 0x000b6000012e7983 */ /* 0x000ee80000100800 */
[----:B------:R-:W4:Y:S04]  /*ffe0*/  LDL R45, [R1+0xb64] ;  /* 0x000b6400012d7983 */ /* 0x000f280000100800 */
[----:B------:R-:W2:Y:S01]  /*fff0*/  LDL R44, [R1+0xb58] ;  /* 0x000b5800012c7983 */ /* 0x000ea20000100800 */
[----:B0-----:R-:W-:-:S03]  /*10000*/  @!P0 IMAD.MOV.U32 R4, RZ, RZ, R42 ;  /* 0x000000ffff048224 */ /* 0x001fc600078e002a */
[----:B------:R-:W2:Y:S01]  /*10010*/  LDL R43, [R1+0xb5c] ;  /* 0x000b5c00012b7983 */ /* 0x000ea20000100800 */
[----:B------:R-:W-:-:S05]  /*10020*/  @!P0 IMAD.MOV.U32 R5, RZ, RZ, R41 ;  /* 0x000000ffff058224 */ /* 0x000fca00078e0029 */
[----:B------:R0:W2:Y:S02]  /*10030*/  @!P0 LDG.E.U16 R37, [R4.64] ;  /* 0x0000000a04258981 */ /* 0x0000a4000c1e1500 */
[----:B0-----:R-:W-:Y:S02]  /*10040*/  @!P0 IMAD.MOV.U32 R4, RZ, RZ, R3 ;  /* 0x000000ffff048224 */ /* 0x001fe400078e0003 */
[----:B------:R-:W-:-:S05]  /*10050*/  @!P0 IMAD.MOV.U32 R5, RZ, RZ, R49 ;  /* 0x000000ffff058224 */ /* 0x000fca00078e0031 */
[----:B------:R0:W2:Y:S02]  /*10060*/  @!P0 LDG.E.U16 R36, [R4.64] ;  /* 0x0000000a04248981 */ /* 0x0000a4000c1e1500 */
[----:B0-----:R-:W-:Y:S02]  /*10070*/  @!P0 IMAD.MOV.U32 R4, RZ, RZ, R47 ;  /* 0x000000ffff048224 */ /* 0x001fe400078e002f */
[----:B------:R-:W-:-:S05]  /*10080*/  @!P0 IMAD.MOV.U32 R5, RZ, RZ, R48 ;  /* 0x000000ffff058224 */ /* 0x000fca00078e0030 */
[----:B------:R3:W2:Y:S04]  /*10090*/  @!P0 LDG.E.U16 R35, [R4.64] ;  /* 0x0000000a04238981 */ /* 0x0006a8000c1e1500 */
[----:B------:R0:W-:Y:S04]  /*100a0*/  STS.U16 [R0+0x4c0], R34 ;  /* 0x0004c02200007388 */ /* 0x0001e80000000400 */
[----:B------:R1:W-:Y:S01]  /*100b0*/  STS.U16 [R0+0x400], R33 ;  /* 0x0004002100007388 */ /* 0x0003e20000000400 */
[----:B0-----:R-:W-:Y:S02]  /*100c0*/  PRMT R34, RZ, 0x7610, R34 ;  /* 0x00007610ff227816 */ /* 0x001fe40000000022 */
[----:B-1----:R-:W-:Y:S01]  /*100d0*/  PRMT R33, RZ, 0x7610, R33 ;  /* 0x00007610ff217816 */ /* 0x002fe20000000021 */
[----:B---3--:R-:W-:-:S02]  /*100e0*/  @!P0 IMAD.MOV.U32 R5, RZ, RZ, R46 ;  /* 0x000000ffff058224 */ /* 0x008fc400078e002e */
[----:B----4-:R-:W-:-:S05]  /*100f0*/  @!P0 IMAD.MOV.U32 R4, RZ, RZ, R45 ;  /* 0x000000ffff048224 */ /* 0x010fca00078e002d */
[----:B------:R0:W3:Y:S04]  /*10100*/  @!P0 LDG.E.U16 R34, [R4.64] ;  /* 0x0000000a04228981 */ /* 0x0000e8000c1e1500 */
[----:B--2---:R-:W-:Y:S04]  /*10110*/  STL [R1+0x10c4], R38 ;  /* 0x0010c42601007387 */ /* 0x004fe80000100800 */
[----:B------:R-:W2:Y:S01]  /*10120*/  LDL R42, [R1+0xb20] ;  /* 0x000b2000012a7983 */ /* 0x000ea20000100800 */
[----:B0-----:R-:W-:Y:S02]  /*10130*/  @!P0 IMAD.MOV.U32 R4, RZ, RZ, R43 ;  /* 0x000000ffff048224 */ /* 0x001fe400078e002b */
[----:B------:R-:W-:Y:S01]  /*10140*/  @!P0 IMAD.MOV.U32 R5, RZ, RZ, R44 ;  /* 0x000000ffff058224 */ /* 0x000fe200078e002c */
[----:B------:R-:W4:Y:S04]  /*10150*/  LDL R41, [R1+0xb24] ;  /* 0x000b240001297983 */ /* 0x000f280000100800 */
[----:B------:R2:W4:Y:S04]  /*10160*/  @!P0 LDG.E.U16 R33, [R4.64] ;  /* 0x0000000a04218981 */ /* 0x000528000c1e1500 */
[----:B------:R-:W-:Y:S04]  /*10170*/  STL [R1+0x10c8], R37 ;  /* 0x0010c82501007387 */ /* 0x000fe80000100800 */
[----:B------:R-:W4:Y:S04]  /*10180*/  LDL R40, [R1+0xb18] ;  /* 0x000b180001287983 */ /* 0x000f280000100800 */
[----:B------:R-:W4:Y:S04]  /*10190*/  LDL R3, [R1+0xb1c] ;  /* 0x000b1c0001037983 */ /* 0x000f280000100800 */
[----:B------:R-:W-:Y:S04]  /*101a0*/  STL [R1+0x10cc], R36 ;  /* 0x0010cc2401007387 */ /* 0x000fe80000100800 */
[----:B------:R-:W4:Y:S04]  /*101b0*/  LDL R39, [R1+0xae4] ;  /* 0x000ae40001277983 */ /* 0x000f280000100800 */
[----:B------:R0:W-:Y:S04]  /*101c0*/  STL [R1+0x10d0], R35 ;  /* 0x0010d02301007387 */ /* 0x0001e80000100800 */
[----:B0-----:R-:W4:Y:S04]  /*101d0*/  LDL R35, [R1+0xae0] ;  /* 0x000ae00001237983 */ /* 0x001f280000100800 */
[----:B------:R-:W4:Y:S04]  /*101e0*/  LDL.LU R60, [R1+0x568] ;  /* 0x00056800013c7983 */ /* 0x000f280000300800 */
[----:B------:R0:W-:Y:S04]  /*101f0*/  STS.U16 [R0+0x440], R32 ;  /* 0x0004402000007388 */ /* 0x0001e80000000400 */
[----:B------:R1:W-:Y:S01]  /*10200*/  STS.U16 [R0+0x8c0], R31 ;  /* 0x0008c01f00007388 */ /* 0x0003e20000000400 */
[----:B0-----:R-:W-:-:S02]  /*10210*/  PRMT R32, RZ, 0x7610, R32 ;  /* 0x00007610ff207816 */ /* 0x001fc40000000020 */
[----:B-1----:R-:W-:Y:S02]  /*10220*/  PRMT R31, RZ, 0x7610, R31 ;  /* 0x00007610ff1f7816 */ /* 0x002fe4000000001f */
[----:B------:R-:W-:Y:S01]  /*10230*/  LOP3.LUT R57, R0, 0x10, RZ, 0x3c, !PT ;  /* 0x0000001000397812 */ /* 0x000fe200078e3cff */
[----:B------:R-:W-:Y:S04]  /*10240*/  STS.U16 [R0+0x800], R28 ;  /* 0x0008001c00007388 */ /* 0x000fe80000000400 */
        /* <DEDUP_REMOVED lines=22> */
[----:B---3--:R0:W-:Y:S04]  /*103b0*/  STL [R1+0x10d4], R34 ;  /* 0x0010d42201007387 */ /* 0x0081e80000100800 */
[----:B------:R-:W3:Y:S04]  /*103c0*/  LDL R38, [R1+0xad8] ;  /* 0x000ad80001267983 */ /* 0x000ee80000100800 */
[----:B------:R-:W3:Y:S01]  /*103d0*/  LDL R36, [R1+0xadc] ;  /* 0x000adc0001247983 */ /* 0x000ee20000100800 */
[----:B--2---:R-:W-:-:S03]  /*103e0*/  @!P0 IMAD.MOV.U32 R5, RZ, RZ, R42 ;  /* 0x000000ffff058224 */ /* 0x004fc600078e002a */
[----:B------:R-:W2:Y:S01]  /*103f0*/  LDL.LU R61, [R1+0x56c] ;  /* 0x00056c00013d7983 */ /* 0x000ea20000300800 */
[----:B----4-:R-:W-:-:S03]  /*10400*/  @!P0 IMAD.MOV.U32 R4, RZ, RZ, R41 ;  /* 0x000000ffff048224 */ /* 0x010fc600078e0029 */
[----:B------:R-:W4:Y:S04]  /*10410*/  LDL.LU R55, [R1+0x570] ;  /* 0x0005700001377983 */ /* 0x000f280000300800 */
[----:B------:R-:W-:Y:S04]  /*10420*/  STL [R1+0x10d8], R33 ;  /* 0x0010d82101007387 */ /* 0x000fe80000100800 */
[----:B------:R-:W4:Y:S04]  /*10430*/  LDL R37, [R1+0xaa0] ;  /* 0x000aa00001257983 */ /* 0x000f280000100800 */
[----:B------:R1:W4:Y:S04]  /*10440*/  @!P0 LDG.E.U16 R32, [R4.64] ;  /* 0x0000000a04208981 */ /* 0x000328000c1e1500 */
[----:B0-----:R-:W4:Y:S04]  /*10450*/  LDL R34, [R1+0xaa4] ;  /* 0x000aa40001227983 */ /* 0x001f280000100800 */
[----:B------:R-:W4:Y:S01]  /*10460*/  LDL.LU R58, [R1+0x574] ;  /* 0x00057400013a7983 */ /* 0x000f220000300800 */
[----:B-1----:R-:W-:-:S02]  /*10470*/  @!P0 IMAD.MOV.U32 R4, RZ, RZ, R3 ;  /* 0x000000ffff048224 */ /* 0x002fc400078e0003 */
[----:B------:R-:W-:Y:S01]  /*10480*/  @!P0 IMAD.MOV.U32 R5, RZ, RZ, R40 ;  /* 0x000000ffff058224 */ /* 0x000fe200078e0028 */
[----:B------:R-:W4:Y:S04]  /*10490*/  LDL R3, [R1+0xa9c] ;  /* 0x000a9c0001037983 */ /* 0x000f280000100800 */
[----:B------:R0:W4:Y:S04]  /*104a0*/  @!P0 LDG.E.U16 R31, [R4.64] ;  /* 0x0000000a041f8981 */ /* 0x000128000c1e1500 */
[----:B------:R-:W4:Y:S01]  /*104b0*/  LDL.LU R59, [R1+0x538] ;  /* 0x00053800013b7983 */ /* 0x000f220000300800 */
[----:B0-----:R-:W-:-:S03]  /*104c0*/  @!P0 IMAD.MOV.U32 R5, RZ, RZ, R35 ;  /* 0x000000ffff058224 */ /* 0x001fc600078e0023 */
[----:B------:R-:W4:Y:S04]  /*104d0*/  LDL R35, [R1+0xa98] ;  /* 0x000a980001237983 */ /* 0x000f280000100800 */
[----:B------:R0:W-:Y:S04]  /*104e0*/  STS.U16 [R57+0x100], R60 ;  /* 0x0001003c39007388 */ /* 0x0001e80000000400 */
[----:B0-----:R-:W4:Y:S04]  /*104f0*/  LDL.LU R60, [R1+0x53c] ;  /* 0x00053c00013c7983 */ /* 0x001f280000300800 */
[----:B------:R-:W4:Y:S01]  /*10500*/  LDL R33, [R1+0x668] ;  /* 0x0006680001217983 */ /* 0x000f220000100800 */
[----:B------:R-:W-:Y:S01]  /*10510*/  PRMT R30, RZ, 0x7610, R30 ;  /* 0x00007610ff1e7816 */ /* 0x000fe2000000001e */
[----:B------:R-:W-:Y:S01]  /*10520*/  @!P0 IMAD.MOV.U32 R4, RZ, RZ, R39 ;  /* 0x000000ffff048224 */ /* 0x000fe200078e0027 */
[----:B------:R-:W-:-:S04]  /*10530*/  PRMT R29, RZ, 0x7610, R29 ;  /* 0x00007610ff1d7816 */ /* 0x000fc8000000001d */
[----:B------:R3:W4:Y:S01]  /*10540*/  @!P0 LDG.E.U16 R30, [R4.64] ;  /* 0x0000000a041e8981 */ /* 0x000722000c1e1500 */
[----:B------:R-:W-:Y:S02]  /*10550*/  PRMT R28, RZ, 0x7610, R28 ;  /* 0x00007610ff1c7816 */ /* 0x000fe4000000001c */
[----:B------:R-:W-:Y:S01]  /*10560*/  PRMT R27, RZ, 0x7610, R27 ;  /* 0x00007610ff1b7816 */ /* 0x000fe2000000001b */
[----:B---3--:R-:W-:Y:S02]  /*10570*/  @!P0 IMAD.MOV.U32 R5, RZ, RZ, R38 ;  /* 0x000000ffff058224 */ /* 0x008fe400078e0026 */
[----:B------:R-:W3:Y:S01]  /*10580*/  LDL R38, [R1+0x664] ;  /* 0x0006640001267983 */ /* 0x000ee20000100800 */
[----:B------:R-:W-:-:S03]  /*10590*/  @!P0 IMAD.MOV.U32 R4, RZ, RZ, R36 ;  /* 0x000000ffff048224 */ /* 0x000fc600078e0024 */
[----:B------:R-:W3:Y:S04]  /*105a0*/  LDL R36, [R1+0x660] ;  /* 0x0006600001247983 */ /* 0x000ee80000100800 */
[----:B------:R4:W3:Y:S04]  /*105b0*/  @!P0 LDG.E.U16 R29, [R4.64] ;  /* 0x0000000a041d8981 */ /* 0x0008e8000c1e1500 */
[----:B--2---:R0:W-:Y:S01]  /*105c0*/  STS.U16 [R57+0x140], R61 ;  /* 0x0001403d39007388 */ /* 0x0041e20000000400 */
[----:B----4-:R-:W-:-:S03]  /*105d0*/  @!P0 IMAD.MOV.U32 R5, RZ, RZ, R37 ;  /* 0x000000ffff058224 */ /* 0x010fc600078e0025 */
[----:B0-----:R-:W4:Y:S04]  /*105e0*/  LDL.LU R61, [R1+0x540] ;  /* 0x00054000013d7983 */ /* 0x001f280000300800 */
[----:B------:R-:W4:Y:S01]  /*105f0*/  LDL R37, [R1+0x65c] ;  /* 0x00065c0001257983 */ /* 0x000f220000100800 */
[----:B------:R-:W-:-:S03]  /*10600*/  @!P0 IMAD.MOV.U32 R4, RZ, RZ, R34 ;  /* 0x000000ffff048224 */ /* 0x000fc600078e0022 */
[----:B------:R-:W4:Y:S04]  /*10610*/  LDL R34, [R1+0x628] ;  /* 0x0006280001227983 */ /* 0x000f280000100800 */
[----:B------:R0:W4:Y:S04]  /*10620*/  @!P0 LDG.E.U16 R28, [R4.64] ;  /* 0x0000000a041c8981 */ /* 0x000128000c1e1500 */
[----:B------:R1:W-:Y:S01]  /*10630*/  STS.U16 [R57+0x180], R55 ;  /* 0x0001803739007388 */ /* 0x0003e20000000400 */
[----:B0-----:R-:W-:-:S03]  /*10640*/  @!P0 IMAD.MOV.U32 R4, RZ, RZ, R3 ;  /* 0x000000ffff048224 */ /* 0x001fc600078e0003 */
[----:B------:R-:W4:Y:S01]  /*10650*/  LDL R3, [R1+0x620] ;  /* 0x0006200001037983 */ /* 0x000f220000100800 */
[----:B------:R-:W-:-:S03]  /*10660*/  @!P0 IMAD.MOV.U32 R5, RZ, RZ, R35 ;  /* 0x000000ffff058224 */ /* 0x000fc600078e0023 */
[----:B------:R-:W4:Y:S04]  /*10670*/  LDL R35, [R1+0x624] ;  /* 0x0006240001237983 */ /* 0x000f280000100800 */
[----:B------:R-:W4:Y:S04]  /*10680*/  LDL.LU R54, [R1+0x544] ;  /* 0x0005440001367983 */ /* 0x000f280000300800 */
[----:B------:R0:W4:Y:S04]  /*10690*/  @!P0 LDG.E.U16 R27, [R4.64] ;  /* 0x0000000a041b8981 */ /* 0x000128000c1e1500 */
[----:B-1----:R-:W4:Y:S01]  /*106a0*/  LDL.LU R55, [R1+0x518] ;  /* 0x0005180001377983 */ /* 0x002f220000300800 */
[----:B0-----:R-:W-:-:S03]  /*106b0*/  @!P0 IMAD.MOV.U32 R4, RZ, RZ, R33 ;  /* 0x000000ffff048224 */ /* 0x001fc600078e0021 */
[----:B------:R-:W4:Y:S01]  /*106c0*/  LDL R33, [R1+0x61c] ;  /* 0x00061c0001217983 */ /* 0x000f220000100800 */
[----:B------:R-:W-:Y:S02]  /*106d0*/  PRMT R26, RZ, 0x7610, R26 ;  /* 0x00007610ff1a7816 */ /* 0x000fe4000000001a */
[----:B------:R-:W-:Y:S01]  /*106e0*/  PRMT R25, RZ, 0x7610, R25 ;  /* 0x00007610ff197816 */ /* 0x000fe20000000019 */
[----:B------:R0:W-:Y:S04]  /*106f0*/  STS.U16 [R57+0x1c0], R58 ;  /* 0x0001c03a39007388 */ /* 0x0001e80000000400 */
[----:B------:R1:W-:Y:S04]  /*10700*/  STS.U16 [R57+0x540], R59 ;  /* 0x0005403b39007388 */ /* 0x0003e80000000400 */
[----:B0-----:R-:W4:Y:S04]  /*10710*/  LDL.LU R58, [R1+0x51c] ;  /* 0x00051c00013a7983 */ /* 0x001f280000300800 */
[----:B------:R-:W4:Y:S01]  /*10720*/  LDL R39, [R1+0x5e4] ;  /* 0x0005e40001277983 */ /* 0x000f220000100800 */
[----:B------:R-:W-:-:S03]  /*10730*/  PRMT R24, RZ, 0x7610, R24 ;  /* 0x00007610ff187816 */ /* 0x000fc60000000018 */
[----:B------:R0:W-:Y:S01]  /*10740*/  STS.U16 [R57+0x500], R60 ;  /* 0x0005003c39007388 */ /* 0x0001e20000000400 */
[----:B---3--:R-:W-:-:S05]  /*10750*/  @!P0 IMAD.MOV.U32 R5, RZ, RZ, R38 ;  /* 0x000000ffff058224 */ /* 0x008fca00078e0026 */
[----:B------:R3:W2:Y:S02]  /*10760*/  @!P0 LDG.E.U16 R26, [R4.64] ;  /* 0x0000000a041a8981 */ /* 0x0006a4000c1e1500 */
[----:B---3--:R-:W-:Y:S02]  /*10770*/  @!P0 IMAD.MOV.U32 R4, RZ, RZ, R36 ;  /* 0x000000ffff048224 */ /* 0x008fe400078e0024 */
[----:B------:R-:W3:Y:S04]  /*10780*/  LDL R36, [R1+0x5e8] ;  /* 0x0005e80001247983 */ /* 0x000ee80000100800 */
[----:B-1----:R-:W2:Y:S01]  /*10790*/  LDL.LU R59, [R1+0x524] ;  /* 0x00052400013b7983 */ /* 0x002ea20000300800 */
[----:B----4-:R-:W-:-:S03]  /*107a0*/  @!P0 IMAD.MOV.U32 R5, RZ, RZ, R37 ;  /* 0x000000ffff058224 */ /* 0x010fc600078e0025 */
[----:B------:R-:W4:Y:S04]  /*107b0*/  LDL R37, [R1+0x5dc] ;  /* 0x0005dc0001257983 */ /* 0x000f280000100800 */
[----:B------:R1:W2:Y:S02]  /*107c0*/  @!P0 LDG.E.U16 R25, [R4.64] ;  /* 0x0000000a04198981 */ /* 0x0002a4000c1e1500 */
[----:B-1----:R-:W-:Y:S02]  /*107d0*/  @!P0 IMAD.MOV.U32 R4, RZ, RZ, R34 ;  /* 0x000000ffff048224 */ /* 0x002fe400078e0022 */
[----:B------:R-:W2:Y:S04]  /*107e0*/  LDL R34, [R1+0x5e0] ;  /* 0x0005e00001227983 */ /* 0x000ea80000100800 */
[----:B0-----:R-:W2:Y:S04]  /*107f0*/  LDL.LU R60, [R1+0x528] ;  /* 0x00052800013c7983 */ /* 0x001ea80000300800 */
[----:B------:R-:W2:Y:S01]  /*10800*/  LDL R38, [R1+0xb90] ;  /* 0x000b900001267983 */ /* 0x000ea20000100800 */
[----:B------:R-:W-:-:S03]  /*10810*/  @!P0 IMAD.MOV.U32 R5, RZ, RZ, R35 ;  /* 0x000000ffff058224 */ /* 0x000fc600078e0023 */
[----:B------:R-:W2:Y:S04]  /*10820*/  LDL R35, [R1+0xb94] ;  /* 0x000b940001237983 */ /* 0x000ea80000100800 */
[----:B------:R0:W2:Y:S02]  /*10830*/  @!P0 LDG.E.U16 R24, [R4.64] ;  /* 0x0000000a04188981 */ /* 0x0000a4000c1e1500 */
[----:B0-----:R-:W-:Y:S02]  /*10840*/  @!P0 IMAD.MOV.U32 R5, RZ, RZ, R33 ;  /* 0x000000ffff058224 */ /* 0x001fe400078e0021 */
[----:B------:R-:W2:Y:S01]  /*10850*/  LDL R33, [R1+0xb88] ;  /* 0x000b880001217983 */ /* 0x000ea20000100800 */
[----:B------:R-:W-:-:S03]  /*10860*/  @!P0 IMAD.MOV.U32 R4, RZ, RZ, R3 ;  /* 0x000000ffff048224 */ /* 0x000fc600078e0003 */
[----:B------:R-:W2:Y:S01]  /*10870*/  LDL R3, [R1+0xb8c] ;  /* 0x000b8c0001037983 */ /* 0x000ea20000100800 */
[----:B------:R-:W-:Y:S02]  /*10880*/  PRMT R23, RZ, 0x7610, R23 ;  /* 0x00007610ff177816 */ /* 0x000fe40000000017 */
[----:B------:R-:W-:-:S04]  /*10890*/  PRMT R22, RZ, 0x7610, R22 ;  /* 0x00007610ff167816 */ /* 0x000fc80000000016 */
[----:B------:R0:W2:Y:S01]  /*108a0*/  @!P0 LDG.E.U16 R23, [R4.64] ;  /* 0x0000000a04178981 */ /* 0x0000a2000c1e1500 */
[----:B------:R-:W-:-:S03]  /*108b0*/  PRMT R21, RZ, 0x7610, R21 ;  /* 0x00007610ff157816 */ /* 0x000fc60000000015 */
[----:B------:R1:W-:Y:S01]  /*108c0*/  STS.U16 [R57+0x5c0], R61 ;  /* 0x0005c03d39007388 */ /* 0x0003e20000000400 */
[----:B0-----:R-:W-:-:S03]  /*108d0*/  @!P0 IMAD.MOV.U32 R5, RZ, RZ, R39 ;  /* 0x000000ffff058224 */ /* 0x001fc600078e0027 */
[----:B-1----:R-:W2:Y:S01]  /*108e0*/  LDL.LU R61, [R1+0x4f8] ;  /* 0x0004f800013d7983 */ /* 0x002ea20000300800 */
[----:B------:R-:W-:-:S03]  /*108f0*/  PRMT R20, RZ, 0x7610, R20 ;  /* 0x00007610ff147816 */ /* 0x000fc60000000014 */
[----:B------:R0:W-:Y:S01]  /*10900*/  STS.U16 [R57+0x580], R54 ;  /* 0x0005803639007388 */ /* 0x0001e20000000400 */
[----:B---3--:R-:W-:-:S03]  /*10910*/  @!P0 IMAD.MOV.U32 R4, RZ, RZ, R36 ;  /* 0x000000ffff048224 */ /* 0x008fc600078e0024 */
[----:B------:R-:W3:Y:S04]  /*10920*/  LDL R36, [R1+0xb54] ;  /* 0x000b540001247983 */ /* 0x000ee80000100800 */
[----:B------:R4:W3:Y:S04]  /*10930*/  @!P0 LDG.E.U16 R22, [R4.64] ;  /* 0x0000000a04168981 */ /* 0x0008e8000c1e1500 */
[----:B------:R-:W3:Y:S01]  /*10940*/  LDL.LU R53, [R1+0x4fc] ;  /* 0x0004fc0001357983 */ /* 0x000ee20000300800 */
[----:B----4-:R-:W-:-:S03]  /*10950*/  @!P0 IMAD.MOV.U32 R5, RZ, RZ, R37 ;  /* 0x000000ffff058224 */ /* 0x010fc600078e0025 */
[----:B------:R-:W4:Y:S01]  /*10960*/  LDL R37, [R1+0xb50] ;  /* 0x000b500001257983 */ /* 0x000f220000100800 */
[----:B--2---:R-:W-:-:S03]  /*10970*/  @!P0 IMAD.MOV.U32 R4, RZ, RZ, R34 ;  /* 0x000000ffff048224 */ /* 0x004fc600078e0022 */
[----:B------:R-:W2:Y:S04]  /*10980*/  LDL R34, [R1+0xb4c] ;  /* 0x000b4c0001227983 */ /* 0x000ea80000100800 */
[----:B------:R1:W2:Y:S04]  /*10990*/  @!P0 LDG.E.U16 R21, [R4.64] ;  /* 0x0000000a04158981 */ /* 0x0002a8000c1e1500 */
[----:B0-----:R-:W2:Y:S01]  /*109a0*/  LDL.LU R54, [R1+0x500] ;  /* 0x0005000001367983 */ /* 0x001ea20000300800 */
[----:B-1----:R-:W-:Y:S02]  /*109b0*/  @!P0 IMAD.MOV.U32 R5, RZ, RZ, R38 ;  /* 0x000000ffff058224 */ /* 0x002fe400078e0026 */
[----:B------:R-:W-:-:S02]  /*109c0*/  @!P0 IMAD.MOV.U32 R4, RZ, RZ, R35 ;  /* 0x000000ffff048224 */ /* 0x000fc400078e0023 */
[----:B------:R-:W2:Y:S04]  /*109d0*/  LDL R35, [R1+0xb48] ;  /* 0x000b480001237983 */ /* 0x000ea80000100800 */
[----:B------:R0:W2:Y:S02]  /*109e0*/  @!P0 LDG.E.U16 R20, [R4.64] ;  /* 0x0000000a04148981 */ /* 0x0000a4000c1e1500 */
[----:B0-----:R-:W-:Y:S02]  /*109f0*/  @!P0 IMAD.MOV.U32 R5, RZ, RZ, R33 ;  /* 0x000000ffff058224 */ /* 0x001fe400078e0021 */
[----:B------:R-:W2:Y:S01]  /*10a00*/  LDL R33, [R1+0xb10] ;  /* 0x000b100001217983 */ /* 0x000ea20000100800 */
[----:B------:R-:W-:-:S03]  /*10a10*/  @!P0 IMAD.MOV.U32 R4, RZ, RZ, R3 ;  /* 0x000000ffff048224 */ /* 0x000fc600078e0003 */
[----:B------:R-:W2:Y:S01]  /*10a20*/  LDL R3, [R1+0xb14] ;  /* 0x000b140001037983 */ /* 0x000ea20000100800 */
[----:B------:R-:W-:-:S03]  /*10a30*/  PRMT R19, RZ, 0x7610, R19 ;  /* 0x00007610ff137816 */ /* 0x000fc60000000013 */
[----:B------:R0:W-:Y:S01]  /*10a40*/  STS.U16 [R57+0x900], R55 ;  /* 0x0009003739007388 */ /* 0x0001e20000000400 */
[----:B------:R-:W-:-:S03]  /*10a50*/  PRMT R18, RZ, 0x7610, R18 ;  /* 0x00007610ff127816 */ /* 0x000fc60000000012 */
[----:B------:R-:W-:Y:S04]  /*10a60*/  STS.U16 [R57+0x940], R58 ;  /* 0x0009403a39007388 */ /* 0x000fe80000000400 */
[----:B------:R-:W-:Y:S04]  /*10a70*/  STS.U16 [R57+0x980], R59 ;  /* 0x0009803b39007388 */ /* 0x000fe80000000400 */
[----:B0-----:R-:W2:Y:S04]  /*10a80*/  LDL.LU R55, [R1+0x504] ;  /* 0x0005040001377983 */ /* 0x001ea80000300800 */
[----:B------:R3:W2:Y:S04]  /*10a90*/  @!P0 LDG.E.U16 R19, [R4.64] ;  /* 0x0000000a04138981 */ /* 0x0006a8000c1e1500 */
[----:B------:R0:W-:Y:S01]  /*10aa0*/  STS.U16 [R57+0x9c0], R60 ;  /* 0x0009c03c39007388 */ /* 0x0001e20000000400 */
[----:B------:R-:W-:-:S03]  /*10ab0*/  PRMT R17, RZ, 0x7610, R17 ;  /* 0x00007610ff117816 */ /* 0x000fc60000000011 */
[----:B0-----:R-:W2:Y:S04]  /*10ac0*/  LDL.LU R60, [R1+0x4c8] ;  /* 0x0004c800013c7983 */ /* 0x001ea80000300800 */
[----:B------:R-:W2:Y:S04]  /*10ad0*/  LDL R38, [R1+0xb08] ;  /* 0x000b080001267983 */ /* 0x000ea80000100800 */
[----:B------:R0:W-:Y:S01]  /*10ae0*/  STS.U16 [R57+0xd40], R61 ;  /* 0x000d403d39007388 */ /* 0x0001e20000000400 */
[----:B---3--:R-:W-:Y:S02]  /*10af0*/  @!P0 IMAD.MOV.U32 R4, RZ, RZ, R36 ;  /* 0x000000ffff048224 */ /* 0x008fe400078e0024 */
[----:B----4-:R-:W-:-:S02]  /*10b00*/  @!P0 IMAD.MOV.U32 R5, RZ, RZ, R37 ;  /* 0x000000ffff058224 */ /* 0x010fc400078e0025 */
[----:B------:R-:W3:Y:S04]  /*10b10*/  LDL R37, [R1+0xb0c] ;  /* 0x000b0c0001257983 */ /* 0x000ee80000100800 */
[----:B------:R2:W4:Y:S04]  /*10b20*/  @!P0 LDG.E.U16 R18, [R4.64] ;  /* 0x0000000a04128981 */ /* 0x000528000c1e1500 */
[----:B------:R-:W4:Y:S04]  /*10b30*/  LDL.LU R58, [R1+0x4cc] ;  /* 0x0004cc00013a7983 */ /* 0x000f280000300800 */
[----:B------:R-:W4:Y:S01]  /*10b40*/  LDL R36, [R1+0xad0] ;  /* 0x000ad00001247983 */ /* 0x000f220000100800 */
[----:B--2---:R-:W-:-:S02]  /*10b50*/  @!P0 IMAD.MOV.U32 R4, RZ, RZ, R34 ;  /* 0x000000ffff048224 */ /* 0x004fc400078e0022 */
[----:B------:R-:W-:Y:S02]  /*10b60*/  @!P0 IMAD.MOV.U32 R5, RZ, RZ, R35 ;  /* 0x000000ffff058224 */ /* 0x000fe400078e0023 */
[----:B------:R-:W2:Y:S04]  /*10b70*/  LDL R35, [R1+0xad4] ;  /* 0x000ad40001237983 */ /* 0x000ea80000100800 */
[----:B------:R-:W2:Y:S04]  /*10b80*/  LDL.LU R59, [R1+0x4d4] ;  /* 0x0004d400013b7983 */ /* 0x000ea80000300800 */
[----:B------:R1:W2:Y:S04]  /*10b90*/  @!P0 LDG.E.U16 R17, [R4.64] ;  /* 0x0000000a04118981 */ /* 0x0002a8000c1e1500 */
[----:B0-----:R-:W2:Y:S04]  /*10ba0*/  LDL.LU R61, [R1+0x4d8] ;  /* 0x0004d800013d7983 */ /* 0x001ea80000300800 */
[----:B------:R-:W2:Y:S01]  /*10bb0*/  LDL R34, [R1+0xac8] ;  /* 0x000ac80001227983 */ /* 0x000ea20000100800 */
[----:B-1----:R-:W-:-:S03]  /*10bc0*/  @!P0 IMAD.MOV.U32 R5, RZ, RZ, R33 ;  /* 0x000000ffff058224 */ /* 0x002fc600078e0021 */
[----:B------:R-:W2:Y:S01]  /*10bd0*/  LDL R33, [R1+0xacc] ;  /* 0x000acc0001217983 */ /* 0x000ea20000100800 */
[----:B------:R-:W-:-:S03]  /*10be0*/  @!P0 IMAD.MOV.U32 R4, RZ, RZ, R3 ;  /* 0x000000ffff048224 */ /* 0x000fc600078e0003 */
[----:B------:R-:W2:Y:S01]  /*10bf0*/  LDL.LU R3, [R1+0x4b0] ;  /* 0x0004b00001037983 */ /* 0x000ea20000300800 */
[----:B------:R-:W-:-:S03]  /*10c00*/  PRMT R16, RZ, 0x7610, R16 ;  /* 0x00007610ff107816 */ /* 0x000fc60000000010 */
[----:B------:R-:W2:Y:S04]  /*10c10*/  LDL R40, [R1+0xa90] ;  /* 0x000a900001287983 */ /* 0x000ea80000100800 */
[----:B------:R-:W2:Y:S01]  /*10c20*/  LDL R39, [R1+0xa94] ;  /* 0x000a940001277983 */ /* 0x000ea20000100800 */
[----:B------:R-:W-:-:S03]  /*10c30*/  PRMT R15, RZ, 0x7610, R15 ;  /* 0x00007610ff0f7816 */ /* 0x000fc6000000000f */
[----:B------:R0:W2:Y:S01]  /*10c40*/  @!P0 LDG.E.U16 R16, [R4.64] ;  /* 0x0000000a04108981 */ /* 0x0000a2000c1e1500 */
[----:B------:R-:W-:-:S03]  /*10c50*/  PRMT R14, RZ, 0x7610, R14 ;  /* 0x00007610ff0e7816 */ /* 0x000fc6000000000e */
[----:B------:R-:W-:Y:S04]  /*10c60*/  STS.U16 [R57+0xd00], R53 ;  /* 0x000d003539007388 */ /* 0x000fe80000000400 */
[----:B------:R-:W-:Y:S04]  /*10c70*/  STS.U16 [R57+0xdc0], R54 ;  /* 0x000dc03639007388 */ /* 0x000fe80000000400 */
[----:B------:R-:W-:Y:S01]  /*10c80*/  STS.U16 [R57+0xd80], R55 ;  /* 0x000d803739007388 */ /* 0x000fe20000000400 */
[----:B0-----:R-:W-:-:S03]  /*10c90*/  @!P0 IMAD.MOV.U32 R5, RZ, RZ, R38 ;  /* 0x000000ffff058224 */ /* 0x001fc600078e0026 */
[----:B------:R-:W2:Y:S04]  /*10ca0*/  LDL R38, [R1+0xa88] ;  /* 0x000a880001267983 */ /* 0x000ea80000100800 */
[----:B------:R0:W-:Y:S01]  /*10cb0*/  STS.U16 [R57+0x1100], R60 ;  /* 0x0011003c39007388 */ /* 0x0001e20000000400 */
[----:B---3--:R-:W-:-:S03]  /*10cc0*/  @!P0 IMAD.MOV.U32 R4, RZ, RZ, R37 ;  /* 0x000000ffff048224 */ /* 0x008fc600078e0025 */
[----:B------:R-:W3:Y:S04]  /*10cd0*/  LDL R37, [R1+0xa8c] ;  /* 0x000a8c0001257983 */ /* 0x000ee80000100800 */
[----:B------:R4:W3:Y:S02]  /*10ce0*/  @!P0 LDG.E.U16 R15, [R4.64] ;  /* 0x0000000a040f8981 */ /* 0x0008e4000c1e1500 */
[----:B----4-:R-:W-:Y:S02]  /*10cf0*/  @!P0 IMAD.MOV.U32 R5, RZ, RZ, R36 ;  /* 0x000000ffff058224 */ /* 0x010fe400078e0024 */
[----:B------:R-:W4:Y:S01]  /*10d00*/  LDL R36, [R1+0x654] ;  /* 0x0006540001247983 */ /* 0x000f220000100800 */
[----:B--2---:R-:W-:-:S03]  /*10d10*/  @!P0 IMAD.MOV.U32 R4, RZ, RZ, R35 ;  /* 0x000000ffff048224 */ /* 0x004fc600078e0023 */
[----:B------:R-:W2:Y:S04]  /*10d20*/  LDL R35, [R1+0x658] ;  /* 0x0006580001237983 */ /* 0x000ea80000100800 */
[----:B------:R1:W2:Y:S04]  /*10d30*/  @!P0 LDG.E.U16 R14, [R4.64] ;  /* 0x0000000a040e8981 */ /* 0x0002a8000c1e1500 */
[----:B0-----:R-:W2:Y:S01]  /*10d40*/  LDL.LU R60, [R1+0x4b4] ;  /* 0x0004b400013c7983 */ /* 0x001ea20000300800 */
[----:B-1----:R-:W-:-:S03]  /*10d50*/  @!P0 IMAD.MOV.U32 R5, RZ, RZ, R34 ;  /* 0x000000ffff058224 */ /* 0x002fc600078e0022 */
[----:B------:R-:W2:Y:S01]  /*10d60*/  LDL R34, [R1+0x64c] ;  /* 0x00064c0001227983 */ /* 0x000ea20000100800 */
[----:B------:R-:W-:-:S03]  /*10d70*/  @!P0 IMAD.MOV.U32 R4, RZ, RZ, R33 ;  /* 0x000000ffff048224 */ /* 0x000fc600078e0021 */
[----:B------:R-:W2:Y:S04]  /*10d80*/  LDL R33, [R1+0x650] ;  /* 0x0006500001217983 */ /* 0x000ea80000100800 */
[----:B------:R-:W2:Y:S04]  /*10d90*/  LDL.LU R43, [R1+0x4bc] ;  /* 0x0004bc00012b7983 */ /* 0x000ea80000300800 */
[----:B------:R-:W-:Y:S04]  /*10da0*/  STS.U16 [R57+0x1140], R58 ;  /* 0x0011403a39007388 */ /* 0x000fe80000000400 */
[----:B------:R-:W2:Y:S04]  /*10db0*/  LDL.LU R44, [R1+0x4c0] ;  /* 0x0004c000012c7983 */ /* 0x000ea80000300800 */
[----:B------:R-:W-:Y:S04]  /*10dc0*/  STS.U16 [R57+0x1180], R59 ;  /* 0x0011803b39007388 */ /* 0x000fe80000000400 */
[----:B------:R-:W2:Y:S04]  /*10dd0*/  LDL.LU R45, [R1+0x494] ;  /* 0x00049400012d7983 */ /* 0x000ea80000300800 */
[----:B------:R0:W-:Y:S04]  /*10de0*/  STS.U16 [R57+0x11c0], R61 ;  /* 0x0011c03d39007388 */ /* 0x0001e80000000400 */
[----:B------:R-:W2:Y:S04]  /*10df0*/  LDL.LU R46, [R1+0x490] ;  /* 0x00049000012e7983 */ /* 0x000ea80000300800 */
[----:B------:R1:W-:Y:S04]  /*10e00*/  STS.U16 [R57+0x1540], R3 ;  /* 0x0015400339007388 */ /* 0x0003e80000000400 */
[----:B0-----:R-:W2:Y:S04]  /*10e10*/  LDL.LU R61, [R1+0x48c] ;  /* 0x00048c00013d7983 */ /* 0x001ea80000300800 */
[----:B-1----:R-:W2:Y:S01]  /*10e20*/  LDL.LU R3, [R1+0x488] ;  /* 0x0004880001037983 */ /* 0x002ea20000300800 */
[----:B------:R-:W-:-:S02]  /*10e30*/  PRMT R13, RZ, 0x7610, R13 ;  /* 0x00007610ff0d7816 */ /* 0x000fc4000000000d */
[----:B------:R-:W-:-:S04]  /*10e40*/  PRMT R12, RZ, 0x7610, R12 ;  /* 0x00007610ff0c7816 */ /* 0x000fc8000000000c */
[----:B------:R0:W2:Y:S01]  /*10e50*/  @!P0 LDG.E.U16 R13, [R4.64] ;  /* 0x0000000a040d8981 */ /* 0x0000a2000c1e1500 */
[----:B------:R-:W-:Y:S01]  /*10e60*/  PRMT R11, RZ, 0x7610, R11 ;  /* 0x00007610ff0b7816 */ /* 0x000fe2000000000b */
[----:B0-----:R-:W-:Y:S02]  /*10e70*/  @!P0 IMAD.MOV.U32 R4, RZ, RZ, R39 ;  /* 0x000000ffff048224 */ /* 0x001fe400078e0027 */
[----:B------:R-:W-:-:S05]  /*10e80*/  @!P0 IMAD.MOV.U32 R5, RZ, RZ, R40 ;  /* 0x000000ffff058224 */ /* 0x000fca00078e0028 */
[----:B------:R0:W2:Y:S01]  /*10e90*/  @!P0 LDG.E.U16 R12, [R4.64] ;  /* 0x0000000a040c8981 */ /* 0x0000a2000c1e1500 */
[----:B------:R-:W-:Y:S01]  /*10ea0*/  PRMT R10, RZ, 0x7610, R10 ;  /* 0x00007610ff0a7816 */ /* 0x000fe2000000000a */
[----:B0-----:R-:W-:Y:S02]  /*10eb0*/  @!P0 IMAD.MOV.U32 R5, RZ, RZ, R38 ;  /* 0x000000ffff058224 */ /* 0x001fe400078e0026 */
[----:B------:R-:W2:Y:S01]  /*10ec0*/  LDL R38, [R1+0x614] ;  /* 0x0006140001267983 */ /* 0x000ea20000100800 */
[----:B---3--:R-:W-:-:S03]  /*10ed0*/  @!P0 IMAD.MOV.U32 R4, RZ, RZ, R37 ;  /* 0x000000ffff048224 */ /* 0x008fc600078e0025 */
[----:B------:R-:W3:Y:S04]  /*10ee0*/  LDL R37, [R1+0x618] ;  /* 0x0006180001257983 */ /* 0x000ee80000100800 */
[----:B------:R4:W3:Y:S02]  /*10ef0*/  @!P0 LDG.E.U16 R11, [R4.64] ;  /* 0x0000000a040b8981 */ /* 0x0008e4000c1e1500 */
[----:B----4-:R-:W-:Y:S02]  /*10f00*/  @!P0 IMAD.MOV.U32 R5, RZ, RZ, R36 ;  /* 0x000000ffff058224 */ /* 0x010fe400078e0024 */
[----:B------:R-:W4:Y:S01]  /*10f10*/  LDL R36, [R1+0x60c] ;  /* 0x00060c0001247983 */ /* 0x000f220000100800 */
[----:B--2---:R-:W-:-:S03]  /*10f20*/  @!P0 IMAD.MOV.U32 R4, RZ, RZ, R35 ;  /* 0x000000ffff048224 */ /* 0x004fc600078e0023 */
[----:B------:R-:W2:Y:S04]  /*10f30*/  LDL R35, [R1+0x610] ;  /* 0x0006100001237983 */ /* 0x000ea80000100800 */
[----:B------:R0:W2:Y:S02]  /*10f40*/  @!P0 LDG.E.U16 R10, [R4.64] ;  /* 0x0000000a040a8981 */ /* 0x0000a4000c1e1500 */
[----:B0-----:R-:W-:Y:S02]  /*10f50*/  @!P0 IMAD.MOV.U32 R5, RZ, RZ, R34 ;  /* 0x000000ffff058224 */ /* 0x001fe400078e0022 */
[----:B------:R-:W2:Y:S01]  /*10f60*/  LDL R34, [R1+0x5d4] ;  /* 0x0005d40001227983 */ /* 0x000ea20000100800 */
[----:B------:R-:W-:-:S03]  /*10f70*/  @!P0 IMAD.MOV.U32 R4, RZ, RZ, R33 ;  /* 0x000000ffff048224 */ /* 0x000fc600078e0021 */
[----:B------:R-:W2:Y:S04]  /*10f80*/  LDL R33, [R1+0x5d8] ;  /* 0x0005d80001217983 */ /* 0x000ea80000100800 */
[----:B------:R-:W2:Y:S04]  /*10f90*/  LDL.LU R47, [R1+0x460] ;  /* 0x00046000012f7983 */ /* 0x000ea80000300800 */
[----:B------:R-:W2:Y:S04]  /*10fa0*/  LDL.LU R48, [R1+0x45c] ;  /* 0x00045c0001307983 */ /* 0x000ea80000300800 */
[----:B------:R-:W2:Y:S04]  /*10fb0*/  LDL.LU R49, [R1+0x458] ;  /* 0x0004580001317983 */ /* 0x000ea80000300800 */
[----:B------:R-:W2:Y:S04]  /*10fc0*/  LDL.LU R50, [R1+0x5b4] ;  /* 0x0005b40001327983 */ /* 0x000ea80000300800 */
[----:B------:R-:W2:Y:S04]  /*10fd0*/  LDL.LU R51, [R1+0x5b0] ;  /* 0x0005b00001337983 */ /* 0x000ea80000300800 */
[----:B------:R-:W2:Y:S04]  /*10fe0*/  LDL.LU R52, [R1+0x5ac] ;  /* 0x0005ac0001347983 */ /* 0x000ea80000300800 */
[----:B------:R-:W2:Y:S04]  /*10ff0*/  LDL.LU R53, [R1+0x5a8] ;  /* 0x0005a80001357983 */ /* 0x000ea80000300800 */
[----:B------:R-:W2:Y:S04]  /*11000*/  LDL.LU R54, [R1+0x594] ;  /* 0x0005940001367983 */ /* 0x000ea80000300800 */
[----:B------:R0:W-:Y:S04]  /*11010*/  STS.U16 [R57+0x1500], R60 ;  /* 0x0015003c39007388 */ /* 0x0001e80000000400 */
[----:B------:R-:W-:Y:S04]  /*11020*/  STS.U16 [R57+0x15c0], R43 ;  /* 0x0015c02b39007388 */ /* 0x000fe80000000400 */
[----:B------:R-:W2:Y:S04]  /*11030*/  LDL.LU R55, [R1+0x590] ;  /* 0x0005900001377983 */ /* 0x000ea80000300800 */
[----:B------:R-:W-:Y:S04]  /*11040*/  STS.U16 [R57+0x1580], R44 ;  /* 0x0015802c39007388 */ /* 0x000fe80000000400 */
[----:B------:R-:W2:Y:S04]  /*11050*/  LDL.LU R58, [R1+0x58c] ;  /* 0x00058c00013a7983 */ /* 0x000ea80000300800 */
[----:B------:R-:W-:Y:S04]  /*11060*/  STS.U16 [R57+0x1900], R45 ;  /* 0x0019002d39007388 */ /* 0x000fe80000000400 */
[----:B------:R-:W2:Y:S04]  /*11070*/  LDL.LU R59, [R1+0x588] ;  /* 0x00058800013b7983 */ /* 0x000ea80000300800 */
[----:B------:R-:W-:Y:S04]  /*11080*/  STS.U16 [R57+0x1940], R46 ;  /* 0x0019402e39007388 */ /* 0x000fe80000000400 */
[----:B0-----:R-:W2:Y:S04]  /*11090*/  LDL.LU R60, [R1+0x564] ;  /* 0x00056400013c7983 */ /* 0x001ea80000300800 */
[----:B------:R0:W-:Y:S04]  /*110a0*/  STS.U16 [R57+0x1980], R61 ;  /* 0x0019803d39007388 */ /* 0x0001e80000000400 */
[----:B------:R1:W-:Y:S04]  /*110b0*/  STS.U16 [R57+0x19c0], R3 ;  /* 0x0019c00339007388 */ /* 0x0003e80000000400 */
[----:B0-----:R-:W2:Y:S04]  /*110c0*/  LDL.LU R61, [R1+0x560] ;  /* 0x00056000013d7983 */ /* 0x001ea80000300800 */
[----:B-1----:R-:W2:Y:S01]  /*110d0*/  LDL.LU R3, [R1+0x55c] ;  /* 0x00055c0001037983 */ /* 0x002ea20000300800 */
[----:B------:R-:W-:-:S02]  /*110e0*/  PRMT R9, RZ, 0x7610, R9 ;  /* 0x00007610ff097816 */ /* 0x000fc40000000009 */
[----:B------:R-:W-:-:S04]  /*110f0*/  PRMT R8, RZ, 0x7610, R8 ;  /* 0x00007610ff087816 */ /* 0x000fc80000000008 */
[----:B------:R0:W2:Y:S01]  /*11100*/  @!P0 LDG.E.U16 R9, [R4.64] ;  /* 0x0000000a04098981 */ /* 0x0000a2000c1e1500 */
[----:B------:R-:W-:Y:S01]  /*11110*/  PRMT R7, RZ, 0x7610, R7 ;  /* 0x00007610ff077816 */ /* 0x000fe20000000007 */
[----:B0-----:R-:W-:Y:S01]  /*11120*/  @!P0 IMAD.MOV.U32 R5, RZ, RZ, R38 ;  /* 0x000000ffff058224 */ /* 0x001fe200078e0026 */
[----:B------:R-:W-:Y:S01]  /*11130*/  PRMT R6, RZ, 0x7610, R6 ;  /* 0x00007610ff067816 */ /* 0x000fe20000000006 */
[----:B------:R0:W-:Y:S02]  /*11140*/  STS.U16 [R57+0x1d40], R56 ;  /* 0x001d403839007388 */ /* 0x0001e40000000400 */
[----:B0-----:R-:W-:Y:S01]  /*11150*/  LOP3.LUT R56, R0, 0x20, RZ, 0x3c, !PT ;  /* 0x0000002000387812 */ /* 0x001fe200078e3cff */
[----:B---3--:R-:W-:-:S05]  /*11160*/  @!P0 IMAD.MOV.U32 R4, RZ, RZ, R37 ;  /* 0x000000ffff048224 */ /* 0x008fca00078e0025 */
[----:B------:R4:W3:Y:S02]  /*11170*/  @!P0 LDG.E.U16 R8, [R4.64] ;  /* 0x0000000a04088981 */ /* 0x0008e4000c1e1500 */
[----:B----4-:R-:W-:Y:S02]  /*11180*/  @!P0 IMAD.MOV.U32 R5, RZ, RZ, R36 ;  /* 0x000000ffff058224 */ /* 0x010fe400078e0024 */
[----:B--2---:R-:W-:-:S05]  /*11190*/  @!P0 IMAD.MOV.U32 R4, RZ, RZ, R35 ;  /* 0x000000ffff048224 */ /* 0x004fca00078e0023 */
[----:B------:R0:W2:Y:S02]  /*111a0*/  @!P0 LDG.E.U16 R7, [R4.64] ;  /* 0x0000000a04078981 */ /* 0x0000a4000c1e1500 */
[----:B0-----:R-:W-:Y:S02]  /*111b0*/  @!P0 IMAD.MOV.U32 R5, RZ, RZ, R34 ;  /* 0x000000ffff058224 */ /* 0x001fe400078e0022 */
[----:B------:R-:W-:-:S05]  /*111c0*/  @!P0 IMAD.MOV.U32 R4, RZ, RZ, R33 ;  /* 0x000000ffff048224 */ /* 0x000fca00078e0021 */
[----:B------:R0:W4:Y:S04]  /*111d0*/  @!P0 LDG.E.U16 R6, [R4.64] ;  /* 0x0000000a04068981 */ /* 0x000128000c1e1500 */
[----:B0-----:R-:W2:Y:S04]  /*111e0*/  LDL.LU R5, [R1+0x558] ;  /* 0x0005580001057983 */ /* 0x001ea80000300800 */
[----:B------:R-:W3:Y:S04]  /*111f0*/  LDL.LU R33, [R1+0x534] ;  /* 0x0005340001217983 */ /* 0x000ee80000300800 */
[----:B------:R-:W4:Y:S04]  /*11200*/  LDL.LU R34, [R1+0x530] ;  /* 0x0005300001227983 */ /* 0x000f280000300800 */
        /* <DEDUP_REMOVED lines=11> */
[----:B------:R0:W-:Y:S04]  /*112c0*/  STS.U16 [R57+0x1d00], R47 ;  /* 0x001d002f39007388 */ /* 0x0001e80000000400 */
[----:B------:R-:W4:Y:S04]  /*112d0*/  LDL.LU R46, [R1+0x480] ;  /* 0x00048000012e7983 */ /* 0x000f280000300800 */
[----:B------:R1:W-:Y:S04]  /*112e0*/  STS.U16 [R57+0x1dc0], R48 ;  /* 0x001dc03039007388 */ /* 0x0003e80000000400 */
[----:B0-----:R-:W4:Y:S04]  /*112f0*/  LDL.LU R47, [R1+0x47c] ;  /* 0x00047c00012f7983 */ /* 0x001f280000300800 */
[----:B-1----:R-:W4:Y:S04]  /*11300*/  LDL.LU R48, [R1+0x478] ;  /* 0x0004780001307983 */ /* 0x002f280000300800 */
[----:B------:R0:W-:Y:S04]  /*11310*/  STS.U16 [R57+0x1d80], R49 ;  /* 0x001d803139007388 */ /* 0x0001e80000000400 */
[----:B------:R1:W-:Y:S04]  /*11320*/  STS.U16 [R56+0x200], R50 ;  /* 0x0002003238007388 */ /* 0x0003e80000000400 */
[----:B------:R1:W-:Y:S04]  /*11330*/  STS.U16 [R56+0x240], R51 ;  /* 0x0002403338007388 */ /* 0x0003e80000000400 */
[----:B0-----:R-:W4:Y:S04]  /*11340*/  LDL.LU R49, [R1+0x450] ;  /* 0x0004500001317983 */ /* 0x001f280000300800 */
[----:B-1----:R-:W4:Y:S04]  /*11350*/  LDL.LU R50, [R1+0x44c] ;  /* 0x00044c0001327983 */ /* 0x002f280000300800 */
[----:B------:R0:W-:Y:S04]  /*11360*/  STS.U16 [R56+0x280], R52 ;  /* 0x0002803438007388 */ /* 0x0001e80000000400 */
[----:B------:R-:W4:Y:S04]  /*11370*/  LDL.LU R51, [R1+0x448] ;  /* 0x0004480001337983 */ /* 0x000f280000300800 */
[----:B------:R1:W-:Y:S04]  /*11380*/  STS.U16 [R56+0x2c0], R53 ;  /* 0x0002c03538007388 */ /* 0x0003e80000000400 */
[----:B0-----:R-:W4:Y:S04]  /*11390*/  LDL.LU R52, [R1+0x5a4] ;  /* 0x0005a40001347983 */ /* 0x001f280000300800 */
[----:B------:R0:W-:Y:S04]  /*113a0*/  STS.U16 [R56+0x640], R54 ;  /* 0x0006403638007388 */ /* 0x0001e80000000400 */
[----:B-1----:R-:W4:Y:S04]  /*113b0*/  LDL.LU R53, [R1+0x5a0] ;  /* 0x0005a00001357983 */ /* 0x002f280000300800 */
[----:B0-----:R-:W4:Y:S04]  /*113c0*/  LDL.LU R54, [R1+0x59c] ;  /* 0x00059c0001367983 */ /* 0x001f280000300800 */
        /* <DEDUP_REMOVED lines=12> */
[----:B--2---:R-:W-:Y:S04]  /*11490*/  STS.U16 [R56+0xac0], R5 ;  /* 0x000ac00538007388 */ /* 0x004fe80000000400 */
[----:B---3--:R0:W-:Y:S04]  /*114a0*/  STS.U16 [R56+0xe40], R33 ;  /* 0x000e402138007388 */ /* 0x0081e80000000400 */
[----:B----4-:R1:W-:Y:S04]  /*114b0*/  STS.U16 [R56+0xe00], R34 ;  /* 0x000e002238007388 */ /* 0x0103e80000000400 */
[----:B------:R2:W-:Y:S04]  /*114c0*/  STS.U16 [R56+0xec0], R35 ;  /* 0x000ec02338007388 */ /* 0x0005e80000000400 */
[----:B------:R3:W-:Y:S04]  /*114d0*/  STS.U16 [R56+0xe80], R36 ;  /* 0x000e802438007388 */ /* 0x0007e80000000400 */
[----:B------:R2:W-:Y:S04]  /*114e0*/  STS.U16 [R56+0x1200], R37 ;  /* 0x0012002538007388 */ /* 0x0005e80000000400 */
[----:B0-----:R-:W4:Y:S04]  /*114f0*/  LDL.LU R33, [R1+0x550] ;  /* 0x0005500001217983 */ /* 0x001f280000300800 */
[----:B------:R0:W-:Y:S04]  /*11500*/  STS.U16 [R56+0x1240], R38 ;  /* 0x0012402638007388 */ /* 0x0001e80000000400 */
[----:B-1----:R-:W4:Y:S04]  /*11510*/  LDL.LU R34, [R1+0x54c] ;  /* 0x00054c0001227983 */ /* 0x002f280000300800 */
[----:B------:R1:W-:Y:S04]  /*11520*/  STS.U16 [R56+0x1280], R39 ;  /* 0x0012802738007388 */ /* 0x0003e80000000400 */
[----:B--2---:R-:W2:Y:S04]  /*11530*/  LDL.LU R35, [R1+0x548] ;  /* 0x0005480001237983 */ /* 0x004ea80000300800 */
[----:B------:R0:W-:Y:S04]  /*11540*/  STS.U16 [R56+0x12c0], R40 ;  /* 0x0012c02838007388 */ /* 0x0001e80000000400 */
[----:B---3--:R-:W3:Y:S04]  /*11550*/  LDL.LU R36, [R1+0x514] ;  /* 0x0005140001247983 */ /* 0x008ee80000300800 */
[----:B------:R0:W-:Y:S04]  /*11560*/  STS.U16 [R56+0x1640], R41 ;  /* 0x0016402938007388 */ /* 0x0001e80000000400 */
[----:B------:R-:W3:Y:S04]  /*11570*/  LDL.LU R37, [R1+0x510] ;  /* 0x0005100001257983 */ /* 0x000ee80000300800 */
[----:B------:R1:W-:Y:S04]  /*11580*/  STS.U16 [R56+0x1600], R42 ;  /* 0x0016002a38007388 */ /* 0x0003e80000000400 */
[----:B0-----:R-:W3:Y:S04]  /*11590*/  LDL.LU R38, [R1+0x50c] ;  /* 0x00050c0001267983 */ /* 0x001ee80000300800 */
[----:B------:R0:W-:Y:S04]  /*115a0*/  STS.U16 [R56+0x16c0], R43 ;  /* 0x0016c02b38007388 */ /* 0x0001e80000000400 */
[----:B-1----:R-:W3:Y:S04]  /*115b0*/  LDL.LU R39, [R1+0x508] ;  /* 0x0005080001277983 */ /* 0x002ee80000300800 */
[----:B------:R1:W-:Y:S04]  /*115c0*/  STS.U16 [R56+0x1680], R44 ;  /* 0x0016802c38007388 */ /* 0x0003e80000000400 */
[----:B------:R-:W3:Y:S04]  /*115d0*/  LDL.LU R40, [R1+0x4e4] ;  /* 0x0004e40001287983 */ /* 0x000ee80000300800 */
[----:B------:R0:W-:Y:S04]  /*115e0*/  STS.U16 [R56+0x1a00], R45 ;  /* 0x001a002d38007388 */ /* 0x0001e80000000400 */
[----:B------:R-:W3:Y:S04]  /*115f0*/  LDL.LU R41, [R1+0x4e0] ;  /* 0x0004e00001297983 */ /* 0x000ee80000300800 */
[----:B------:R0:W-:Y:S04]  /*11600*/  STS.U16 [R56+0x1a40], R46 ;  /* 0x001a402e38007388 */ /* 0x0001e80000000400 */
[----:B------:R-:W3:Y:S04]  /*11610*/  LDL.LU R42, [R1+0x4dc] ;  /* 0x0004dc00012a7983 */ /* 0x000ee80000300800 */
[----:B------:R-:W-:Y:S04]  /*11620*/  STS.U16 [R56+0x1a80], R47 ;  /* 0x001a802f38007388 */ /* 0x000fe80000000400 */
[----:B0-----:R-:W3:Y:S04]  /*11630*/  LDL.LU R43, [R1+0x4d0] ;  /* 0x0004d000012b7983 */ /* 0x001ee80000300800 */
[----:B------:R-:W-:Y:S04]  /*11640*/  STS.U16 [R56+0x1ac0], R48 ;  /* 0x001ac03038007388 */ /* 0x000fe80000000400 */
[----:B-1----:R-:W3:Y:S04]  /*11650*/  LDL.LU R44, [R1+0x4a4] ;  /* 0x0004a400012c7983 */ /* 0x002ee80000300800 */
[----:B------:R0:W-:Y:S04]  /*11660*/  STS.U16 [R56+0x1e40], R2 ;  /* 0x001e400238007388 */ /* 0x0001e80000000400 */
[----:B------:R-:W3:Y:S04]  /*11670*/  LDL.LU R45, [R1+0x4a0] ;  /* 0x0004a000012d7983 */ /* 0x000ee80000300800 */
[----:B------:R-:W3:Y:S01]  /*11680*/  LDL.LU R46, [R1+0x49c] ;  /* 0x00049c00012e7983 */ /* 0x000ee20000300800 */
[----:B0-----:R-:W-:-:S03]  /*11690*/  LOP3.LUT R2, R0, 0x30, RZ, 0x3c, !PT ;  /* 0x0000003000027812 */ /* 0x001fc600078e3cff */
[----:B------:R-:W3:Y:S04]  /*116a0*/  LDL.LU R47, [R1+0x498] ;  /* 0x00049800012f7983 */ /* 0x000ee80000300800 */
[----:B------:R0:W-:Y:S04]  /*116b0*/  STS.U16 [R56+0x1e00], R49 ;  /* 0x001e003138007388 */ /* 0x0001e80000000400 */
[----:B------:R-:W3:Y:S04]  /*116c0*/  LDL.LU R48, [R1+0x474] ;  /* 0x0004740001307983 */ /* 0x000ee80000300800 */
[----:B------:R1:W-:Y:S04]  /*116d0*/  STS.U16 [R56+0x1ec0], R50 ;  /* 0x001ec03238007388 */ /* 0x0003e80000000400 */
[----:B0-----:R-:W3:Y:S04]  /*116e0*/  LDL.LU R49, [R1+0x470] ;  /* 0x0004700001317983 */ /* 0x001ee80000300800 */
[----:B------:R0:W-:Y:S04]  /*116f0*/  STS.U16 [R56+0x1e80], R51 ;  /* 0x001e803338007388 */ /* 0x0001e80000000400 */
[----:B-1----:R-:W3:Y:S04]  /*11700*/  LDL.LU R50, [R1+0x46c] ;  /* 0x00046c0001327983 */ /* 0x002ee80000300800 */
[----:B------:R1:W-:Y:S04]  /*11710*/  STS.U16 [R2+0x300], R52 ;  /* 0x0003003402007388 */ /* 0x0003e80000000400 */
[----:B0-----:R-:W3:Y:S04]  /*11720*/  LDL.LU R51, [R1+0x468] ;  /* 0x0004680001337983 */ /* 0x001ee80000300800 */
[----:B------:R0:W-:Y:S04]  /*11730*/  STS.U16 [R2+0x340], R53 ;  /* 0x0003403502007388 */ /* 0x0001e80000000400 */
[----:B-1----:R-:W3:Y:S04]  /*11740*/  LDL.LU R52, [R1+0x444] ;  /* 0x0004440001347983 */ /* 0x002ee80000300800 */
[----:B------:R1:W-:Y:S04]  /*11750*/  STS.U16 [R2+0x380], R54 ;  /* 0x0003803602007388 */ /* 0x0003e80000000400 */
[----:B0-----:R-:W3:Y:S04]  /*11760*/  LDL.LU R53, [R1+0x440] ;  /* 0x0004400001357983 */ /* 0x001ee80000300800 */
[----:B-1----:R-:W3:Y:S04]  /*11770*/  LDL.LU R54, [R1+0x43c] ;  /* 0x00043c0001367983 */ /* 0x002ee80000300800 */
[----:B------:R-:W3:Y:S04]  /*11780*/  LDL.LU R0, [R1+0x438] ;  /* 0x0004380001007983 */ /* 0x000ee80000300800 */
[----:B------:R0:W-:Y:S04]  /*11790*/  STS.U16 [R2+0x3c0], R55 ;  /* 0x0003c03702007388 */ /* 0x0001e80000000400 */
[----:B------:R1:W-:Y:S04]  /*117a0*/  STS.U16 [R2+0x740], R58 ;  /* 0x0007403a02007388 */ /* 0x0003e80000000400 */
[----:B------:R1:W-:Y:S04]  /*117b0*/  STS.U16 [R2+0x700], R59 ;  /* 0x0007003b02007388 */ /* 0x0003e80000000400 */
[----:B0-----:R-:W3:Y:S04]  /*117c0*/  LDL.LU R55, [R1+0x430] ;  /* 0x0004300001377983 */ /* 0x001ee80000300800 */
[----:B-1----:R-:W3:Y:S04]  /*117d0*/  LDL.LU R58, [R1+0x42c] ;  /* 0x00042c00013a7983 */ /* 0x002ee80000300800 */
[----:B------:R0:W-:Y:S04]  /*117e0*/  STS.U16 [R2+0x7c0], R60 ;  /* 0x0007c03c02007388 */ /* 0x0001e80000000400 */
[----:B------:R-:W3:Y:S04]  /*117f0*/  LDL.LU R59, [R1+0x428] ;  /* 0x00042800013b7983 */ /* 0x000ee80000300800 */
[----:B------:R1:W-:Y:S04]  /*11800*/  STS.U16 [R2+0x780], R61 ;  /* 0x0007803d02007388 */ /* 0x0003e80000000400 */
[----:B0-----:R-:W3:Y:S04]  /*11810*/  LDL.LU R60, [R1+0x424] ;  /* 0x00042400013c7983 */ /* 0x001ee80000300800 */
[----:B------:R0:W-:Y:S04]  /*11820*/  STS.U16 [R2+0xb00], R3 ;  /* 0x000b000302007388 */ /* 0x0001e80000000400 */
[----:B-1----:R-:W3:Y:S04]  /*11830*/  LDL.LU R61, [R1+0x420] ;  /* 0x00042000013d7983 */ /* 0x002ee80000300800 */
[----:B0-----:R-:W3:Y:S04]  /*11840*/  LDL.LU R3, [R1+0x41c] ;  /* 0x00041c0001037983 */ /* 0x001ee80000300800 */
[----:B------:R-:W3:Y:S04]  /*11850*/  LDL.LU R4, [R1+0x418] ;  /* 0x0004180001047983 */ /* 0x000ee80000300800 */
[----:B------:R-:W3:Y:S04]  /*11860*/  LDL.LU R5, [R1+0x414] ;  /* 0x0004140001057983 */ /* 0x000ee80000300800 */
[----:B----4-:R0:W-:Y:S04]  /*11870*/  STS.U16 [R2+0xb40], R33 ;  /* 0x000b402102007388 */ /* 0x0101e80000000400 */
[----:B------:R1:W-:Y:S04]  /*11880*/  STS.U16 [R2+0xb80], R34 ;  /* 0x000b802202007388 */ /* 0x0003e80000000400 */
[----:B0-----:R-:W4:Y:S04]  /*11890*/  LDL.LU R33, [R1+0x10d8] ;  /* 0x0010d80001217983 */ /* 0x001f280000300800 */
[----:B--2---:R0:W-:Y:S04]  /*118a0*/  STS.U16 [R2+0xbc0], R35 ;  /* 0x000bc02302007388 */ /* 0x0041e80000000400 */
[----:B-1----:R-:W2:Y:S04]  /*118b0*/  LDL.LU R34, [R1+0x10d4] ;  /* 0x0010d40001227983 */ /* 0x002ea80000300800 */
[----:B---3--:R1:W-:Y:S04]  /*118c0*/  STS.U16 [R2+0xf40], R36 ;  /* 0x000f402402007388 */ /* 0x0083e80000000400 */
[----:B0-----:R-:W3:Y:S04]  /*118d0*/  LDL.LU R35, [R1+0x10d0] ;  /* 0x0010d00001237983 */ /* 0x001ee80000300800 */
[----:B------:R0:W-:Y:S04]  /*118e0*/  STS.U16 [R2+0xf00], R37 ;  /* 0x000f002502007388 */ /* 0x0001e80000000400 */
[----:B-1----:R-:W2:Y:S04]  /*118f0*/  LDL.LU R36, [R1+0x10cc] ;  /* 0x0010cc0001247983 */ /* 0x002ea80000300800 */
[----:B------:R1:W-:Y:S04]  /*11900*/  STS.U16 [R2+0xfc0], R38 ;  /* 0x000fc02602007388 */ /* 0x0003e80000000400 */
[----:B0-----:R-:W2:Y:S04]  /*11910*/  LDL.LU R37, [R1+0x10c8] ;  /* 0x0010c80001257983 */ /* 0x001ea80000300800 */
        /* <DEDUP_REMOVED lines=13> */
[----:B------:R0:W-:Y:S04]  /*119f0*/  STS.U16 [R2+0x17c0], R46 ;  /* 0x0017c02e02007388 */ /* 0x0001e80000000400 */
[----:B------:R0:W-:Y:S04]  /*11a00*/  STS.U16 [R2+0x1780], R47 ;  /* 0x0017802f02007388 */ /* 0x0001e80000000400 */
[----:B-1----:R-:W2:Y:S04]  /*11a10*/  LDL.LU R44, [R1+0x10ac] ;  /* 0x0010ac00012c7983 */ /* 0x002ea80000300800 */
[----:B------:R1:W-:Y:S04]  /*11a20*/  STS.U16 [R2+0x1b00], R48 ;  /* 0x001b003002007388 */ /* 0x0003e80000000400 */
[----:B0-----:R-:W2:Y:S04]  /*11a30*/  LDL.LU R45, [R1+0x10a8] ;  /* 0x0010a800012d7983 */ /* 0x001ea80000300800 */
[----:B------:R0:W-:Y:S04]  /*11a40*/  STS.U16 [R2+0x1b40], R49 ;  /* 0x001b403102007388 */ /* 0x0001e80000000400 */
[----:B------:R-:W2:Y:S04]  /*11a50*/  LDL.LU R46, [R1+0x10a4] ;  /* 0x0010a400012e7983 */ /* 0x000ea80000300800 */
[----:B------:R0:W-:Y:S04]  /*11a60*/  STS.U16 [R2+0x1b80], R50 ;  /* 0x001b803202007388 */ /* 0x0001e80000000400 */
[----:B------:R-:W2:Y:S04]  /*11a70*/  LDL.LU R47, [R1+0x10a0] ;  /* 0x0010a000012f7983 */ /* 0x000ea80000300800 */
[----:B------:R0:W-:Y:S04]  /*11a80*/  STS.U16 [R2+0x1bc0], R51 ;  /* 0x001bc03302007388 */ /* 0x0001e80000000400 */
[----:B-1----:R-:W2:Y:S04]  /*11a90*/  LDL.LU R48, [R1+0x109c] ;  /* 0x00109c0001307983 */ /* 0x002ea80000300800 */
[----:B------:R1:W-:Y:S04]  /*11aa0*/  STS.U16 [R2+0x1f40], R52 ;  /* 0x001f403402007388 */ /* 0x0003e80000000400 */
[----:B0-----:R-:W2:Y:S04]  /*11ab0*/  LDL.LU R49, [R1+0x1098] ;  /* 0x0010980001317983 */ /* 0x001ea80000300800 */
[----:B------:R-:W-:Y:S04]  /*11ac0*/  STS.U16 [R2+0x1f00], R53 ;  /* 0x001f003502007388 */ /* 0x000fe80000000400 */
[----:B------:R-:W2:Y:S04]  /*11ad0*/  LDL.LU R50, [R1+0x1094] ;  /* 0x0010940001327983 */ /* 0x000ea80000300800 */
[----:B------:R-:W-:Y:S04]  /*11ae0*/  STS.U16 [R2+0x1fc0], R54 ;  /* 0x001fc03602007388 */ /* 0x000fe80000000400 */
[----:B------:R0:W-:Y:S04]  /*11af0*/  STS.U16 [R2+0x1f80], R0 ;  /* 0x001f800002007388 */ /* 0x0001e80000000400 */
[----:B------:R-:W2:Y:S04]  /*11b00*/  LDL.LU R51, [R1+0x1090] ;  /* 0x0010900001337983 */ /* 0x000ea80000300800 */
[----:B-1----:R-:W2:Y:S04]  /*11b10*/  LDL.LU R52, [R1+0x108c] ;  /* 0x00108c0001347983 */ /* 0x002ea80000300800 */
[----:B0-----:R-:W0:Y:S04]  /*11b20*/  S2R R0, SR_TID.X ;  /* 0x0000000000007919 */ /* 0x001e280000002100 */
[----:B------:R-:W2:Y:S04]  /*11b30*/  LDL.LU R53, [R1+0x1088] ;  /* 0x0010880001357983 */ /* 0x000ea80000300800 */
[----:B------:R-:W2:Y:S01]  /*11b40*/  LDL.LU R54, [R1+0x1084] ;  /* 0x0010840001367983 */ /* 0x000ea20000300800 */
[----:B0-----:R-:W-:-:S05]  /*11b50*/  LOP3.LUT R0, R0, 0x1f, RZ, 0xc0, !PT ;  /* 0x0000001f00007812 */ /* 0x001fca00078ec0ff */
[----:B------:R-:W-:-:S05]  /*11b60*/  IMAD.SHL.U32 R0, R0, 0x2, RZ ;  /* 0x0000000200007824 */ /* 0x000fca00078e00ff */
[----:B------:R0:W-:Y:S04]  /*11b70*/  STS.U16 [R0+0x2000], R55 ;  /* 0x0020003700007388 */ /* 0x0001e80000000400 */
[----:B------:R1:W-:Y:S04]  /*11b80*/  STS.U16 [R0+0x2040], R58 ;  /* 0x0020403a00007388 */ /* 0x0003e80000000400 */
[----:B------:R1:W-:Y:S04]  /*11b90*/  STS.U16 [R0+0x2200], R59 ;  /* 0x0022003b00007388 */ /* 0x0003e80000000400 */
[----:B0-----:R-:W2:Y:S04]  /*11ba0*/  LDL.LU R55, [R1+0x1080] ;  /* 0x0010800001377983 */ /* 0x001ea80000300800 */
[----:B-1----:R-:W2:Y:S04]  /*11bb0*/  LDL.LU R58, [R1+0x107c] ;  /* 0x00107c00013a7983 */ /* 0x002ea80000300800 */
[----:B------:R-:W2:Y:S04]  /*11bc0*/  LDL.LU R59, [R1+0x1078] ;  /* 0x00107800013b7983 */ /* 0x000ea80000300800 */
[----:B------:R0:W-:Y:S04]  /*11bd0*/  STS.U16 [R0+0x2240], R60 ;  /* 0x0022403c00007388 */ /* 0x0001e80000000400 */
[----:B------:R1:W-:Y:S04]  /*11be0*/  STS.U16 [R0+0x2400], R61 ;  /* 0x0024003d00007388 */ /* 0x0003e80000000400 */
[----:B------:R1:W-:Y:S04]  /*11bf0*/  STS.U16 [R0+0x2440], R3 ;  /* 0x0024400300007388 */ /* 0x0003e80000000400 */
[----:B0-----:R-:W2:Y:S04]  /*11c00*/  LDL.LU R60, [R1+0x1074] ;  /* 0x00107400013c7983 */ /* 0x001ea80000300800 */
[----:B-1----:R-:W2:Y:S04]  /*11c10*/  LDL.LU R61, [R1+0x1070] ;  /* 0x00107000013d7983 */ /* 0x002ea80000300800 */
[----:B------:R-:W2:Y:S04]  /*11c20*/  LDL.LU R3, [R1+0x106c] ;  /* 0x00106c0001037983 */ /* 0x000ea80000300800 */
[----:B------:R-:W-:Y:S04]  /*11c30*/  STS.U16 [R0+0x2600], R4 ;  /* 0x0026000400007388 */ /* 0x000fe80000000400 */
[----:B------:R-:W-:Y:S04]  /*11c40*/  STS.U16 [R0+0x2640], R5 ;  /* 0x0026400500007388 */ /* 0x000fe80000000400 */
[----:B--2---:R0:W-:Y:S04]  /*11c50*/  STS.U16 [R0+0x2800], R3 ;  /* 0x0028000300007388 */ /* 0x0041e80000000400 */
[----:B0-----:R-:W2:Y:S04]  /*11c60*/  LDL.LU R3, [R1+0x1068] ;  /* 0x0010680001037983 */ /* 0x001ea80000300800 */
        /* <DEDUP_REMOVED lines=11> */
[----:B------:R0:W-:Y:S04]  /*11d20*/  STS.U16 [R57+0x2480], R48 ;  /* 0x0024803039007388 */ /* 0x0001e80000000400 */
        /* <DEDUP_REMOVED lines=12> */
[----:B---3--:R-:W-:Y:S04]  /*11df0*/  STS.U16 [R56+0x2140], R35 ;  /* 0x0021402338007388 */ /* 0x008fe80000000400 */
[----:B------:R-:W-:Y:S04]  /*11e00*/  STS.U16 [R56+0x2300], R34 ;  /* 0x0023002238007388 */ /* 0x000fe80000000400 */
[----:B----4-:R-:W-:Y:S04]  /*11e10*/  STS.U16 [R56+0x2340], R33 ;  /* 0x0023402138007388 */ /* 0x010fe80000000400 */
        /* <DEDUP_REMOVED lines=12> */
[----:B0-----:R-:W3:Y:S04]  /*11ee0*/  LDL.LU.64 R48, [R1+0x310] ;  /* 0x0003100001307983 */ /* 0x001ee80000300a00 */
[----:B------:R-:W3:Y:S04]  /*11ef0*/  LDL.LU.64 R50, [R1+0x318] ;  /* 0x0003180001327983 */ /* 0x000ee80000300a00 */
[----:B--2---:R-:W-:Y:S04]  /*11f00*/  STS.U16 [R2+0x2fc0], R3 ;  /* 0x002fc00302007388 */ /* 0x004fe80000000400 */
        /* <DEDUP_REMOVED lines=13> */
[----:B0-----:R-:W2:Y:S04]  /*11fe0*/  LDL.LU.64 R8, [R1+0x60] ;  /* 0x0000600001087983 */ /* 0x001ea80000300a00 */
[----:B------:R-:W4:Y:S04]  /*11ff0*/  LDL.LU.64 R12, [R1+0x300] ;  /* 0x00030000010c7983 */ /* 0x000f280000300a00 */
[----:B------:R-:W4:Y:S04]  /*12000*/  LDL.LU.64 R14, [R1+0x308] ;  /* 0x00030800010e7983 */ /* 0x000f280000300a00 */
[----:B------:R-:W2:Y:S04]  /*12010*/  LDL.LU.64 R10, [R1+0x68] ;  /* 0x00006800010a7983 */ /* 0x000ea80000300a00 */
[----:B------:R-:W0:Y:S04]  /*12020*/  S2R R57, SR_TID.X ;  /* 0x0000000000397919 */ /* 0x000e280000002100 */
[----:B------:R-:W1:Y:S04]  /*12030*/  S2R R58, SR_TID.X ;  /* 0x00000000003a7919 */ /* 0x000e680000002100 */
[----:B------:R-:W-:Y:S04]  /*12040*/  STS.U16 [R2+0x2dc0], R7 ;  /* 0x002dc00702007388 */ /* 0x000fe80000000400 */
[----:B------:R-:W-:Y:S01]  /*12050*/  STS.U16 [R2+0x2f80], R6 ;  /* 0x002f800602007388 */ /* 0x000fe20000000400 */
[----:B0-----:R-:W-:-:S05]  /*12060*/  LOP3.LUT R56, R57, 0x7, RZ, 0xc0, !PT ;  /* 0x0000000739387812 */ /* 0x001fca00078ec0ff */
[----:B------:R-:W-:Y:S02]  /*12070*/  IMAD R60, R56, 0x110, RZ ;  /* 0x00000110383c7824 */ /* 0x000fe400078e02ff */
[----:B------:R-:W-:Y:S02]  /*12080*/  IMAD.SHL.U32 R56, R57, 0x80, RZ ;  /* 0x0000008039387824 */ /* 0x000fe400078e00ff */
[C---:B-1----:R-:W-:Y:S02]  /*12090*/  IMAD.SHL.U32 R57, R58.reuse, 0x8, RZ ;  /* 0x000000083a397824 */ /* 0x042fe400078e00ff */
[C---:B------:R-:W-:Y:S01]  /*120a0*/  IMAD.SHL.U32 R59, R58.reuse, 0x2, RZ ;  /* 0x000000023a3b7824 */ /* 0x040fe200078e00ff */
[----:B------:R-:W-:Y:S02]  /*120b0*/  LOP3.LUT R58, R58, 0x7, RZ, 0xc0, !PT ;  /* 0x000000073a3a7812 */ /* 0x000fe400078ec0ff */
[----:B------:R-:W-:Y:S02]  /*120c0*/  LOP3.LUT R57, R57, 0x30, RZ, 0xc0, !PT ;  /* 0x0000003039397812 */ /* 0x000fe400078ec0ff */
[----:B------:R-:W-:-:S03]  /*120d0*/  LOP3.LUT R4, R60, 0x10, R59, 0x78, !PT ;  /* 0x000000103c047812 */ /* 0x000fc600078e783b */
[----:B------:R-:W-:Y:S01]  /*120e0*/  IMAD R5, R58, 0x40, R57 ;  /* 0x000000403a057824 */ /* 0x000fe200078e0239 */
[----:B------:R-:W-:Y:S01]  /*120f0*/  LOP3.LUT R4, R4, 0x800, R56, 0xf8, !PT ;  /* 0x0000080004047812 */ /* 0x000fe200078ef838 */
[----:B------:R-:W-:Y:S03]  /*12100*/  BAR.SYNC.DEFER_BLOCKING 0x0 ;  /* 0x0000000000007b1d */ /* 0x000fe60000010000 */
[----:B------:R-:W-:-:S03]  /*12110*/  LOP3.LUT R5, R5, 0x30, R59, 0x78, !PT ;  /* 0x0000003005057812 */ /* 0x000fc600078e783b */
[----:B------:R-:W-:Y:S04]  /*12120*/  LDSM.16.MT88.4 R52, [R4] ;  /* 0x000000000434783b */ /* 0x000fe80000004200 */
[----:B------:R-:W0:Y:S04]  /*12130*/  LDSM.16.M88.4 R40, [R5+0x2200] ;  /* 0x002200000528783b */ /* 0x000e280000000200 */
[----:B------:R-:W2:Y:S04]  /*12140*/  LDSM.16.M88.4 R36, [R5+0x2400] ;  /* 0x002400000524783b */ /* 0x000ea80000000200 */
[----:B------:R-:W3:Y:S04]  /*12150*/  LDSM.16.M88.4 R44, [R5+0x2000] ;  /* 0x00200000052c783b */ /* 0x000ee80000000200 */
[----:B------:R-:W1:Y:S04]  /*12160*/  LDSM.16.M88.4 R32, [R5+0x2600] ;  /* 0x002600000520783b */ /* 0x000e680000000200 */
[----:B------:R-:W1:Y:S04]  /*12170*/  LDSM.16.M88.4 R28, [R5+0x2800] ;  /* 0x00280000051c783b */ /* 0x000e680000000200 */
[----:B------:R-:W1:Y:S04]  /*12180*/  LDSM.16.M88.4 R24, [R5+0x2a00] ;  /* 0x002a00000518783b */ /* 0x000e680000000200 */
[----:B------:R-:W1:Y:S04]  /*12190*/  S2R R61, SR_TID.X ;  /* 0x00000000003d7919 */ /* 0x000e680000002100 */
[----:B------:R-:W-:Y:S04]  /*121a0*/  LDSM.16.M88.4 R20, [R5+0x2c00] ;  /* 0x002c00000514783b */ /* 0x000fe80000000200 */
[----:B0-----:R-:W-:Y:S04]  /*121b0*/  STL [R1+0xf0c], R42 ;  /* 0x000f0c2a01007387 */ /* 0x001fe80000100800 */
[----:B------:R-:W-:Y:S04]  /*121c0*/  STL [R1+0xf08], R43 ;  /* 0x000f082b01007387 */ /* 0x000fe80000100800 */
[----:B------:R-:W3:Y:S04]  /*121d0*/  LDL.LU.64 R56, [R1+0x40] ;  /* 0x0000400001387983 */ /* 0x000ee80000300a00 */
[----:B------:R-:W3:Y:S01]  /*121e0*/  LDL.LU.64 R58, [R1+0x48] ;  /* 0x00004800013a7983 */ /* 0x000ee20000300a00 */
[C---:B----4-:R-:W-:Y:S11]  /*121f0*/  HMMA.16816.F32.BF16 R12, R52.reuse, R40, R12 ;  /* 0x00000028340c723c */ /* 0x050ff6000004180c */
[----:B------:R-:W-:Y:S11]  /*12200*/  @!UPT UIADD3 URZ, URZ, URZ, URZ ;  /* 0x0000003f3f3ff290 */ /* 0x000ff6000fffe03f */
[----:B------:R-:W-:Y:S01]  /*12210*/  @!UPT UIADD3 URZ, URZ, URZ, URZ ;  /* 0x0000003f3f3ff290 */ /* 0x000fe2000fffe03f */
[----:B------:R-:W-:Y:S04]  /*12220*/  STL.64 [R1+0x300], R12 ;  /* 0x0003000c01007387 */ /* 0x000fe80000100a00 */
[----:B------:R2:W-:Y:S02]  /*12230*/  STL.64 [R1+0x308], R14 ;  /* 0x0003080e01007387 */ /* 0x0005e40000100a00 */
[C---:B--2---:R-:W-:Y:S02]  /*12240*/  HMMA.16816.F32.BF16 R12, R52.reuse, R36, R8 ;  /* 0x00000024340c723c */ /* 0x044fe40000041808 */
[----:B------:R-:W-:Y:S04]  /*12250*/  STL.64 [R1+0x1060], R40 ;  /* 0x0010602801007387 */ /* 0x000fe80000100a00 */
[----:B------:R-:W2:Y:S11]  /*12260*/  LDL.LU.64 R8, [R1+0x2f0] ;  /* 0x0002f00001087983 */ /* 0x000eb60000300a00 */
[----:B------:R-:W-:Y:S06]  /*12270*/  @!UPT UIADD3 URZ, URZ, URZ, URZ ;  /* 0x0000003f3f3ff290 */ /* 0x000fec000fffe03f */
[----:B------:R0:W-:Y:S04]  /*12280*/  STL.64 [R1+0x60], R12 ;  /* 0x0000600c01007387 */ /* 0x0001e80000100a00 */
[----:B------:R4:W-:Y:S04]  /*12290*/  STL.64 [R1+0x68], R14 ;  /* 0x0000680e01007387 */ /* 0x0009e80000100a00 */
[----:B------:R-:W2:Y:S04]  /*122a0*/  LDL.LU.64 R10, [R1+0x2f8] ;  /* 0x0002f800010a7983 */ /* 0x000ea80000300a00 */
[----:B0-----:R-:W2:Y:S04]  /*122b0*/  LDL.LU.64 R12, [R1+0x2e0] ;  /* 0x0002e000010c7983 */ /* 0x001ea80000300a00 */
[----:B----4-:R-:W4:Y:S04]  /*122c0*/  LDL.LU.64 R14, [R1+0x2e8] ;  /* 0x0002e800010e7983 */ /* 0x010f280000300a00 */
[----:B------:R-:W4:Y:S04]  /*122d0*/  LDL.LU.64 R40, [R1+0x2d0] ;  /* 0x0002d00001287983 */ /* 0x000f280000300a00 */
[----:B------:R-:W4:Y:S01]  /*122e0*/  LDL.LU.64 R42, [R1+0x2d8] ;  /* 0x0002d800012a7983 */ /* 0x000f220000300a00 */
[----:B---3--:R-:W-:Y:S03]  /*122f0*/  HMMA.16816.F32.BF16 R16, R52, R44, R48 ;  /* 0x0000002c3410723c */ /* 0x008fe60000041830 */
[----:B------:R-:W-:Y:S04]  /*12300*/  STL.64 [R1+0x1058], R38 ;  /* 0x0010582601007387 */ /* 0x000fe80000100a00 */
[----:B------:R0:W-:Y:S01]  /*12310*/  STL.64 [R1+0x1050], R36 ;  /* 0x0010502401007387 */ /* 0x0001e20000100a00 */
[----:B-1----:R-:W-:-:S02]  /*12320*/  IMAD.SHL.U32 R49, R61, 0x2, RZ ;  /* 0x000000023d317824 */ /* 0x002fc400078e00ff */
[C---:B------:R-:W-:Y:S01]  /*12330*/  IMAD.SHL.U32 R51, R61.reuse, 0x80, RZ ;  /* 0x000000803d337824 */ /* 0x040fe200078e00ff */
[----:B------:R-:W-:Y:S11]  /*12340*/  STL.64 [R1+0x1048], R34 ;  /* 0x0010482201007387 */ /* 0x000ff60000100a00 */
[----:B------:R-:W-:Y:S02]  /*12350*/  @!UPT UIADD3 URZ, URZ, URZ, URZ ;  /* 0x0000003f3f3ff290 */ /* 0x000fe4000fffe03f */
[----:B------:R-:W-:Y:S02]  /*12360*/  IMAD.MOV.U32 R60, RZ, RZ, R16 ;  /* 0x000000ffff3c7224 */ /* 0x000fe400078e0010 */
[----:B------:R-:W-:Y:S02]  /*12370*/  IMAD.MOV.U32 R3, RZ, RZ, R17 ;  /* 0x000000ffff037224 */ /* 0x000fe400078e0011 */
[----:B------:R-:W-:Y:S02]  /*12380*/  IMAD.MOV.U32 R2, RZ, RZ, R18 ;  /* 0x000000ffff027224 */ /* 0x000fe400078e0012 */
[----:B------:R-:W-:Y:S02]  /*12390*/  IMAD.MOV.U32 R0, RZ, RZ, R19 ;  /* 0x000000ffff007224 */ /* 0x000fe400078e0013 */
[----:B------:R1:W-:Y:S01]  /*123a0*/  LDSM.16.M88.4 R16, [R5+0x2e00] ;  /* 0x002e00000510783b */ /* 0x0003e20000000200 */
[----:B0-----:R-:W-:Y:S01]  /*123b0*/  HMMA.16816.F32.BF16 R36, R52, R32, R56 ;  /* 0x000000203424723c */ /* 0x001fe20000041838 */
[----:B-1----:R-:W-:-:S05]  /*123c0*/  LOP3.LUT R5, R61, 0x7, RZ, 0xc0, !PT ;  /* 0x000000073d057812 */ /* 0x002fca00078ec0ff */
[----:B------:R-:W-:Y:S01]  /*123d0*/  IMAD R50, R5, 0x110, RZ ;  /* 0x0000011005327824 */ /* 0x000fe200078e02ff */
[----:B------:R-:W-:Y:S04]  /*123e0*/  STL.64 [R1+0x1040], R32 ;  /* 0x0010402001007387 */ /* 0x000fe80000100a00 */
[----:B------:R-:W-:Y:S01]  /*123f0*/  LOP3.LUT R61, R50, 0x10, R49, 0x78, !PT ;  /* 0x00000010323d7812 */ /* 0x000fe200078e7831 */
[----:B------:R-:W-:Y:S03]  /*12400*/  LDSM.16.MT88.4 R4, [R4+0x80] ;  /* 0x000080000404783b */ /* 0x000fe60000004200 */
[----:B------:R-:W-:-:S08]  /*12410*/  LOP3.LUT R61, R61, 0x800, R51, 0xf8, !PT ;  /* 0x000008003d3d7812 */ /* 0x000fd000078ef833 */
[----:B------:R-:W-:Y:S04]  /*12420*/  STL.64 [R1+0x40], R36 ;  /* 0x0000402401007387 */ /* 0x000fe80000100a00 */
[----:B------:R-:W-:Y:S01]  /*12430*/  STL.64 [R1+0x48], R38 ;  /* 0x0000482601007387 */ /* 0x000fe20000100a00 */
[----:B------:R-:W-:-:S03]  /*12440*/  LOP3.LUT R61, R61, 0x20, RZ, 0x3c, !PT ;  /* 0x000000203d3d7812 */ /* 0x000fc600078e3cff */
[----:B------:R-:W-:Y:S04]  /*12450*/  STL.64 [R1+0x1038], R30 ;  /* 0x0010381e01007387 */ /* 0x000fe80000100a00 */
[----:B------:R-:W-:Y:S01]  /*12460*/  STL.64 [R1+0x1030], R28 ;  /* 0x0010301c01007387 */ /* 0x000fe20000100a00 */
[C---:B--2---:R-:W-:Y:S08]  /*12470*/  HMMA.16816.F32.BF16 R8, R52.reuse, R28, R8 ;  /* 0x0000001c3408723c */ /* 0x044ff00000041808 */
[C---:B----4-:R-:W-:Y:S11]  /*12480*/  HMMA.16816.F32.BF16 R12, R52.reuse, R24, R12 ;  /* 0x00000018340c723c */ /* 0x050ff6000004180c */
[----:B------:R-:W-:Y:S04]  /*12490*/  @!UPT UIADD3 URZ, URZ, URZ, URZ ;  /* 0x0000003f3f3ff290 */ /* 0x000fe8000fffe03f */
[----:B------:R-:W-:Y:S04]  /*124a0*/  STL.64 [R1+0x2f0], R8 ;  /* 0x0002f00801007387 */ /* 0x000fe80000100a00 */
[----:B------:R-:W-:Y:S04]  /*124b0*/  STL.64 [R1+0x2f8], R10 ;  /* 0x0002f80a01007387 */ /* 0x000fe80000100a00 */
[----:B------:R-:W2:Y:S04]  /*124c0*/  LDL.LU.64 R56, [R1+0x290] ;  /* 0x0002900001387983 */ /* 0x000ea80000300a00 */
[----:B------:R-:W2:Y:S04]  /*124d0*/  LDL.LU.64 R58, [R1+0x298] ;  /* 0x00029800013a7983 */ /* 0x000ea80000300a00 */
[----:B------:R-:W-:Y:S04]  /*124e0*/  STL.64 [R1+0x2e0], R12 ;  /* 0x0002e00c01007387 */ /* 0x000fe80000100a00 */
[----:B------:R-:W-:Y:S04]  /*124f0*/  STL.64 [R1+0x2e8], R14 ;  /* 0x0002e80e01007387 */ /* 0x000fe80000100a00 */
[----:B------:R-:W0:Y:S04]  /*12500*/  LDSM.16.MT88.4 R12, [R61+0x80] ;  /* 0x000080003d0c783b */ /* 0x000e280000004200 */
[----:B------:R-:W-:Y:S04]  /*12510*/  LDSM.16.MT88.4 R8, [R61] ;  /* 0x000000003d08783b */ /* 0x000fe80000004200 */
[----:B0-----:R-:W-:Y:S04]  /*12520*/  STL.64 [R1+0xfd8], R14 ;  /* 0x000fd80e01007387 */ /* 0x001fe80000100a00 */
[----:B------:R0:W-:Y:S02]  /*12530*/  STL.64 [R1+0xfd0], R12 ;  /* 0x000fd00c01007387 */ /* 0x0001e40000100a00 */
[----:B0-----:R-:W-:Y:S02]  /*12540*/  HMMA.16816.F32.BF16 R12, R52, R20, R40 ;  /* 0x00000014340c723c */ /* 0x001fe40000041828 */
[----:B------:R-:W3:Y:S04]  /*12550*/  LDL.LU.64 R40, [R1+0x200] ;  /* 0x0002000001287983 */ /* 0x000ee80000300a00 */
[----:B------:R-:W3:Y:S11]  /*12560*/  LDL.LU.64 R42, [R1+0x208] ;  /* 0x00020800012a7983 */ /* 0x000ef60000300a00 */
[----:B------:R-:W-:Y:S06]  /*12570*/  @!UPT UIADD3 URZ, URZ, URZ, URZ ;  /* 0x0000003f3f3ff290 */ /* 0x000fec000fffe03f */
[----:B------:R-:W-:Y:S04]  /*12580*/  STL.64 [R1+0x2d0], R12 ;  /* 0x0002d00c01007387 */ /* 0x000fe80000100a00 */
[----:B------:R0:W-:Y:S04]  /*12590*/  STL.64 [R1+0x2d8], R14 ;  /* 0x0002d80e01007387 */ /* 0x0001e80000100a00 */
[----:B------:R-:W4:Y:S04]  /*125a0*/  LDL.LU.64 R36, [R1+0x1f0] ;  /* 0x0001f00001247983 */ /* 0x000f280000300a00 */
[----:B------:R-:W4:Y:S01]  /*125b0*/  LDL.LU.64 R38, [R1+0x1f8] ;  /* 0x0001f80001267983 */ /* 0x000f220000300a00 */
[----:B0-----:R-:W-:-:S03]  /*125c0*/  LOP3.LUT R15, R50, 0x10, R49, 0x78, !PT ;  /* 0x00000010320f7812 */ /* 0x001fc600078e7831 */
[----:B------:R-:W4:Y:S01]  /*125d0*/  LDL.LU.64 R32, [R1+0x1e0] ;  /* 0x0001e00001207983 */ /* 0x000f220000300a00 */
[----:B------:R-:W-:-:S03]  /*125e0*/  LOP3.LUT R15, R15, 0x800, R51, 0xf8, !PT ;  /* 0x000008000f0f7812 */ /* 0x000fc600078ef833 */
[----:B------:R-:W4:Y:S01]  /*125f0*/  LDL.LU.64 R34, [R1+0x1e8] ;  /* 0x0001e80001227983 */ /* 0x000f220000300a00 */
[----:B------:R-:W-:-:S03]  /*12600*/  LOP3.LUT R15, R15, 0x40, RZ, 0x3c, !PT ;  /* 0x000000400f0f7812 */ /* 0x000fc600078e3cff */
[----:B------:R-:W4:Y:S04]  /*12610*/  LDL.LU.64 R28, [R1+0x1d0] ;  /* 0x0001d000011c7983 */ /* 0x000f280000300a00 */
[----:B------:R-:W0:Y:S04]  /*12620*/  LDSM.16.MT88.4 R48, [R15] ;  /* 0x000000000f30783b */ /* 0x000e280000004200 */
[----:B------:R-:W4:Y:S04]  /*12630*/  LDL.LU.64 R30, [R1+0x1d8] ;  /* 0x0001d800011e7983 */ /* 0x000f280000300a00 */
[----:B0-----:R-:W-:Y:S04]  /*12640*/  STL.64 [R1+0xfc8], R50 ;  /* 0x000fc83201007387 */ /* 0x001fe80000100a00 */
[----:B------:R2:W-:Y:S02]  /*12650*/  STL.64 [R1+0xfc0], R48 ;  /* 0x000fc03001007387 */ /* 0x0005e40000100a00 */
[----:B--2---:R-:W-:Y:S02]  /*12660*/  HMMA.16816.F32.BF16 R48, R52, R16, R56 ;  /* 0x000000103430723c */ /* 0x004fe40000041838 */
[----:B------:R-:W0:Y:S04]  /*12670*/  LDSM.16.MT88.4 R52, [R15+0x80] ;  /* 0x000080000f34783b */ /* 0x000e280000004200 */
[----:B------:R-:W2:Y:S04]  /*12680*/  LDL.LU.64 R56, [R1+0x1b0] ;  /* 0x0001b00001387983 */ /* 0x000ea80000300a00 */
[----:B------:R-:W2:Y:S11]  /*12690*/  LDL.LU.64 R58, [R1+0x1b8] ;  /* 0x0001b800013a7983 */ /* 0x000eb60000300a00 */
[----:B------:R-:W-:Y:S02]  /*126a0*/  @!UPT UIADD3 URZ, URZ, URZ, URZ ;  /* 0x0000003f3f3ff290 */ /* 0x000fe4000fffe03f */
[----:B------:R1:W-:Y:S04]  /*126b0*/  STL.64 [R1+0x290], R48 ;  /* 0x0002903001007387 */ /* 0x0003e80000100a00 */
[----:B------:R0:W-:Y:S04]  /*126c0*/  STL.64 [R1+0x298], R50 ;  /* 0x0002983201007387 */ /* 0x0001e80000100a00 */
[----:B-1----:R-:W2:Y:S04]  /*126d0*/  LDL.LU.64 R48, [R1+0x1a0] ;  /* 0x0001a00001307983 */ /* 0x002ea80000300a00 */
[----:B0-----:R-:W2:Y:S04]  /*126e0*/  LDL.LU.64 R50, [R1+0x1a8] ;  /* 0x0001a80001327983 */ /* 0x001ea80000300a00 */
[----:B------:R-:W2:Y:S04]  /*126f0*/  LDL.LU.64 R12, [R1+0x130] ;  /* 0x00013000010c7983 */ /* 0x000ea80000300a00 */
[----:B------:R-:W2:Y:S04]  /*12700*/  LDL.LU.64 R14, [R1+0x138] ;  /* 0x00013800010e7983 */ /* 0x000ea80000300a00 */
[----:B------:R-:W-:Y:S01]  /*12710*/  STL.64 [R1+0xf88], R54 ;  /* 0x000f883601007387 */ /* 0x000fe20000100a00 */
[C---:B---3--:R-:W-:Y:S03]  /*12720*/  HMMA.16816.F32.BF16 R40, R4.reuse, R44, R40 ;  /* 0x0000002c0428723c */ /* 0x048fe60000041828 */
[----:B------:R0:W-:Y:S04]  /*12730*/  STL.64 [R1+0xf80], R52 ;  /* 0x000f803401007387 */ /* 0x0001e80000100a00 */
[----:B0-----:R-:W3:Y:S04]  /*12740*/  LDL.LU.64 R52, [R1+0x1c0] ;  /* 0x0001c00001347983 */ /* 0x001ee80000300a00 */
[----:B------:R-:W3:Y:S11]  /*12750*/  LDL.LU.64 R54, [R1+0x1c8] ;  /* 0x0001c80001367983 */ /* 0x000ef60000300a00 */
[----:B------:R-:W-:Y:S01]  /*12760*/  @!UPT UIADD3 URZ, URZ, URZ, URZ ;  /* 0x0000003f3f3ff290 */ /* 0x000fe2000fffe03f */
[----:B------:R0:W-:Y:S04]  /*12770*/  STL.64 [R1+0x200], R40 ;  /* 0x0002002801007387 */ /* 0x0001e80000100a00 */
[----:B------:R-:W-:Y:S04]  /*12780*/  STL.64 [R1+0x208], R42 ;  /* 0x0002082a01007387 */ /* 0x000fe80000100a00 */
[----:B0-----:R-:W4:Y:S02]  /*12790*/  LDL.LU.64 R40, [R1+0x1060] ;  /* 0x0010600001287983 */ /* 0x001f240000300a00 */
[C---:B----4-:R-:W-:Y:S11]  /*127a0*/  HMMA.16816.F32.BF16 R36, R4.reuse, R40, R36 ;  /* 0x000000280424723c */ /* 0x050ff60000041824 */
[----:B------:R-:W-:Y:S11]  /*127b0*/  @!UPT UIADD3 URZ, URZ, URZ, URZ ;  /* 0x0000003f3f3ff290 */ /* 0x000ff6000fffe03f */
[----:B------:R-:W-:Y:S01]  /*127c0*/  @!UPT UIADD3 URZ, URZ, URZ, URZ ;  /* 0x0000003f3f3ff290 */ /* 0x000fe2000fffe03f */
[----:B------:R-:W-:Y:S04]  /*127d0*/  STL.64 [R1+0x1f0], R36 ;  /* 0x0001f02401007387 */ /* 0x000fe80000100a00 */
[----:B------:R0:W-:Y:S04]  /*127e0*/  STL.64 [R1+0x1f8], R38 ;  /* 0x0001f82601007387 */ /* 0x0001e80000100a00 */
[----:B0-----:R-:W4:Y:S04]  /*127f0*/  LDL.LU.64 R38, [R1+0x1058] ;  /* 0x0010580001267983 */ /* 0x001f280000300a00 */
[----:B------:R-:W2:Y:S02]  /*12800*/  LDL.LU.64 R36, [R1+0x1050] ;  /* 0x0010500001247983 */ /* 0x000ea40000300a00 */
[C---:B--2---:R-:W-:Y:S11]  /*12810*/  HMMA.16816.F32.BF16 R32, R4.reuse, R36, R32 ;  /* 0x000000240420723c */ /* 0x044ff60000041820 */
[----:B------:R-:W-:Y:S11]  /*12820*/  @!UPT UIADD3 URZ, URZ, URZ, URZ ;  /* 0x0000003f3f3ff290 */ /* 0x000ff6000fffe03f */
[----:B------:R-:W-:Y:S01]  /*12830*/  @!UPT UIADD3 URZ, URZ, URZ, URZ ;  /* 0x0000003f3f3ff290 */ /* 0x000fe2000fffe03f */
[----:B------:R-:W-:Y:S04]  /*12840*/  STL.64 [R1+0x1e0], R32 ;  /* 0x0001e02001007387 */ /* 0x000fe80000100a00 */
[----:B------:R0:W-:Y:S04]  /*12850*/  STL.64 [R1+0x1e8], R34 ;  /* 0x0001e82201007387 */ /* 0x0001e80000100a00 */
[----:B0-----:R-:W2:Y:S04]  /*12860*/  LDL.LU.64 R34, [R1+0x1048] ;  /* 0x0010480001227983 */ /* 0x001ea80000300a00 */
[----:B------:R-:W2:Y:S02]  /*12870*/  LDL.LU.64 R32, [R1+0x1040] ;  /* 0x0010400001207983 */ /* 0x000ea40000300a00 */
[C---:B--2---:R-:W-:Y:S11]  /*12880*/  HMMA.16816.F32.BF16 R28, R4.reuse, R32, R28 ;  /* 0x00000020041c723c */ /* 0x044ff6000004181c */
[----:B------:R-:W-:Y:S11]  /*12890*/  @!UPT UIADD3 URZ, URZ, URZ, URZ ;  /* 0x0000003f3f3ff290 */ /* 0x000ff6000fffe03f */
[----:B------:R-:W-:Y:S01]  /*128a0*/  @!UPT UIADD3 URZ, URZ, URZ, URZ ;  /* 0x0000003f3f3ff290 */ /* 0x000fe2000fffe03f */
[----:B------:R-:W-:Y:S04]  /*128b0*/  STL.64 [R1+0x1d0], R28 ;  /* 0x0001d01c01007387 */ /* 0x000fe80000100a00 */
[----:B------:R0:W-:Y:S04]  /*128c0*/  STL.64 [R1+0x1d8], R30 ;  /* 0x0001d81e01007387 */ /* 0x0001e80000100a00 */
[----:B0-----:R-:W2:Y:S04]  /*128d0*/  LDL.LU.64 R30, [R1+0x1038] ;  /* 0x00103800011e7983 */ /* 0x001ea80000300a00 */
[----:B------:R-:W3:Y:S04]  /*128e0*/  LDL.LU.64 R28, [R1+0x1030] ;  /* 0x00103000011c7983 */ /* 0x000ee80000300a00 */
[----:B------:R-:W-:Y:S04]  /*128f0*/  STL.64 [R1+0x1028], R34 ;  /* 0x0010282201007387 */ /* 0x000fe80000100a00 */
[----:B------:R3:W-:Y:S01]  /*12900*/  STL.64 [R1+0x1020], R32 ;  /* 0x0010202001007387 */ /* 0x0007e20000100a00 */
[C---:B------:R-:W-:Y:S08]  /*12910*/  HMMA.16816.F32.BF16 R12, R4.reuse, R16, R12 ;  /* 0x00000010040c723c */ /* 0x040ff0000004180c */
[C---:B---3--:R-:W-:Y:S01]  /*12920*/  HMMA.16816.F32.BF16 R32, R4.reuse, R28, R52 ;  /* 0x0000001c0420723c */ /* 0x048fe20000041834 */
[----:B--2---:R-:W-:Y:S04]  /*12930*/  STL.64 [R1+0x1018], R30 ;  /* 0x0010181e01007387 */ /* 0x004fe80000100a00 */
[----:B------:R0:W-:Y:S03]  /*12940*/  STL.64 [R1+0x1010], R28 ;  /* 0x0010101c01007387 */ /* 0x0001e60000100a00 */
[C---:B0-----:R-:W-:Y:S11]  /*12950*/  HMMA.16816.F32.BF16 R28, R4.reuse, R24, R56 ;  /* 0x00000018041c723c */ /* 0x041ff60000041838 */
[----:B------:R-:W-:Y:S04]  /*12960*/  @!UPT UIADD3 URZ, URZ, URZ, URZ ;  /* 0x0000003f3f3ff290 */ /* 0x000fe8000fffe03f */
[----:B------:R-:W-:Y:S04]  /*12970*/  STL.64 [R1+0x1c0], R32 ;  /* 0x0001c02001007387 */ /* 0x000fe80000100a00 */
[----:B------:R-:W-:Y:S04]  /*12980*/  STL.64 [R1+0x1c8], R34 ;  /* 0x0001c82201007387 */ /* 0x000fe80000100a00 */
[----:B------:R-:W-:Y:S04]  /*12990*/  STL.64 [R1+0x1008], R26 ;  /* 0x0010081a01007387 */ /* 0x000fe80000100a00 */
[----:B------:R0:W-:Y:S02]  /*129a0*/  STL.64 [R1+0x1000], R24 ;  /* 0x0010001801007387 */ /* 0x0001e40000100a00 */
[----:B0-----:R-:W-:Y:S02]  /*129b0*/  HMMA.16816.F32.BF16 R24, R4, R20, R48 ;  /* 0x000000140418723c */ /* 0x001fe40000041830 */
[----:B------:R0:W-:Y:S04]  /*129c0*/  STL.64 [R1+0x1b0], R28 ;  /* 0x0001b01c01007387 */ /* 0x0001e80000100a00 */
[----:B------:R1:W-:Y:S04]  /*129d0*/  STL.64 [R1+0x1b8], R30 ;  /* 0x0001b81e01007387 */ /* 0x0003e80000100a00 */
[----:B------:R-:W-:Y:S04]  /*129e0*/  STL.64 [R1+0xff8], R22 ;  /* 0x000ff81601007387 */ /* 0x000fe80000100a00 */
[----:B------:R-:W-:Y:S09]  /*129f0*/  STL.64 [R1+0xff0], R20 ;  /* 0x000ff01401007387 */ /* 0x000ff20000100a00 */
[----:B------:R2:W-:Y:S04]  /*12a00*/  STL.64 [R1+0x1a0], R24 ;  /* 0x0001a01801007387 */ /* 0x0005e80000100a00 */
[----:B------:R3:W-:Y:S04]  /*12a10*/  STL.64 [R1+0x1a8], R26 ;  /* 0x0001a81a01007387 */ /* 0x0007e80000100a00 */
[----:B------:R-:W-:Y:S04]  /*12a20*/  STL [R1+0x130], R12 ;  /* 0x0001300c01007387 */ /* 0x000fe80000100800 */
[----:B------:R-:W-:Y:S04]  /*12a30*/  STL [R1+0x13c], R15 ;  /* 0x00013c0f01007387 */ /* 0x000fe80000100800 */
[----:B------:R-:W4:Y:S04]  /*12a40*/  LDL.LU.64 R48, [R1+0x180] ;  /* 0x0001800001307983 */ /* 0x000f280000300a00 */
[----:B------:R-:W4:Y:S04]  /*12a50*/  LDL.LU.64 R50, [R1+0x188] ;  /* 0x0001880001327983 */ /* 0x000f280000300a00 */
[----:B------:R-:W4:Y:S04]  /*12a60*/  LDL.LU.64 R4, [R1+0x170] ;  /* 0x0001700001047983 */ /* 0x000f280000300a00 */
[----:B------:R-:W4:Y:S04]  /*12a70*/  LDL.LU.64 R6, [R1+0x178] ;  /* 0x0001780001067983 */ /* 0x000f280000300a00 */
[----:B------:R-:W4:Y:S04]  /*12a80*/  LDL.LU.64 R32, [R1+0x160] ;  /* 0x0001600001207983 */ /* 0x000f280000300a00 */
[----:B------:R-:W4:Y:S04]  /*12a90*/  LDL.LU.64 R34, [R1+0x168] ;  /* 0x0001680001227983 */ /* 0x000f280000300a00 */
[----:B0-----:R-:W4:Y:S04]  /*12aa0*/  LDL.LU.64 R28, [R1+0x150] ;  /* 0x00015000011c7983 */ /* 0x001f280000300a00 */
[----:B-1----:R-:W4:Y:S04]  /*12ab0*/  LDL.LU.64 R30, [R1+0x158] ;  /* 0x00015800011e7983 */ /* 0x002f280000300a00 */
[----:B--2---:R-:W2:Y:S04]  /*12ac0*/  LDL.LU.64 R24, [R1+0x280] ;  /* 0x0002800001187983 */ /* 0x004ea80000300a00 */
[----:B---3--:R-:W2:Y:S04]  /*12ad0*/  LDL.LU.64 R26, [R1+0x288] ;  /* 0x00028800011a7983 */ /* 0x008ea80000300a00 */
[----:B------:R-:W3:Y:S04]  /*12ae0*/  LDL.LU.64 R20, [R1+0x2c0] ;  /* 0x0002c00001147983 */ /* 0x000ee80000300a00 */
[----:B------:R-:W3:Y:S01]  /*12af0*/  LDL.LU.64 R22, [R1+0x2c8] ;  /* 0x0002c80001167983 */ /* 0x000ee20000300a00 */
[----:B------:R-:W-:-:S03]  /*12b00*/  IMAD.MOV.U32 R42, RZ, RZ, R13 ;  /* 0x000000ffff2a7224 */ /* 0x000fc600078e000d */
[----:B------:R-:W-:Y:S01]  /*12b10*/  STL.64 [R1+0xfe8], R18 ;  /* 0x000fe81201007387 */ /* 0x000fe20000100a00 */
[----:B------:R-:W-:-:S03]  /*12b20*/  IMAD.MOV.U32 R43, RZ, RZ, R14 ;  /* 0x000000ffff2b7224 */ /* 0x000fc600078e000e */
[----:B------:R0:W-:Y:S04]  /*12b30*/  STL.64 [R1+0xfe0], R16 ;  /* 0x000fe01001007387 */ /* 0x0001e80000100a00 */
[----:B0-----:R-:W2:Y:S04]  /*12b40*/  LDL.LU.64 R16, [R1+0x370] ;  /* 0x0003700001107983 */ /* 0x001ea80000300a00 */
[----:B------:R-:W2:Y:S04]  /*12b50*/  LDL.LU.64 R18, [R1+0x378] ;  /* 0x0003780001127983 */ /* 0x000ea80000300a00 */
[----:B------:R-:W2:Y:S04]  /*12b60*/  LDL.LU.64 R12, [R1+0x360] ;  /* 0x00036000010c7983 */ /* 0x000ea80000300a00 */
[----:B------:R-:W2:Y:S04]  /*12b70*/  LDL.LU.64 R14, [R1+0x368] ;  /* 0x00036800010e7983 */ /* 0x000ea80000300a00 */
[----:B------:R-:W2:Y:S04]  /*12b80*/  LDL.LU.64 R56, [R1+0x3d0] ;  /* 0x0003d00001387983 */ /* 0x000ea80000300a00 */
[----:B------:R-:W2:Y:S04]  /*12b90*/  LDL.LU.64 R58, [R1+0x3d8] ;  /* 0x0003d800013a7983 */ /* 0x000ea80000300a00 */
[----:B------:R-:W2:Y:S04]  /*12ba0*/  LDL.LU.64 R52, [R1+0x3c0] ;  /* 0x0003c00001347983 */ /* 0x000ea80000300a00 */
[----:B------:R-:W2:Y:S01]  /*12bb0*/  LDL.LU.64 R54, [R1+0x3c8] ;  /* 0x0003c80001367983 */ /* 0x000ea20000300a00 */
[C---:B----4-:R-:W-:Y:S08]  /*12bc0*/  HMMA.16816.F32.BF16 R48, R8.reuse, R44, R48 ;  /* 0x0000002c0830723c */ /* 0x050ff00000041830 */
[C---:B------:R-:W-:Y:S08]  /*12bd0*/  HMMA.16816.F32.BF16 R4, R8.reuse, R40, R4 ;  /* 0x000000280804723c */ /* 0x040ff00000041804 */
[C---:B------:R-:W-:Y:S07]  /*12be0*/  HMMA.16816.F32.BF16 R32, R8.reuse, R36, R32 ;  /* 0x000000240820723c */ /* 0x040fee0000041820 */
[----:B------:R0:W-:Y:S04]  /*12bf0*/  STL.64 [R1+0x180], R48 ;  /* 0x0001803001007387 */ /* 0x0001e80000100a00 */
[----:B------:R1:W-:Y:S04]  /*12c00*/  STL.64 [R1+0x188], R50 ;  /* 0x0001883201007387 */ /* 0x0003e80000100a00 */
[----:B0-----:R-:W4:Y:S04]  /*12c10*/  LDL.LU.64 R48, [R1+0x3b0] ;  /* 0x0003b00001307983 */ /* 0x001f280000300a00 */
[----:B-1----:R-:W4:Y:S04]  /*12c20*/  LDL.LU.64 R50, [R1+0x3b8] ;  /* 0x0003b80001327983 */ /* 0x002f280000300a00 */
[----:B------:R0:W-:Y:S04]  /*12c30*/  STL.64 [R1+0x170], R4 ;  /* 0x0001700401007387 */ /* 0x0001e80000100a00 */
[----:B------:R1:W-:Y:S04]  /*12c40*/  STL.64 [R1+0x178], R6 ;  /* 0x0001780601007387 */ /* 0x0003e80000100a00 */
[----:B0-----:R-:W2:Y:S04]  /*12c50*/  LDL.LU.64 R4, [R1+0x3a0] ;  /* 0x0003a00001047983 */ /* 0x001ea80000300a00 */
[----:B-1----:R-:W2:Y:S04]  /*12c60*/  LDL.LU.64 R6, [R1+0x3a8] ;  /* 0x0003a80001067983 */ /* 0x002ea80000300a00 */
        /* <DEDUP_REMOVED lines=17> */
[----:B------:R-:W3:Y:S02]  /*12d80*/  LDL.LU.64 R24, [R1+0x1000] ;  /* 0x0010000001187983 */ /* 0x000ee40000300a00 */
[C---:B---3--:R-:W-:Y:S11]  /*12d90*/  HMMA.16816.F32.BF16 R20, R8.reuse, R24, R20 ;  /* 0x000000180814723c */ /* 0x048ff60000041814 */
[----:B------:R-:W-:Y:S11]  /*12da0*/  @!UPT UIADD3 URZ, URZ, URZ, URZ ;  /* 0x0000003f3f3ff290 */ /* 0x000ff6000fffe03f */
[----:B------:R-:W-:Y:S01]  /*12db0*/  @!UPT UIADD3 URZ, URZ, URZ, URZ ;  /* 0x0000003f3f3ff290 */ /* 0x000fe2000fffe03f */
[----:B------:R-:W-:Y:S04]  /*12dc0*/  STL.64 [R1+0x2c0], R20 ;  /* 0x0002c01401007387 */ /* 0x000fe80000100a00 */
[----:B------:R0:W-:Y:S04]  /*12dd0*/  STL.64 [R1+0x2c8], R22 ;  /* 0x0002c81601007387 */ /* 0x0001e80000100a00 */
[----:B0-----:R-:W3:Y:S04]  /*12de0*/  LDL.LU.64 R22, [R1+0xff8] ;  /* 0x000ff80001167983 */ /* 0x001ee80000300a00 */
        /* <DEDUP_REMOVED lines=8> */
[----:B--2---:R-:W-:Y:S02]  /*12e70*/  HMMA.16816.F32.BF16 R8, R8, R16, R12 ;  /* 0x000000100808723c */ /* 0x004fe4000004180c */
[----:B------:R-:W2:Y:S04]  /*12e80*/  LDL.LU.64 R14, [R1+0xfd8] ;  /* 0x000fd800010e7983 */ /* 0x000ea80000300a00 */
[----:B------:R-:W2:Y:S11]  /*12e90*/  LDL.LU.64 R12, [R1+0xfd0] ;  /* 0x000fd000010c7983 */ /* 0x000eb60000300a00 */
[----:B------:R-:W-:Y:S06]  /*12ea0*/  @!UPT UIADD3 URZ, URZ, URZ, URZ ;  /* 0x0000003f3f3ff290 */ /* 0x000fec000fffe03f */
[----:B------:R0:W-:Y:S04]  /*12eb0*/  STL.64 [R1+0x360], R8 ;  /* 0x0003600801007387 */ /* 0x0001e80000100a00 */
[----:B------:R1:W-:Y:S04]  /*12ec0*/  STL.64 [R1+0x368], R10 ;  /* 0x0003680a01007387 */ /* 0x0003e80000100a00 */
[----:B0-----:R-:W3:Y:S04]  /*12ed0*/  LDL.LU.64 R8, [R1+0x3e0] ;  /* 0x0003e00001087983 */ /* 0x001ee80000300a00 */
[----:B-1----:R-:W3:Y:S01]  /*12ee0*/  LDL.LU.64 R10, [R1+0x3e8] ;  /* 0x0003e800010a7983 */ /* 0x002ee20000300a00 */
[C---:B--2---:R-:W-:Y:S08]  /*12ef0*/  HMMA.16816.F32.BF16 R56, R12.reuse, R40, R56 ;  /* 0x000000280c38723c */ /* 0x044ff00000041838 */
[C---:B---3--:R-:W-:Y:S08]  /*12f00*/  HMMA.16816.F32.BF16 R8, R12.reuse, R44, R8 ;  /* 0x0000002c0c08723c */ /* 0x048ff00000041808 */
[C---:B------:R-:W-:Y:S11]  /*12f10*/  HMMA.16816.F32.BF16 R52, R12.reuse, R36, R52 ;  /* 0x000000240c34723c */ /* 0x040ff60000041834 */
[----:B------:R-:W-:Y:S04]  /*12f20*/  @!UPT UIADD3 URZ, URZ, URZ, URZ ;  /* 0x0000003f3f3ff290 */ /* 0x000fe8000fffe03f */
[----:B------:R0:W-:Y:S04]  /*12f30*/  STL.64 [R1+0x3e0], R8 ;  /* 0x0003e00801007387 */ /* 0x0001e80000100a00 */
[----:B------:R1:W-:Y:S04]  /*12f40*/  STL.64 [R1+0x3e8], R10 ;  /* 0x0003e80a01007387 */ /* 0x0003e80000100a00 */
[----:B0-----:R-:W2:Y:S04]  /*12f50*/  LDL.LU.64 R8, [R1+0x390] ;  /* 0x0003900001087983 */ /* 0x001ea80000300a00 */
[----:B-1----:R-:W2:Y:S04]  /*12f60*/  LDL.LU.64 R10, [R1+0x398] ;  /* 0x00039800010a7983 */ /* 0x002ea80000300a00 */
[----:B------:R-:W-:Y:S04]  /*12f70*/  STL.64 [R1+0xfb8], R38 ;  /* 0x000fb82601007387 */ /* 0x000fe80000100a00 */
[----:B------:R-:W-:Y:S04]  /*12f80*/  STL.64 [R1+0x3d0], R56 ;  /* 0x0003d03801007387 */ /* 0x000fe80000100a00 */
[----:B------:R-:W-:Y:S04]  /*12f90*/  STL.64 [R1+0x3d8], R58 ;  /* 0x0003d83a01007387 */ /* 0x000fe80000100a00 */
[----:B------:R4:W-:Y:S02]  /*12fa0*/  STL.64 [R1+0xfb0], R36 ;  /* 0x000fb02401007387 */ /* 0x0009e40000100a00 */
[C---:B----4-:R-:W-:Y:S02]  /*12fb0*/  HMMA.16816.F32.BF16 R36, R12.reuse, R32, R48 ;  /* 0x000000200c24723c */ /* 0x050fe40000041830 */
[----:B------:R-:W-:Y:S04]  /*12fc0*/  STL.64 [R1+0x3c0], R52 ;  /* 0x0003c03401007387 */ /* 0x000fe80000100a00 */
[----:B------:R-:W-:Y:S04]  /*12fd0*/  STL.64 [R1+0x3c8], R54 ;  /* 0x0003c83601007387 */ /* 0x000fe80000100a00 */
[----:B------:R-:W-:Y:S04]  /*12fe0*/  STL.64 [R1+0xfa8], R34 ;  /* 0x000fa82201007387 */ /* 0x000fe80000100a00 */
[----:B------:R-:W-:Y:S09]  /*12ff0*/  STL.64 [R1+0xfa0], R32 ;  /* 0x000fa02001007387 */ /* 0x000ff20000100a00 */
[----:B------:R-:W-:Y:S04]  /*13000*/  STL.64 [R1+0x3b0], R36 ;  /* 0x0003b02401007387 */ /* 0x000fe80000100a00 */
[----:B------:R-:W-:Y:S04]  /*13010*/  STL.64 [R1+0x3b8], R38 ;  /* 0x0003b82601007387 */ /* 0x000fe80000100a00 */
[----:B------:R-:W3:Y:S04]  /*13020*/  LDL.LU.64 R48, [R1+0x380] ;  /* 0x0003800001307983 */ /* 0x000ee80000300a00 */
[----:B------:R-:W3:Y:S01]  /*13030*/  LDL.LU.64 R50, [R1+0x388] ;  /* 0x0003880001327983 */ /* 0x000ee20000300a00 */
[C---:B------:R-:W-:Y:S11]  /*13040*/  HMMA.16816.F32.BF16 R4, R12.reuse, R28, R4 ;  /* 0x0000001c0c04723c */ /* 0x040ff60000041804 */
[----:B------:R-:W-:Y:S11]  /*13050*/  @!UPT UIADD3 URZ, URZ, URZ, URZ ;  /* 0x0000003f3f3ff290 */ /* 0x000ff6000fffe03f */
[----:B------:R-:W-:Y:S01]  /*13060*/  @!UPT UIADD3 URZ, URZ, URZ, URZ ;  /* 0x0000003f3f3ff290 */ /* 0x000fe2000fffe03f */
[----:B------:R0:W-:Y:S04]  /*13070*/  STL.64 [R1+0x3a0], R4 ;  /* 0x0003a00401007387 */ /* 0x0001e80000100a00 */
[----:B------:R1:W-:Y:S04]  /*13080*/  STL.64 [R1+0x3a8], R6 ;  /* 0x0003a80601007387 */ /* 0x0003e80000100a00 */
[----:B------:R-:W3:Y:S04]  /*13090*/  LDL.LU.64 R56, [R1+0x80] ;  /* 0x0000800001387983 */ /* 0x000ee80000300a00 */
[----:B------:R-:W3:Y:S04]  /*130a0*/  LDL.LU.64 R58, [R1+0x88] ;  /* 0x00008800013a7983 */ /* 0x000ee80000300a00 */
[----:B0-----:R-:W3:Y:S04]  /*130b0*/  LDL.LU.64 R4, [R1+0x350] ;  /* 0x0003500001047983 */ /* 0x001ee80000300a00 */
[----:B-1----:R-:W3:Y:S04]  /*130c0*/  LDL.LU.64 R6, [R1+0x358] ;  /* 0x0003580001067983 */ /* 0x002ee80000300a00 */
[----:B------:R-:W-:Y:S04]  /*130d0*/  STL.64 [R1+0xf98], R30 ;  /* 0x000f981e01007387 */ /* 0x000fe80000100a00 */
[----:B------:R0:W-:Y:S04]  /*130e0*/  STL.64 [R1+0xf90], R28 ;  /* 0x000f901c01007387 */ /* 0x0001e80000100a00 */
[----:B------:R-:W3:Y:S04]  /*130f0*/  LDL.LU.64 R36, [R1+0x340] ;  /* 0x0003400001247983 */ /* 0x000ee80000300a00 */
[----:B------:R-:W3:Y:S01]  /*13100*/  LDL.LU.64 R38, [R1+0x348] ;  /* 0x0003480001267983 */ /* 0x000ee20000300a00 */
[C---:B--2---:R-:W-:Y:S11]  /*13110*/  HMMA.16816.F32.BF16 R8, R12.reuse, R24, R8 ;  /* 0x000000180c08723c */ /* 0x044ff60000041808 */
[----:B------:R-:W-:Y:S11]  /*13120*/  @!UPT UIADD3 URZ, URZ, URZ, URZ ;  /* 0x0000003f3f3ff290 */ /* 0x000ff6000fffe03f */
[----:B------:R-:W-:Y:S01]  /*13130*/  @!UPT UIADD3 URZ, URZ, URZ, URZ ;  /* 0x0000003f3f3ff290 */ /* 0x000fe2000fffe03f */
[----:B------:R1:W-:Y:S04]  /*13140*/  STL.64 [R1+0x390], R8 ;  /* 0x0003900801007387 */ /* 0x0003e80000100a00 */
[----:B------:R2:W-:Y:S04]  /*13150*/  STL.64 [R1+0x398], R10 ;  /* 0x0003980a01007387 */ /* 0x0005e80000100a00 */
[----:B------:R-:W4:Y:S04]  /*13160*/  LDL.LU.64 R32, [R1+0x330] ;  /* 0x0003300001207983 */ /* 0x000f280000300a00 */
[----:B------:R-:W4:Y:S04]  /*13170*/  LDL.LU.64 R34, [R1+0x338] ;  /* 0x0003380001227983 */ /* 0x000f280000300a00 */
[----:B0-----:R-:W4:Y:S04]  /*13180*/  LDL.LU.64 R28, [R1+0x320] ;  /* 0x00032000011c7983 */ /* 0x001f280000300a00 */
[----:B------:R-:W4:Y:S04]  /*13190*/  LDL.LU.64 R30, [R1+0x328] ;  /* 0x00032800011e7983 */ /* 0x000f280000300a00 */
[----:B------:R-:W4:Y:S04]  /*131a0*/  LDL.LU.64 R52, [R1+0xb0] ;  /* 0x0000b00001347983 */ /* 0x000f280000300a00 */
[----:B------:R-:W4:Y:S04]  /*131b0*/  LDL.LU.64 R54, [R1+0xb8] ;  /* 0x0000b80001367983 */ /* 0x000f280000300a00 */
[----:B-1----:R-:W4:Y:S04]  /*131c0*/  LDL.LU.64 R8, [R1+0x90] ;  /* 0x0000900001087983 */ /* 0x002f280000300a00 */
[----:B--2---:R-:W2:Y:S01]  /*131d0*/  LDL.LU.64 R10, [R1+0x98] ;  /* 0x00009800010a7983 */ /* 0x004ea20000300a00 */
[C---:B---3--:R-:W-:Y:S11]  /*131e0*/  HMMA.16816.F32.BF16 R48, R12.reuse, R20, R48 ;  /* 0x000000140c30723c */ /* 0x048ff60000041830 */
[----:B------:R-:W-:Y:S11]  /*131f0*/  @!UPT UIADD3 URZ, URZ, URZ, URZ ;  /* 0x0000003f3f3ff290 */ /* 0x000ff6000fffe03f */
[----:B------:R-:W-:Y:S01]  /*13200*/  @!UPT UIADD3 URZ, URZ, URZ, URZ ;  /* 0x0000003f3f3ff290 */ /* 0x000fe2000fffe03f */
[----:B------:R-:W-:Y:S04]  /*13210*/  STL.64 [R1+0x380], R48 ;  /* 0x0003803001007387 */ /* 0x000fe80000100a00 */
[----:B------:R0:W-:Y:S04]  /*13220*/  STL.64 [R1+0x388], R50 ;  /* 0x0003883201007387 */ /* 0x0001e80000100a00 */
[----:B0-----:R-:W3:Y:S04]  /*13230*/  LDL.LU.64 R50, [R1+0xfc8] ;  /* 0x000fc80001327983 */ /* 0x001ee80000300a00 */
[----:B------:R-:W3:Y:S01]  /*13240*/  LDL.LU.64 R48, [R1+0xfc0] ;  /* 0x000fc00001307983 */ /* 0x000ee20000300a00 */
[----:B------:R-:W-:Y:S03]  /*13250*/  HMMA.16816.F32.BF16 R56, R12, R16, R56 ;  /* 0x000000100c38723c */ /* 0x000fe60000041838 */
[----:B------:R-:W2:Y:S04]  /*13260*/  LDL.LU.64 R12, [R1+0xa0] ;  /* 0x0000a000010c7983 */ /* 0x000ea80000300a00 */
[----:B------:R-:W2:Y:S11]  /*13270*/  LDL.LU.64 R14, [R1+0xa8] ;  /* 0x0000a800010e7983 */ /* 0x000eb60000300a00 */
[----:B------:R-:W-:Y:S05]  /*13280*/  @!UPT UIADD3 URZ, URZ, URZ, URZ ;  /* 0x0000003f3f3ff290 */ /* 0x000fea000fffe03f */
[----:B------:R-:W-:Y:S04]  /*13290*/  STL.64 [R1+0x80], R56 ;  /* 0x0000803801007387 */ /* 0x000fe80000100a00 */
[----:B------:R3:W-:Y:S02]  /*132a0*/  STL.64 [R1+0x88], R58 ;  /* 0x0000883a01007387 */ /* 0x0007e40000100a00 */
[C---:B---3--:R-:W-:Y:S02]  /*132b0*/  HMMA.16816.F32.BF16 R56, R48.reuse, R44, R4 ;  /* 0x0000002c3038723c */ /* 0x048fe40000041804 */
[----:B------:R-:W3:Y:S04]  /*132c0*/  LDL.LU.64 R4, [R1+0x30] ;  /* 0x0000300001047983 */ /* 0x000ee80000300a00 */
[----:B------:R-:W3:Y:S11]  /*132d0*/  LDL.LU.64 R6, [R1+0x38] ;  /* 0x0000380001067983 */ /* 0x000ef60000300a00 */
[----:B------:R-:W-:Y:S06]  /*132e0*/  @!UPT UIADD3 URZ, URZ, URZ, URZ ;  /* 0x0000003f3f3ff290 */ /* 0x000fec000fffe03f */
[----:B------:R0:W-:Y:S04]  /*132f0*/  STL.64 [R1+0x350], R56 ;  /* 0x0003503801007387 */ /* 0x0001e80000100a00 */
[----:B------:R1:W-:Y:S04]  /*13300*/  STL.64 [R1+0x358], R58 ;  /* 0x0003583a01007387 */ /* 0x0003e80000100a00 */
[----:B0-----:R-:W2:Y:S04]  /*13310*/  LDL.LU.64 R56, [R1+0x10] ;  /* 0x0000100001387983 */ /* 0x001ea80000300a00 */
[----:B-1----:R-:W2:Y:S01]  /*13320*/  LDL.LU.64 R58, [R1+0x18] ;  /* 0x00001800013a7983 */ /* 0x002ea20000300a00 */
[C---:B------:R-:W-:Y:S03]  /*13330*/  HMMA.16816.F32.BF16 R36, R48.reuse, R40, R36 ;  /* 0x000000283024723c */ /* 0x040fe60000041824 */
[----:B--2---:R-:W-:Y:S04]  /*13340*/  STL.64 [R1+0xf78], R58 ;  /* 0x000f783a01007387 */ /* 0x004fe80000100a00 */
[----:B------:R0:W-:Y:S04]  /*13350*/  STL.64 [R1+0xf70], R56 ;  /* 0x000f703801007387 */ /* 0x0001e80000100a00 */
[----:B0-----:R-:W2:Y:S04]  /*13360*/  LDL.LU.64 R56, [R1+0x20] ;  /* 0x0000200001387983 */ /* 0x001ea80000300a00 */
[----:B------:R-:W2:Y:S08]  /*13370*/  LDL.LU.64 R58, [R1+0x28] ;  /* 0x00002800013a7983 */ /* 0x000eb00000300a00 */
[----:B------:R-:W-:Y:S04]  /*13380*/  STL.64 [R1+0x340], R36 ;  /* 0x0003402401007387 */ /* 0x000fe80000100a00 */
[----:B------:R0:W-:Y:S04]  /*13390*/  STL.64 [R1+0x348], R38 ;  /* 0x0003482601007387 */ /* 0x0001e80000100a00 */
[----:B0-----:R-:W2:Y:S04]  /*133a0*/  LDL.LU.64 R38, [R1+0xfb8] ;  /* 0x000fb80001267983 */ /* 0x001ea80000300a00 */
[----:B------:R-:W4:Y:S02]  /*133b0*/  LDL.LU.64 R36, [R1+0xfb0] ;  /* 0x000fb00001247983 */ /* 0x000f240000300a00 */
        /* <DEDUP_REMOVED lines=20> */
[----:B------:R-:W2:Y:S01]  /*13500*/  LDL.LU.64 R52, [R1+0xf80] ;  /* 0x000f800001347983 */ /* 0x000ea20000300a00 */
[C---:B------:R-:W-:Y:S08]  /*13510*/  HMMA.16816.F32.BF16 R12, R48.reuse, R24, R12 ;  /* 0x00000018300c723c */ /* 0x040ff0000004180c */
[C---:B------:R-:W-:Y:S08]  /*13520*/  HMMA.16816.F32.BF16 R8, R48.reuse, R20, R8 ;  /* 0x000000143008723c */ /* 0x040ff00000041808 */
[----:B---3--:R-:W-:Y:S07]  /*13530*/  HMMA.16816.F32.BF16 R48, R48, R16, R4 ;  /* 0x000000103030723c */ /* 0x008fee0000041804 */
[----:B------:R0:W-:Y:S04]  /*13540*/  STL.64 [R1+0xa0], R12 ;  /* 0x0000a00c01007387 */ /* 0x0001e80000100a00 */
[----:B------:R1:W-:Y:S04]  /*13550*/  STL.64 [R1+0xa8], R14 ;  /* 0x0000a80e01007387 */ /* 0x0003e80000100a00 */
[----:B0-----:R-:W3:Y:S04]  /*13560*/  LDL.LU.64 R12, [R1+0x70] ;  /* 0x00007000010c7983 */ /* 0x001ee80000300a00 */
[----:B-1----:R-:W3:Y:S04]  /*13570*/  LDL.LU.64 R14, [R1+0x78] ;  /* 0x00007800010e7983 */ /* 0x002ee80000300a00 */
[----:B------:R0:W-:Y:S04]  /*13580*/  STL.64 [R1+0x90], R8 ;  /* 0x0000900801007387 */ /* 0x0001e80000100a00 */
[----:B------:R1:W-:Y:S04]  /*13590*/  STL.64 [R1+0x98], R10 ;  /* 0x0000980a01007387 */ /* 0x0003e80000100a00 */
[----:B0-----:R-:W3:Y:S04]  /*135a0*/  LDL.LU.64 R8, [R1+0x2b0] ;  /* 0x0002b00001087983 */ /* 0x001ee80000300a00 */
[----:B-1----:R-:W3:Y:S04]  /*135b0*/  LDL.LU.64 R10, [R1+0x2b8] ;  /* 0x0002b800010a7983 */ /* 0x002ee80000300a00 */
[----:B------:R0:W-:Y:S04]  /*135c0*/  STL.64 [R1+0x30], R48 ;  /* 0x0000303001007387 */ /* 0x0001e80000100a00 */
[----:B------:R1:W-:Y:S04]  /*135d0*/  STL.64 [R1+0x38], R50 ;  /* 0x0000383201007387 */ /* 0x0003e80000100a00 */
[----:B0-----:R-:W3:Y:S04]  /*135e0*/  LDL.LU.64 R48, [R1] ;  /* 0x0000000001307983 */ /* 0x001ee80000300a00 */
[----:B-1----:R-:W3:Y:S01]  /*135f0*/  LDL.LU.64 R50, [R1+0x8] ;  /* 0x0000080001327983 */ /* 0x002ee20000300a00 */
        /* <DEDUP_REMOVED lines=14> */
[C---:B---3--:R-:W-:Y:S11]  /*136e0*/  HMMA.16816.F32.BF16 R48, R52.reuse, R36, R48 ;  /* 0x000000243430723c */ /* 0x048ff60000041830 */
[----:B------:R-:W-:Y:S11]  /*136f0*/  @!UPT UIADD3 URZ, URZ, URZ, URZ ;  /* 0x0000003f3f3ff290 */ /* 0x000ff6000fffe03f */
[----:B------:R-:W-:Y:S01]  /*13700*/  @!UPT UIADD3 URZ, URZ, URZ, URZ ;  /* 0x0000003f3f3ff290 */ /* 0x000fe2000fffe03f */
[----:B------:R-:W-:Y:S04]  /*13710*/  STL.64 [R1], R48 ;  /* 0x0000003001007387 */ /* 0x000fe80000100a00 */
[----:B------:R-:W-:Y:S04]  /*13720*/  STL.64 [R1+0x8], R50 ;  /* 0x0000083201007387 */ /* 0x000fe80000100a00 */
[----:B------:R-:W0:Y:S01]  /*13730*/  S2R R7, SR_TID.X ;  /* 0x0000000000077919 */ /* 0x000e220000002100 */
[----:B------:R-:W-:Y:S01]  /*13740*/  HMMA.16816.F32.BF16 R12, R52, R28, R12 ;  /* 0x0000001c340c723c */ /* 0x000fe2000004180c */
[C---:B0-----:R-:W-:Y:S01]  /*13750*/  LOP3.LUT R6, R7.reuse, 0x7, RZ, 0xc0, !PT ;  /* 0x0000000707067812 */ /* 0x041fe200078ec0ff */
[----:B------:R-:W-:-:S04]  /*13760*/  IMAD.SHL.U32 R5, R7, 0x2, RZ ;  /* 0x0000000207057824 */ /* 0x000fc800078e00ff */
[----:B------:R-:W-:Y:S02]  /*13770*/  IMAD R6, R6, 0x110, RZ ;  /* 0x0000011006067824 */ /* 0x000fe400078e02ff */
[----:B------:R-:W-:-:S03]  /*13780*/  IMAD.SHL.U32 R7, R7, 0x80, RZ ;  /* 0x0000008007077824 */ /* 0x000fc600078e00ff */
[----:B------:R-:W-:Y:S01]  /*13790*/  LOP3.LUT R4, R6, 0x10, R5, 0x78, !PT ;  /* 0x0000001006047812 */ /* 0x000fe200078e7805 */
[----:B--2---:R-:W-:Y:S11]  /*137a0*/  HMMA.16816.F32.BF16 R56, R52, R32, R56 ;  /* 0x000000203438723c */ /* 0x004ff60000041838 */
[----:B------:R-:W-:Y:S11]  /*137b0*/  @!UPT UIADD3 URZ, URZ, URZ, URZ ;  /* 0x0000003f3f3ff290 */ /* 0x000ff6000fffe03f */
[----:B------:R-:W-:Y:S01]  /*137c0*/  @!UPT UIADD3 URZ, URZ, URZ, URZ ;  /* 0x0000003f3f3ff290 */ /* 0x000fe2000fffe03f */
[----:B------:R-:W-:Y:S04]  /*137d0*/  STL.64 [R1+0xdc8], R58 ;  /* 0x000dc83a01007387 */ /* 0x000fe80000100a00 */
[----:B------:R0:W-:Y:S04]  /*137e0*/  STL.64 [R1+0xdc0], R56 ;  /* 0x000dc03801007387 */ /* 0x0001e80000100a00 */
[----:B0-----:R-:W2:Y:S04]  /*137f0*/  LDL.LU.64 R56, [R1+0x2a0] ;  /* 0x0002a00001387983 */ /* 0x001ea80000300a00 */
[----:B------:R-:W2:Y:S01]  /*13800*/  LDL.LU.64 R58, [R1+0x2a8] ;  /* 0x0002a800013a7983 */ /* 0x000ea20000300a00 */
[----:B------:R-:W-:-:S04]  /*13810*/  LOP3.LUT R4, R4, 0x800, R7, 0xf8, !PT ;  /* 0x0000080004047812 */ /* 0x000fc800078ef807 */
[----:B------:R-:W-:Y:S01]  /*13820*/  LOP3.LUT R4, R4, 0x60, RZ, 0x3c, !PT ;  /* 0x0000006004047812 */ /* 0x000fe200078e3cff */
[----:B------:R-:W-:Y:S04]  /*13830*/  STL.64 [R1+0x70], R12 ;  /* 0x0000700c01007387 */ /* 0x000fe80000100a00 */
[----:B------:R-:W-:Y:S04]  /*13840*/  STL.64 [R1+0x78], R14 ;  /* 0x0000780e01007387 */ /* 0x000fe80000100a00 */
[----:B------:R-:W0:Y:S04]  /*13850*/  S2R R7, SR_TID.X ;  /* 0x0000000000077919 */ /* 0x000e280000002100 */
[----:B------:R-:W1:Y:S04]  /*13860*/  LDSM.16.MT88.4 R12, [R4+0x80] ;  /* 0x00008000040c783b */ /* 0x000e680000004200 */
[----:B------:R-:W3:Y:S04]  /*13870*/  S2R R6, SR_TID.X ;  /* 0x0000000000067919 */ /* 0x000ee80000002100 */
[----:B------:R-:W-:Y:S01]  /*13880*/  LDSM.16.MT88.4 R48, [R4] ;  /* 0x000000000430783b */ /* 0x000fe20000004200 */
[----:B0-----:R-:W-:-:S05]  /*13890*/  LOP3.LUT R7, R7, 0x7, RZ, 0xc0, !PT ;  /* 0x0000000707077812 */ /* 0x001fca00078ec0ff */
[----:B------:R-:W-:Y:S02]  /*138a0*/  IMAD R7, R7, 0x110, RZ ;  /* 0x0000011007077824 */ /* 0x000fe400078e02ff */
[C---:B---3--:R-:W-:Y:S02]  /*138b0*/  IMAD.SHL.U32 R5, R6.reuse, 0x2, RZ ;  /* 0x0000000206057824 */ /* 0x048fe400078e00ff */
[----:B------:R-:W-:-:S03]  /*138c0*/  IMAD.SHL.U32 R6, R6, 0x80, RZ ;  /* 0x0000008006067824 */ /* 0x000fc600078e00ff */
[----:B------:R-:W-:-:S04]  /*138d0*/  LOP3.LUT R7, R7, 0x10, R5, 0x78, !PT ;  /* 0x0000001007077812 */ /* 0x000fc800078e7805 */
[----:B------:R-:W-:Y:S01]  /*138e0*/  LOP3.LUT R7, R7, 0x800, R6, 0xf8, !PT ;  /* 0x0000080007077812 */ /* 0x000fe200078ef806 */
[----:B-1----:R-:W-:Y:S04]  /*138f0*/  STL.64 [R1+0xf58], R14 ;  /* 0x000f580e01007387 */ /* 0x002fe80000100a00 */
[----:B------:R0:W-:Y:S02]  /*13900*/  STL.64 [R1+0xf50], R12 ;  /* 0x000f500c01007387 */ /* 0x0001e40000100a00 */
[C---:B0-----:R-:W-:Y:S02]  /*13910*/  HMMA.16816.F32.BF16 R12, R52.reuse, R24, R8 ;  /* 0x00000018340c723c */ /* 0x041fe40000041808 */
[----:B------:R-:W0:Y:S04]  /*13920*/  LDSM.16.MT88.4 R8, [R7+0x1000] ;  /* 0x001000000708783b */ /* 0x000e280000004200 */
[----:B------:R-:W1:Y:S04]  /*13930*/  LDSM.16.MT88.4 R4, [R7+0x1080] ;  /* 0x001080000704783b */ /* 0x000e680000004200 */
[----:B0-----:R-:W-:Y:S11]  /*13940*/  STL.64 [R1+0xf18], R10 ;  /* 0x000f180a01007387 */ /* 0x001ff60000100a00 */
[----:B------:R-:W-:Y:S02]  /*13950*/  @!UPT UIADD3 URZ, URZ, URZ, URZ ;  /* 0x0000003f3f3ff290 */ /* 0x000fe4000fffe03f */
[----:B------:R-:W-:Y:S04]  /*13960*/  STL.64 [R1+0x2b0], R12 ;  /* 0x0002b00c01007387 */ /* 0x000fe80000100a00 */
[----:B------:R2:W-:Y:S04]  /*13970*/  STL.64 [R1+0x2b8], R14 ;  /* 0x0002b80e01007387 */ /* 0x0005e80000100a00 */
[----:B------:R0:W-:Y:S01]  /*13980*/  STL.64 [R1+0xf10], R8 ;  /* 0x000f100801007387 */ /* 0x0001e20000100a00 */
[----:B--2---:R-:W-:Y:S11]  /*13990*/  HMMA.16816.F32.BF16 R12, R52, R20, R56 ;  /* 0x00000014340c723c */ /* 0x004ff60000041838 */
[----:B------:R-:W-:Y:S11]  /*139a0*/  @!UPT UIADD3 URZ, URZ, URZ, URZ ;  /* 0x0000003f3f3ff290 */ /* 0x000ff6000fffe03f */
[----:B------:R-:W-:Y:S02]  /*139b0*/  @!UPT UIADD3 URZ, URZ, URZ, URZ ;  /* 0x0000003f3f3ff290 */ /* 0x000fe4000fffe03f */
[----:B------:R-:W-:Y:S02]  /*139c0*/  IMAD.MOV.U32 R59, RZ, RZ, R12 ;  /* 0x000000ffff3b7224 */ /* 0x000fe400078e000c */
[----:B------:R-:W-:Y:S02]  /*139d0*/  IMAD.MOV.U32 R58, RZ, RZ, R13 ;  /* 0x000000ffff3a7224 */ /* 0x000fe400078e000d */
[----:B------:R-:W-:Y:S01]  /*139e0*/  IMAD.MOV.U32 R56, RZ, RZ, R15 ;  /* 0x000000ffff387224 */ /* 0x000fe200078e000f */
[----:B------:R-:W2:Y:S01]  /*139f0*/  LDL.LU.64 R12, [R1+0x260] ;  /* 0x00026000010c7983 */ /* 0x000ea20000300a00 */
[----:B------:R-:W-:-:S03]  /*13a00*/  IMAD.MOV.U32 R57, RZ, RZ, R14 ;  /* 0x000000ffff397224 */ /* 0x000fc600078e000e */
[----:B------:R-:W2:Y:S04]  /*13a10*/  LDL.LU.64 R14, [R1+0x268] ;  /* 0x00026800010e7983 */ /* 0x000ea80000300a00 */
[----:B0-----:R-:W3:Y:S04]  /*13a20*/  LDL.LU.64 R8, [R1+0x250] ;  /* 0x0002500001087983 */ /* 0x001ee80000300a00 */
[----:B------:R-:W3:Y:S04]  /*13a30*/  LDL.LU.64 R10, [R1+0x258] ;  /* 0x00025800010a7983 */ /* 0x000ee80000300a00 */
[----:B------:R-:W-:Y:S04]  /*13a40*/  STL [R1+0xde4], R56 ;  /* 0x000de43801007387 */ /* 0x000fe80000100800 */
[----:B------:R0:W-:Y:S04]  /*13a50*/  STL [R1+0xde0], R57 ;  /* 0x000de03901007387 */ /* 0x0001e80000100800 */
[----:B------:R-:W-:Y:S04]  /*13a60*/  STL [R1+0xddc], R58 ;  /* 0x000ddc3a01007387 */ /* 0x000fe80000100800 */
[----:B------:R1:W-:Y:S04]  /*13a70*/  STL [R1+0xdd8], R59 ;  /* 0x000dd83b01007387 */ /* 0x0003e80000100800 */
[----:B0-----:R-:W2:Y:S04]  /*13a80*/  LDL.LU.64 R56, [R1+0x270] ;  /* 0x0002700001387983 */ /* 0x001ea80000300a00 */
[----:B-1----:R-:W2:Y:S04]  /*13a90*/  LDL.LU.64 R58, [R1+0x278] ;  /* 0x00027800013a7983 */ /* 0x002ea80000300a00 */
[----:B------:R-:W-:Y:S04]  /*13aa0*/  STL.64 [R1+0xed0], R6 ;  /* 0x000ed00601007387 */ /* 0x000fe80000100a00 */
[----:B------:R0:W-:Y:S04]  /*13ab0*/  STL.64 [R1+0xec8], R4 ;  /* 0x000ec80401007387 */ /* 0x0001e80000100a00 */
[----:B0-----:R-:W2:Y:S04]  /*13ac0*/  LDL.LU.64 R4, [R1+0x190] ;  /* 0x0001900001047983 */ /* 0x001ea80000300a00 */
[----:B------:R-:W2:Y:S02]  /*13ad0*/  LDL.LU.64 R6, [R1+0x198] ;  /* 0x0001980001067983 */ /* 0x000ea40000300a00 */
[----:B--2---:R-:W-:Y:S02]  /*13ae0*/  HMMA.16816.F32.BF16 R4, R52, R16, R4 ;  /* 0x000000103404723c */ /* 0x004fe40000041804 */
[----:B------:R-:W0:Y:S04]  /*13af0*/  LDSM.16.MT88.4 R52, [R61+0x1000] ;  /* 0x001000003d34783b */ /* 0x000e280000004200 */
[----:B0-----:R-:W-:Y:S11]  /*13b00*/  STL.64 [R1+0xe90], R54 ;  /* 0x000e903601007387 */ /* 0x001ff60000100a00 */
[----:B------:R-:W-:Y:S06]  /*13b10*/  @!UPT UIADD3 URZ, URZ, URZ, URZ ;  /* 0x0000003f3f3ff290 */ /* 0x000fec000fffe03f */
[----:B------:R-:W-:Y:S04]  /*13b20*/  STL.64 [R1+0x190], R4 ;  /* 0x0001900401007387 */ /* 0x000fe80000100a00 */
[----:B------:R0:W-:Y:S04]  /*13b30*/  STL.64 [R1+0x198], R6 ;  /* 0x0001980601007387 */ /* 0x0001e80000100a00 */
[----:B------:R1:W-:Y:S01]  /*13b40*/  STL.64 [R1+0xe88], R52 ;  /* 0x000e883401007387 */ /* 0x0003e20000100a00 */
[C---:B0-----:R-:W-:Y:S08]  /*13b50*/  HMMA.16816.F32.BF16 R4, R48.reuse, R40, R12 ;  /* 0x000000283004723c */ /* 0x041ff0000004180c */
[C---:B-1----:R-:W-:Y:S01]  /*13b60*/  HMMA.16816.F32.BF16 R52, R48.reuse, R44, R56 ;  /* 0x0000002c3034723c */ /* 0x042fe20000041838 */
[----:B------:R-:W-:Y:S11]  /*13b70*/  STL.64 [R1+0xf48], R42 ;  /* 0x000f482a01007387 */ /* 0x000ff60000100a00 */
[----:B------:R-:W-:Y:S11]  /*13b80*/  @!UPT UIADD3 URZ, URZ, URZ, URZ ;  /* 0x0000003f3f3ff290 */ /* 0x000ff6000fffe03f */
[----:B------:R0:W-:Y:S04]  /*13b90*/  STL.64 [R1+0x270], R52 ;  /* 0x0002703401007387 */ /* 0x0001e80000100a00 */
[----:B------:R1:W-:Y:S04]  /*13ba0*/  STL.64 [R1+0x278], R54 ;  /* 0x0002783601007387 */ /* 0x0003e80000100a00 */
[----:B------:R2:W-:Y:S04]  /*13bb0*/  STL.64 [R1+0xf40], R40 ;  /* 0x000f402801007387 */ /* 0x0005e80000100a00 */
[----:B------:R-:W-:Y:S04]  /*13bc0*/  STL.64 [R1+0x260], R4 ;  /* 0x0002600401007387 */ /* 0x000fe80000100a00 */
[----:B------:R3:W-:Y:S04]  /*13bd0*/  STL.64 [R1+0x268], R6 ;  /* 0x0002680601007387 */ /* 0x0007e80000100a00 */
[----:B0-----:R-:W4:Y:S04]  /*13be0*/  LDL.LU.64 R52, [R1+0x240] ;  /* 0x0002400001347983 */ /* 0x001f280000300a00 */
[----:B-1----:R-:W4:Y:S04]  /*13bf0*/  LDL.LU.64 R54, [R1+0x248] ;  /* 0x0002480001367983 */ /* 0x002f280000300a00 */
[----:B--2---:R-:W2:Y:S01]  /*13c00*/  LDL.LU.64 R40, [R1+0x230] ;  /* 0x0002300001287983 */ /* 0x004ea20000300a00 */
[----:B---3--:R-:W-:Y:S03]  /*13c10*/  HMMA.16816.F32.BF16 R4, R48, R36, R8 ;  /* 0x000000243004723c */ /* 0x008fe60000041808 */
[----:B------:R-:W2:Y:S04]  /*13c20*/  LDL.LU.64 R42, [R1+0x238] ;  /* 0x00023800012a7983 */ /* 0x000ea80000300a00 */
[----:B------:R-:W3:Y:S04]  /*13c30*/  LDL.LU.64 R12, [R1+0x220] ;  /* 0x00022000010c7983 */ /* 0x000ee80000300a00 */
[----:B------:R-:W3:Y:S04]  /*13c40*/  LDL.LU.64 R14, [R1+0x228] ;  /* 0x00022800010e7983 */ /* 0x000ee80000300a00 */
[----:B------:R-:W3:Y:S04]  /*13c50*/  LDL.LU.64 R8, [R1+0x210] ;  /* 0x0002100001087983 */ /* 0x000ee80000300a00 */
[----:B------:R-:W3:Y:S05]  /*13c60*/  LDL.LU.64 R10, [R1+0x218] ;  /* 0x00021800010a7983 */ /* 0x000eea0000300a00 */
[----:B------:R-:W-:-:S02]  /*13c70*/  IMAD.MOV.U32 R58, RZ, RZ, R6 ;  /* 0x000000ffff3a7224 */ /* 0x000fc400078e0006 */
[----:B------:R-:W-:Y:S02]  /*13c80*/  IMAD.MOV.U32 R59, RZ, RZ, R7 ;  /* 0x000000ffff3b7224 */ /* 0x000fe400078e0007 */
[----:B------:R-:W-:Y:S02]  /*13c90*/  IMAD.MOV.U32 R56, RZ, RZ, R4 ;  /* 0x000000ffff387224 */ /* 0x000fe400078e0004 */
[----:B------:R-:W-:Y:S02]  /*13ca0*/  IMAD.MOV.U32 R57, RZ, RZ, R5 ;  /* 0x000000ffff397224 */ /* 0x000fe400078e0005 */
[----:B------:R-:W-:Y:S02]  /*13cb0*/  IMAD.MOV.U32 R6, RZ, RZ, R2 ;  /* 0x000000ffff067224 */ /* 0x000fe400078e0002 */
[----:B------:R-:W-:Y:S02]  /*13cc0*/  IMAD.MOV.U32 R7, RZ, RZ, R0 ;  /* 0x000000ffff077224 */ /* 0x000fe400078e0000 */
[----:B------:R-:W-:-:S02]  /*13cd0*/  IMAD.MOV.U32 R4, RZ, RZ, R60 ;  /* 0x000000ffff047224 */ /* 0x000fc400078e003c */
[----:B------:R-:W-:Y:S01]  /*13ce0*/  IMAD.MOV.U32 R5, RZ, RZ, R3 ;  /* 0x000000ffff057224 */ /* 0x000fe200078e0003 */
[----:B------:R-:W-:Y:S04]  /*13cf0*/  STL.64 [R1+0xf38], R38 ;  /* 0x000f382601007387 */ /* 0x000fe80000100a00 */
[----:B------:R-:W-:Y:S04]  /*13d00*/  STL.64 [R1+0xf30], R36 ;  /* 0x000f302401007387 */ /* 0x000fe80000100a00 */
[----:B------:R-:W-:Y:S04]  /*13d10*/  STL.64 [R1+0xf28], R6 ;  /* 0x000f280601007387 */ /* 0x000fe80000100a00 */
[----:B------:R4:W-:Y:S04]  /*13d20*/  STL.64 [R1+0xf20], R4 ;  /* 0x000f200401007387 */ /* 0x0009e80000100a00 */
[----:B------:R-:W-:Y:S04]  /*13d30*/  STL [R1+0xdf0], R57 ;  /* 0x000df03901007387 */ /* 0x000fe80000100800 */
[----:B------:R-:W-:Y:S04]  /*13d40*/  STL [R1+0xdec], R58 ;  /* 0x000dec3a01007387 */ /* 0x000fe80000100800 */
[----:B------:R-:W-:Y:S01]  /*13d50*/  STL [R1+0xde8], R59 ;  /* 0x000de83b01007387 */ /* 0x000fe20000100800 */
[C---:B----4-:R-:W-:Y:S08]  /*13d60*/  HMMA.16816.F32.BF16 R4, R48.reuse, R32, R52 ;  /* 0x000000203004723c */ /* 0x050ff00000041834 */
[C---:B--2---:R-:W-:Y:S08]  /*13d70*/  HMMA.16816.F32.BF16 R36, R48.reuse, R28, R40 ;  /* 0x0000001c3024723c */ /* 0x044ff00000041828 */
[C---:B---3--:R-:W-:Y:S07]  /*13d80*/  HMMA.16816.F32.BF16 R12, R48.reuse, R24, R12 ;  /* 0x00000018300c723c */ /* 0x048fee000004180c */
[----:B------:R-:W-:Y:S04]  /*13d90*/  STL.64 [R1+0x240], R4 ;  /* 0x0002400401007387 */ /* 0x000fe80000100a00 */
[----:B------:R0:W-:Y:S02]  /*13da0*/  STL.64 [R1+0x248], R6 ;  /* 0x0002480601007387 */ /* 0x0001e40000100a00 */
[----:B0-----:R-:W-:Y:S02]  /*13db0*/  HMMA.16816.F32.BF16 R4, R48, R20, R8 ;  /* 0x000000143004723c */ /* 0x001fe40000041808 */
[----:B------:R-:W-:Y:S04]  /*13dc0*/  STL.64 [R1+0x230], R36 ;  /* 0x0002302401007387 */ /* 0x000fe80000100a00 */
[----:B------:R-:W-:Y:S04]  /*13dd0*/  STL.64 [R1+0x238], R38 ;  /* 0x0002382601007387 */ /* 0x000fe80000100a00 */
[----:B------:R0:W-:Y:S04]  /*13de0*/  STL.64 [R1+0x220], R12 ;  /* 0x0002200c01007387 */ /* 0x0001e80000100a00 */
[----:B------:R1:W-:Y:S09]  /*13df0*/  STL.64 [R1+0x228], R14 ;  /* 0x0002280e01007387 */ /* 0x0003f20000100a00 */
[----:B------:R2:W-:Y:S04]  /*13e00*/  STL [R1+0x21c], R7 ;  /* 0x00021c0701007387 */ /* 0x0005e80000100800 */
[----:B0-----:R-:W3:Y:S04]  /*13e10*/  LDL.LU.64 R12, [R1+0x140] ;  /* 0x00014000010c7983 */ /* 0x001ee80000300a00 */
[----:B-1----:R-:W3:Y:S01]  /*13e20*/  LDL.LU.64 R14, [R1+0x148] ;  /* 0x00014800010e7983 */ /* 0x002ee20000300a00 */
[----:B------:R-:W-:-:S03]  /*13e30*/  IMAD.MOV.U32 R57, RZ, RZ, R4 ;  /* 0x000000ffff397224 */ /* 0x000fc600078e0004 */
[----:B------:R-:W4:Y:S01]  /*13e40*/  LDL.LU.64 R40, [R1+0x120] ;  /* 0x0001200001287983 */ /* 0x000f220000300a00 */
[----:B------:R-:W-:-:S03]  /*13e50*/  IMAD.MOV.U32 R58, RZ, RZ, R5 ;  /* 0x000000ffff3a7224 */ /* 0x000fc600078e0005 */
[----:B------:R-:W4:Y:S01]  /*13e60*/  LDL.LU.64 R42, [R1+0x128] ;  /* 0x00012800012a7983 */ /* 0x000f220000300a00 */
[----:B------:R-:W-:-:S03]  /*13e70*/  IMAD.MOV.U32 R59, RZ, RZ, R6 ;  /* 0x000000ffff3b7224 */ /* 0x000fc600078e0006 */
[----:B------:R-:W4:Y:S04]  /*13e80*/  LDL.LU.64 R36, [R1+0x110] ;  /* 0x0001100001247983 */ /* 0x000f280000300a00 */
[----:B------:R-:W4:Y:S04]  /*13e90*/  LDL.LU.64 R38, [R1+0x118] ;  /* 0x0001180001267983 */ /* 0x000f280000300a00 */
[----:B------:R-:W4:Y:S04]  /*13ea0*/  LDL.LU.64 R4, [R1+0x100] ;  /* 0x0001000001047983 */ /* 0x000f280000300a00 */
[----:B--2---:R-:W2:Y:S04]  /*13eb0*/  LDL.LU.64 R6, [R1+0x108] ;  /* 0x0001080001067983 */ /* 0x004ea80000300a00 */
[----:B------:R-:W2:Y:S04]  /*13ec0*/  LDL.LU.64 R8, [R1+0xf0] ;  /* 0x0000f00001087983 */ /* 0x000ea80000300a00 */
[----:B------:R-:W2:Y:S04]  /*13ed0*/  LDL.LU.64 R10, [R1+0xf8] ;  /* 0x0000f800010a7983 */ /* 0x000ea80000300a00 */
[----:B------:R-:W2:Y:S04]  /*13ee0*/  LDL.LU.64 R52, [R1+0x50] ;  /* 0x0000500001347983 */ /* 0x000ea80000300a00 */
[----:B------:R-:W2:Y:S04]  /*13ef0*/  LDL.LU.64 R54, [R1+0x58] ;  /* 0x0000580001367983 */ /* 0x000ea80000300a00 */
[----:B------:R-:W-:Y:S04]  /*13f00*/  STL.64 [R1+0xe00], R58 ;  /* 0x000e003a01007387 */ /* 0x000fe80000100a00 */
[----:B------:R0:W-:Y:S04]  /*13f10*/  STL.64 [R1+0xdf8], R56 ;  /* 0x000df83801007387 */ /* 0x0001e80000100a00 */
[----:B0-----:R-:W2:Y:S04]  /*13f20*/  LDL.LU.64 R56, [R1+0xc0] ;  /* 0x0000c00001387983 */ /* 0x001ea80000300a00 */
[----:B------:R-:W2:Y:S01]  /*13f30*/  LDL.LU.64 R58, [R1+0xc8] ;  /* 0x0000c800013a7983 */ /* 0x000ea20000300a00 */
[----:B---3--:R-:W-:Y:S03]  /*13f40*/  HMMA.16816.F32.BF16 R48, R48, R16, R12 ;  /* 0x000000103030723c */ /* 0x008fe6000004180c */
[----:B------:R-:W4:Y:S04]  /*13f50*/  LDL.LU.64 R14, [R1+0xf58] ;  /* 0x000f5800010e7983 */ /* 0x000f280000300a00 */
[----:B------:R-:W4:Y:S11]  /*13f60*/  LDL.LU.64 R12, [R1+0xf50] ;  /* 0x000f5000010c7983 */ /* 0x000f360000300a00 */
[----:B------:R-:W-:Y:S05]  /*13f70*/  @!UPT UIADD3 URZ, URZ, URZ, URZ ;  /* 0x0000003f3f3ff290 */ /* 0x000fea000fffe03f */
[----:B------:R0:W-:Y:S04]  /*13f80*/  STL.64 [R1+0x140], R48 ;  /* 0x0001403001007387 */ /* 0x0001e80000100a00 */
[----:B------:R1:W-:Y:S04]  /*13f90*/  STL.64 [R1+0x148], R50 ;  /* 0x0001483201007387 */ /* 0x0003e80000100a00 */
[----:B0-----:R-:W3:Y:S04]  /*13fa0*/  LDL.LU.64 R48, [R1+0xd0] ;  /* 0x0000d00001307983 */ /* 0x001ee80000300a00 */
[----:B-1----:R-:W3:Y:S01]  /*13fb0*/  LDL.LU.64 R50, [R1+0xd8] ;  /* 0x0000d80001327983 */ /* 0x002ee20000300a00 */
        /* <DEDUP_REMOVED lines=15> */
[C---:B--2---:R-:W-:Y:S11]  /*140b0*/  HMMA.16816.F32.BF16 R4, R12.reuse, R36, R4 ;  /* 0x000000240c04723c */ /* 0x044ff60000041804 */
[----:B------:R-:W-:Y:S11]  /*140c0*/  @!UPT UIADD3 URZ, URZ, URZ, URZ ;  /* 0x0000003f3f3ff290 */ /* 0x000ff6000fffe03f */
[----:B------:R-:W-:Y:S01]  /*140d0*/  @!UPT UIADD3 URZ, URZ, URZ, URZ ;  /* 0x0000003f3f3ff290 */ /* 0x000fe2000fffe03f */
[----:B------:R-:W-:Y:S04]  /*140e0*/  STL.64 [R1+0x100], R4 ;  /* 0x0001000401007387 */ /* 0x000fe80000100a00 */
[----:B------:R0:W-:Y:S04]  /*140f0*/  STL.64 [R1+0x108], R6 ;  /* 0x0001080601007387 */ /* 0x0001e80000100a00 */
[----:B0-----:R-:W2:Y:S04]  /*14100*/  LDL.LU.64 R6, [R1+0xf28] ;  /* 0x000f280001067983 */ /* 0x001ea80000300a00 */
[----:B------:R-:W2:Y:S04]  /*14110*/  LDL.LU.64 R4, [R1+0xf20] ;  /* 0x000f200001047983 */ /* 0x000ea80000300a00 */
[----:B------:R0:W-:Y:S04]  /*14120*/  STL.64 [R1+0xf00], R38 ;  /* 0x000f002601007387 */ /* 0x0001e80000100a00 */
[----:B------:R-:W2:Y:S04]  /*14130*/  LDL.LU.64 R36, [R1+0xe0] ;  /* 0x0000e00001247983 */ /* 0x000ea80000300a00 */
[----:B0-----:R-:W2:Y:S04]  /*14140*/  LDL.LU.64 R38, [R1+0xe8] ;  /* 0x0000e80001267983 */ /* 0x001ea80000300a00 */
[----:B------:R-:W-:Y:S04]  /*14150*/  STL.64 [R1+0xf0], R8 ;  /* 0x0000f00801007387 */ /* 0x000fe80000100a00 */
[----:B------:R0:W-:Y:S04]  /*14160*/  STL.64 [R1+0xf8], R10 ;  /* 0x0000f80a01007387 */ /* 0x0001e80000100a00 */
[----:B0-----:R-:W4:Y:S04]  /*14170*/  LDL.LU.64 R10, [R1+0xf18] ;  /* 0x000f1800010a7983 */ /* 0x001f280000300a00 */
[----:B------:R-:W4:Y:S04]  /*14180*/  LDL.LU.64 R8, [R1+0xf10] ;  /* 0x000f100001087983 */ /* 0x000f280000300a00 */
[----:B------:R3:W-:Y:S04]  /*14190*/  STL.64 [R1+0xef8], R34 ;  /* 0x000ef82201007387 */ /* 0x0007e80000100a00 */
[----:B------:R0:W-:Y:S01]  /*141a0*/  STL.64 [R1+0xef0], R30 ;  /* 0x000ef01e01007387 */ /* 0x0001e20000100a00 */
[C---:B---3--:R-:W-:Y:S08]  /*141b0*/  HMMA.16816.F32.BF16 R32, R12.reuse, R24, R48 ;  /* 0x000000180c20723c */ /* 0x048ff00000041830 */
[C---:B--2---:R-:W-:Y:S08]  /*141c0*/  HMMA.16816.F32.BF16 R36, R12.reuse, R28, R36 ;  /* 0x0000001c0c24723c */ /* 0x044ff00000041824 */
[----:B0-----:R-:W-:Y:S08]  /*141d0*/  HMMA.16816.F32.BF16 R28, R12, R20, R56 ;  /* 0x000000140c1c723c */ /* 0x001ff00000041838 */
[----:B----4-:R-:W-:Y:S07]  /*141e0*/  HMMA.16816.F32.BF16 R4, R8, R46, R4 ;  /* 0x0000002e0804723c */ /* 0x010fee0000041804 */
[----:B------:R-:W-:Y:S04]  /*141f0*/  STL.64 [R1+0xe0], R36 ;  /* 0x0000e02401007387 */ /* 0x000fe80000100a00 */
[----:B------:R-:W-:Y:S04]  /*14200*/  STL.64 [R1+0xe8], R38 ;  /* 0x0000e82601007387 */ /* 0x000fe80000100a00 */
[----:B------:R-:W-:Y:S04]  /*14210*/  STL.64 [R1+0xd0], R32 ;  /* 0x0000d02001007387 */ /* 0x000fe80000100a00 */
[----:B------:R-:W-:Y:S04]  /*14220*/  STL [R1+0xd8], R34 ;  /* 0x0000d82201007387 */ /* 0x000fe80000100800 */
[----:B------:R0:W-:Y:S04]  /*14230*/  STL.64 [R1+0xee8], R26 ;  /* 0x000ee81a01007387 */ /* 0x0001e80000100a00 */
[----:B------:R-:W-:Y:S04]  /*14240*/  STL.64 [R1+0xee0], R22 ;  /* 0x000ee01601007387 */ /* 0x000fe80000100a00 */
[----:B------:R-:W-:Y:S04]  /*14250*/  STL.64 [R1+0xc0], R28 ;  /* 0x0000c01c01007387 */ /* 0x000fe80000100a00 */
[----:B------:R-:W-:Y:S04]  /*14260*/  STL.64 [R1+0xc8], R30 ;  /* 0x0000c81e01007387 */ /* 0x000fe80000100a00 */
[----:B------:R-:W-:Y:S04]  /*14270*/  STL.64 [R1+0xed8], R18 ;  /* 0x000ed81201007387 */ /* 0x000fe80000100a00 */
[----:B------:R-:W-:Y:S04]  /*14280*/  STL.64 [R1+0x310], R4 ;  /* 0x0003100401007387 */ /* 0x000fe80000100a00 */
[----:B------:R-:W-:Y:S04]  /*14290*/  STL.64 [R1+0x318], R6 ;  /* 0x0003180601007387 */ /* 0x000fe80000100a00 */
[----:B------:R-:W2:Y:S04]  /*142a0*/  LDL.LU R56, [R1+0x1d0] ;  /* 0x0001d00001387983 */ /* 0x000ea80000300800 */
[----:B------:R-:W2:Y:S04]  /*142b0*/  LDL.LU R57, [R1+0x1d4] ;  /* 0x0001d40001397983 */ /* 0x000ea80000300800 */
[----:B------:R-:W3:Y:S04]  /*142c0*/  LDL.LU R58, [R1+0x1d8] ;  /* 0x0001d800013a7983 */ /* 0x000ee80000300800 */
[----:B------:R-:W3:Y:S01]  /*142d0*/  LDL.LU R59, [R1+0x1dc] ;  /* 0x0001dc00013b7983 */ /* 0x000ee20000300800 */
[----:B0-----:R-:W-:Y:S01]  /*142e0*/  HMMA.16816.F32.BF16 R24, R12, R16, R52 ;  /* 0x000000100c18723c */ /* 0x001fe20000041834 */
[----:B------:R-:W-:-:S02]  /*142f0*/  IMAD.MOV.U32 R44, RZ, RZ, R6 ;  /* 0x000000ffff2c7224 */ /* 0x000fc400078e0006 */
[----:B---3--:R-:W-:Y:S04]  /*14300*/  STL.64 [R1+0xea0], R58 ;  /* 0x000ea03a01007387 */ /* 0x008fe80000100a00 */
[----:B--2---:R0:W-:Y:S04]  /*14310*/  STL.64 [R1+0xe98], R56 ;  /* 0x000e983801007387 */ /* 0x0041e80000100a00 */
[----:B0-----:R-:W2:Y:S04]  /*14320*/  LDL.LU R56, [R1+0x1e0] ;  /* 0x0001e00001387983 */ /* 0x001ea80000300800 */
[----:B------:R-:W2:Y:S04]  /*14330*/  LDL.LU R57, [R1+0x1e4] ;  /* 0x0001e40001397983 */ /* 0x000ea80000300800 */
[----:B------:R-:W3:Y:S04]  /*14340*/  LDL.LU R58, [R1+0x1e8] ;  /* 0x0001e800013a7983 */ /* 0x000ee80000300800 */
        /* <DEDUP_REMOVED lines=19> */
[----:B------:R-:W4:Y:S01]  /*14480*/  LDL.LU R38, [R1+0x308] ;  /* 0x0003080001267983 */ /* 0x000f220000300800 */
[----:B------:R-:W-:-:S03]  /*14490*/  IMAD.MOV.U32 R0, RZ, RZ, R35 ;  /* 0x000000ffff007224 */ /* 0x000fc600078e0023 */
        /* <DEDUP_REMOVED lines=8> */
[----:B------:R-:W4:Y:S04]  /*14520*/  LDL.LU R35, [R1+0x6c] ;  /* 0x00006c0001237983 */ /* 0x000f280000300800 */
[----:B------:R-:W4:Y:S04]  /*14530*/  LDL.LU R24, [R1+0x2f0] ;  /* 0x0002f00001187983 */ /* 0x000f280000300800 */
[----:B------:R-:W4:Y:S04]  /*14540*/  LDL.LU R25, [R1+0x2f4] ;  /* 0x0002f40001197983 */ /* 0x000f280000300800 */
[----:B------:R-:W4:Y:S04]  /*14550*/  LDL.LU R26, [R1+0x2f8] ;  /* 0x0002f800011a7983 */ /* 0x000f280000300800 */
[----:B------:R-:W4:Y:S04]  /*14560*/  LDL.LU R27, [R1+0x2fc] ;  /* 0x0002fc00011b7983 */ /* 0x000f280000300800 */
[----:B---3--:R-:W-:Y:S04]  /*14570*/  STL.64 [R1+0xeb0], R58 ;  /* 0x000eb03a01007387 */ /* 0x008fe80000100a00 */
[----:B--2---:R0:W-:Y:S04]  /*14580*/  STL.64 [R1+0xea8], R56 ;  /* 0x000ea83801007387 */ /* 0x0041e80000100a00 */
[----:B0-----:R-:W2:Y:S04]  /*14590*/  LDL.LU R56, [R1+0x1f0] ;  /* 0x0001f00001387983 */ /* 0x001ea80000300800 */
[----:B------:R-:W2:Y:S04]  /*145a0*/  LDL.LU R57, [R1+0x1f4] ;  /* 0x0001f40001397983 */ /* 0x000ea80000300800 */
[----:B------:R-:W3:Y:S04]  /*145b0*/  LDL.LU R58, [R1+0x1f8] ;  /* 0x0001f800013a7983 */ /* 0x000ee80000300800 */
[----:B------:R-:W3:Y:S01]  /*145c0*/  LDL.LU R59, [R1+0x1fc] ;  /* 0x0001fc00013b7983 */ /* 0x000ee20000300800 */
[----:B------:R-:W-:-:S02]  /*145d0*/  IMAD.MOV.U32 R49, RZ, RZ, R42 ;  /* 0x000000ffff317224 */ /* 0x000fc400078e002a */
[----:B------:R-:W-:Y:S01]  /*145e0*/  IMAD.MOV.U32 R50, RZ, RZ, R43 ;  /* 0x000000ffff327224 */ /* 0x000fe200078e002b */
[----:B---3--:R-:W-:Y:S04]  /*145f0*/  STL.64 [R1+0xec0], R58 ;  /* 0x000ec03a01007387 */ /* 0x008fe80000100a00 */
[----:B--2---:R0:W-:Y:S04]  /*14600*/  STL.64 [R1+0xeb8], R56 ;  /* 0x000eb83801007387 */ /* 0x0041e80000100a00 */
[----:B0-----:R-:W2:Y:S04]  /*14610*/  LDL.LU R56, [R1+0x200] ;  /* 0x0002000001387983 */ /* 0x001ea80000300800 */
[----:B------:R-:W2:Y:S04]  /*14620*/  LDL.LU R57, [R1+0x204] ;  /* 0x0002040001397983 */ /* 0x000ea80000300800 */
[----:B------:R-:W2:Y:S04]  /*14630*/  LDL.LU R58, [R1+0x208] ;  /* 0x00020800013a7983 */ /* 0x000ea80000300800 */
[----:B------:R-:W2:Y:S04]  /*14640*/  LDL.LU R59, [R1+0x20c] ;  /* 0x00020c00013b7983 */ /* 0x000ea80000300800 */
[----:B------:R-:W3:Y:S04]  /*14650*/  LDL.LU R12, [R1+0x1a0] ;  /* 0x0001a000010c7983 */ /* 0x000ee80000300800 */
[----:B------:R-:W3:Y:S04]  /*14660*/  LDL.LU R13, [R1+0x1a4] ;  /* 0x0001a400010d7983 */ /* 0x000ee80000300800 */
[----:B------:R-:W3:Y:S04]  /*14670*/  LDL.LU R14, [R1+0x1a8] ;  /* 0x0001a800010e7983 */ /* 0x000ee80000300800 */
[----:B------:R-:W3:Y:S04]  /*14680*/  LDL.LU R15, [R1+0x1ac] ;  /* 0x0001ac00010f7983 */ /* 0x000ee80000300800 */
[----:B------:R-:W2:Y:S04]  /*14690*/  LDL.LU R48, [R1+0x130] ;  /* 0x0001300001307983 */ /* 0x000ea80000300800 */
[----:B------:R-:W4:Y:S04]  /*146a0*/  LDL.LU R42, [R1+0xf0c] ;  /* 0x000f0c00012a7983 */ /* 0x000f280000300800 */
[----:B------:R-:W4:Y:S04]  /*146b0*/  LDL.LU R43, [R1+0xf08] ;  /* 0x000f0800012b7983 */ /* 0x000f280000300800 */
[----:B------:R-:W2:Y:S04]  /*146c0*/  LDL.LU R51, [R1+0x13c] ;  /* 0x00013c0001337983 */ /* 0x000ea80000300800 */
[----:B------:R-:W2:Y:S04]  /*146d0*/  LDL.LU R52, [R1+0x1c0] ;  /* 0x0001c00001347983 */ /* 0x000ea80000300800 */
[----:B------:R-:W2:Y:S04]  /*146e0*/  LDL.LU R53, [R1+0x1c4] ;  /* 0x0001c40001357983 */ /* 0x000ea80000300800 */
[----:B------:R-:W2:Y:S04]  /*146f0*/  LDL.LU R54, [R1+0x1c8] ;  /* 0x0001c80001367983 */ /* 0x000ea80000300800 */
[----:B------:R-:W2:Y:S04]  /*14700*/  LDL.LU R55, [R1+0x1cc] ;  /* 0x0001cc0001377983 */ /* 0x000ea80000300800 */
[----:B------:R-:W-:Y:S01]  /*14710*/  STL [R1+0xccc], R44 ;  /* 0x000ccc2c01007387 */ /* 0x000fe20000100800 */
[----:B----4-:R-:W-:Y:S11]  /*14720*/  HMMA.16816.F32.BF16 R36, R8, R42, R36 ;  /* 0x0000002a0824723c */ /* 0x010ff60000041824 */
[----:B------:R-:W-:Y:S11]  /*14730*/  @!UPT UIADD3 URZ, URZ, URZ, URZ ;  /* 0x0000003f3f3ff290 */ /* 0x000ff6000fffe03f */
[----:B------:R-:W-:Y:S01]  /*14740*/  @!UPT UIADD3 URZ, URZ, URZ, URZ ;  /* 0x0000003f3f3ff290 */ /* 0x000fe2000fffe03f */
[----:B------:R-:W-:Y:S01]  /*14750*/  STL.64 [R1+0x300], R36 ;  /* 0x0003002401007387 */ /* 0x000fe20000100a00 */
[----:B------:R-:W-:-:S03]  /*14760*/  IMAD.MOV.U32 R45, RZ, RZ, R38 ;  /* 0x000000ffff2d7224 */ /* 0x000fc600078e0026 */
[----:B------:R0:W-:Y:S04]  /*14770*/  STL.64 [R1+0x308], R38 ;  /* 0x0003082601007387 */ /* 0x0001e80000100a00 */
[----:B0-----:R-:W4:Y:S04]  /*14780*/  LDL.LU.64 R38, [R1+0xf00] ;  /* 0x000f000001267983 */ /* 0x001f280000300a00 */
[----:B------:R-:W-:Y:S01]  /*14790*/  STL [R1+0xcd0], R45 ;  /* 0x000cd02d01007387 */ /* 0x000fe20000100800 */
[C---:B----4-:R-:W-:Y:S11]  /*147a0*/  HMMA.16816.F32.BF16 R32, R8.reuse, R38, R32 ;  /* 0x000000260820723c */ /* 0x050ff60000041820 */
[----:B------:R-:W-:Y:S11]  /*147b0*/  @!UPT UIADD3 URZ, URZ, URZ, URZ ;  /* 0x0000003f3f3ff290 */ /* 0x000ff6000fffe03f */
[----:B------:R-:W-:Y:S01]  /*147c0*/  @!UPT UIADD3 URZ, URZ, URZ, URZ ;  /* 0x0000003f3f3ff290 */ /* 0x000fe2000fffe03f */
[----:B------:R-:W-:Y:S04]  /*147d0*/  STL.64 [R1+0x60], R32 ;  /* 0x0000602001007387 */ /* 0x000fe80000100a00 */
[----:B------:R0:W-:Y:S04]  /*147e0*/  STL.64 [R1+0x68], R34 ;  /* 0x0000682201007387 */ /* 0x0001e80000100a00 */
[----:B0-----:R-:W4:Y:S02]  /*147f0*/  LDL.LU.64 R34, [R1+0xef8] ;  /* 0x000ef80001227983 */ /* 0x001f240000300a00 */
        /* <DEDUP_REMOVED lines=24> */
[----:B----4-:R-:W-:Y:S02]  /*14980*/  HMMA.16816.F32.BF16 R8, R8, R18, R4 ;  /* 0x000000120808723c */ /* 0x010fe40000041804 */
[----:B------:R-:W2:Y:S04]  /*14990*/  LDL.LU.64 R6, [R1+0xed0] ;  /* 0x000ed00001067983 */ /* 0x000ea80000300a00 */
[----:B------:R-:W2:Y:S11]  /*149a0*/  LDL.LU.64 R4, [R1+0xec8] ;  /* 0x000ec80001047983 */ /* 0x000eb60000300a00 */
[----:B------:R-:W-:Y:S06]  /*149b0*/  @!UPT UIADD3 URZ, URZ, URZ, URZ ;  /* 0x0000003f3f3ff290 */ /* 0x000fec000fffe03f */
[----:B------:R0:W-:Y:S04]  /*149c0*/  STL.64 [R1+0x290], R8 ;  /* 0x0002900801007387 */ /* 0x0001e80000100a00 */
[----:B------:R1:W-:Y:S04]  /*149d0*/  STL.64 [R1+0x298], R10 ;  /* 0x0002980a01007387 */ /* 0x0003e80000100a00 */
[----:B0-----:R-:W4:Y:S04]  /*149e0*/  LDL.LU R8, [R1+0x180] ;  /* 0x0001800001087983 */ /* 0x001f280000300800 */
[----:B------:R-:W4:Y:S04]  /*149f0*/  LDL.LU R9, [R1+0x184] ;  /* 0x0001840001097983 */ /* 0x000f280000300800 */
[----:B-1----:R-:W4:Y:S04]  /*14a00*/  LDL.LU R10, [R1+0x188] ;  /* 0x00018800010a7983 */ /* 0x002f280000300800 */
[----:B------:R-:W4:Y:S01]  /*14a10*/  LDL.LU R11, [R1+0x18c] ;  /* 0x00018c00010b7983 */ /* 0x000f220000300800 */
[----:B--2---:R-:W-:Y:S11]  /*14a20*/  HMMA.16816.F32.BF16 R56, R4, R46, R56 ;  /* 0x0000002e0438723c */ /* 0x004ff60000041838 */
[----:B------:R-:W-:Y:S11]  /*14a30*/  @!UPT UIADD3 URZ, URZ, URZ, URZ ;  /* 0x0000003f3f3ff290 */ /* 0x000ff6000fffe03f */
[----:B------:R-:W-:Y:S01]  /*14a40*/  @!UPT UIADD3 URZ, URZ, URZ, URZ ;  /* 0x0000003f3f3ff290 */ /* 0x000fe2000fffe03f */
[----:B------:R-:W-:Y:S01]  /*14a50*/  STL.64 [R1+0x200], R56 ;  /* 0x0002003801007387 */ /* 0x000fe20000100a00 */
[----:B------:R-:W-:-:S03]  /*14a60*/  IMAD.MOV.U32 R16, RZ, RZ, R56 ;  /* 0x000000ffff107224 */ /* 0x000fc600078e0038 */
[----:B------:R0:W-:Y:S04]  /*14a70*/  STL.64 [R1+0x208], R58 ;  /* 0x0002083a01007387 */ /* 0x0001e80000100a00 */
[----:B0-----:R-:W2:Y:S04]  /*14a80*/  LDL.LU.64 R58, [R1+0xec0] ;  /* 0x000ec000013a7983 */ /* 0x001ea80000300a00 */
[----:B------:R-:W2:Y:S04]  /*14a90*/  LDL.LU.64 R56, [R1+0xeb8] ;  /* 0x000eb80001387983 */ /* 0x000ea80000300a00 */
[----:B------:R-:W-:Y:S01]  /*14aa0*/  STL [R1+0xcd4], R16 ;  /* 0x000cd41001007387 */ /* 0x000fe20000100800 */
        /* <DEDUP_REMOVED lines=19> */
[----:B------:R0:W-:Y:S04]  /*14be0*/  STL.64 [R1+0x1d0], R56 ;  /* 0x0001d03801007387 */ /* 0x0001e80000100a00 */
[----:B------:R1:W-:Y:S04]  /*14bf0*/  STL.64 [R1+0x1d8], R58 ;  /* 0x0001d83a01007387 */ /* 0x0003e80000100a00 */
[----:B0-----:R-:W2:Y:S04]  /*14c00*/  LDL.LU R56, [R1+0x170] ;  /* 0x0001700001387983 */ /* 0x001ea80000300800 */
[----:B------:R-:W2:Y:S04]  /*14c10*/  LDL.LU R57, [R1+0x174] ;  /* 0x0001740001397983 */ /* 0x000ea80000300800 */
[----:B-1----:R-:W2:Y:S04]  /*14c20*/  LDL.LU R58, [R1+0x178] ;  /* 0x00017800013a7983 */ /* 0x002ea80000300800 */
[----:B------:R-:W2:Y:S04]  /*14c30*/  LDL.LU R59, [R1+0x17c] ;  /* 0x00017c00013b7983 */ /* 0x000ea80000300800 */
[----:B------:R0:W-:Y:S04]  /*14c40*/  STL.64 [R1+0xe80], R34 ;  /* 0x000e802201007387 */ /* 0x0001e80000100a00 */
[----:B------:R-:W2:Y:S04]  /*14c50*/  LDL.LU R32, [R1+0x1b0] ;  /* 0x0001b00001207983 */ /* 0x000ea80000300800 */
[----:B------:R-:W2:Y:S04]  /*14c60*/  LDL.LU R33, [R1+0x1b4] ;  /* 0x0001b40001217983 */ /* 0x000ea80000300800 */
[----:B0-----:R-:W2:Y:S04]  /*14c70*/  LDL.LU R34, [R1+0x1b8] ;  /* 0x0001b80001227983 */ /* 0x001ea80000300800 */
[----:B------:R-:W2:Y:S01]  /*14c80*/  LDL.LU R35, [R1+0x1bc] ;  /* 0x0001bc0001237983 */ /* 0x000ea20000300800 */
[C---:B------:R-:W-:Y:S08]  /*14c90*/  HMMA.16816.F32.BF16 R52, R4.reuse, R30, R52 ;  /* 0x0000001e0434723c */ /* 0x040ff00000041834 */
[C---:B---3--:R-:W-:Y:S11]  /*14ca0*/  HMMA.16816.F32.BF16 R12, R4.reuse, R22, R12 ;  /* 0x00000016040c723c */ /* 0x048ff6000004180c */
[----:B------:R-:W-:Y:S04]  /*14cb0*/  @!UPT UIADD3 URZ, URZ, URZ, URZ ;  /* 0x0000003f3f3ff290 */ /* 0x000fe8000fffe03f */
[----:B------:R-:W-:Y:S04]  /*14cc0*/  STL.64 [R1+0x1c0], R52 ;  /* 0x0001c03401007387 */ /* 0x000fe80000100a00 */
[----:B------:R0:W-:Y:S04]  /*14cd0*/  STL.64 [R1+0x1c8], R54 ;  /* 0x0001c83601007387 */ /* 0x0001e80000100a00 */
[----:B0-----:R-:W4:Y:S04]  /*14ce0*/  LDL.LU.64 R54, [R1+0xe90] ;  /* 0x000e900001367983 */ /* 0x001f280000300a00 */
[----:B------:R-:W4:Y:S01]  /*14cf0*/  LDL.LU.64 R52, [R1+0xe88] ;  /* 0x000e880001347983 */ /* 0x000f220000300a00 */
[C---:B--2---:R-:W-:Y:S08]  /*14d00*/  HMMA.16816.F32.BF16 R32, R4.reuse, R26, R32 ;  /* 0x0000001a0420723c */ /* 0x044ff00000041820 */
[----:B------:R-:W-:Y:S11]  /*14d10*/  HMMA.16816.F32.BF16 R4, R4, R18, R48 ;  /* 0x000000120404723c */ /* 0x000ff60000041830 */
[----:B------:R-:W-:Y:S04]  /*14d20*/  @!UPT UIADD3 URZ, URZ, URZ, URZ ;  /* 0x0000003f3f3ff290 */ /* 0x000fe8000fffe03f */
[----:B------:R0:W-:Y:S04]  /*14d30*/  STL.64 [R1+0x1b0], R32 ;  /* 0x0001b02001007387 */ /* 0x0001e80000100a00 */
[----:B------:R1:W-:Y:S04]  /*14d40*/  STL.64 [R1+0x1b8], R34 ;  /* 0x0001b82201007387 */ /* 0x0003e80000100a00 */
[----:B0-----:R-:W2:Y:S04]  /*14d50*/  LDL.LU R32, [R1+0x160] ;  /* 0x0001600001207983 */ /* 0x001ea80000300800 */
[----:B------:R-:W-:Y:S04]  /*14d60*/  STL.64 [R1+0x1a0], R12 ;  /* 0x0001a00c01007387 */ /* 0x000fe80000100a00 */
[----:B------:R-:W-:Y:S04]  /*14d70*/  STL.64 [R1+0x1a8], R14 ;  /* 0x0001a80e01007387 */ /* 0x000fe80000100a00 */
[----:B------:R-:W-:Y:S04]  /*14d80*/  STL.64 [R1+0x130], R4 ;  /* 0x0001300401007387 */ /* 0x000fe80000100a00 */
[----:B------:R4:W-:Y:S04]  /*14d90*/  STL.64 [R1+0x138], R6 ;  /* 0x0001380601007387 */ /* 0x0009e80000100a00 */
[----:B------:R-:W2:Y:S04]  /*14da0*/  LDL.LU R33, [R1+0x164] ;  /* 0x0001640001217983 */ /* 0x000ea80000300800 */
[----:B-1----:R-:W2:Y:S04]  /*14db0*/  LDL.LU R34, [R1+0x168] ;  /* 0x0001680001227983 */ /* 0x002ea80000300800 */
[----:B------:R-:W2:Y:S01]  /*14dc0*/  LDL.LU R35, [R1+0x16c] ;  /* 0x00016c0001237983 */ /* 0x000ea20000300800 */
[C---:B----4-:R-:W-:Y:S03]  /*14dd0*/  HMMA.16816.F32.BF16 R4, R52.reuse, R46, R8 ;  /* 0x0000002e3404723c */ /* 0x050fe60000041808 */
[----:B------:R-:W3:Y:S04]  /*14de0*/  LDL.LU R48, [R1+0x150] ;  /* 0x0001500001307983 */ /* 0x000ee80000300800 */
[----:B------:R-:W3:Y:S01]  /*14df0*/  LDL.LU R49, [R1+0x154] ;  /* 0x0001540001317983 */ /* 0x000ee20000300800 */
[----:B------:R-:W-:Y:S03]  /*14e00*/  HMMA.16816.F32.BF16 R56, R52, R42, R56 ;  /* 0x0000002a3438723c */ /* 0x000fe60000041838 */
[----:B------:R-:W3:Y:S04]  /*14e10*/  LDL.LU R50, [R1+0x158] ;  /* 0x0001580001327983 */ /* 0x000ee80000300800 */
[----:B------:R-:W3:Y:S04]  /*14e20*/  LDL.LU R51, [R1+0x15c] ;  /* 0x00015c0001337983 */ /* 0x000ee80000300800 */
[----:B------:R-:W4:Y:S04]  /*14e30*/  LDL.LU R12, [R1+0x280] ;  /* 0x00028000010c7983 */ /* 0x000f280000300800 */
[----:B------:R-:W4:Y:S04]  /*14e40*/  LDL.LU R13, [R1+0x284] ;  /* 0x00028400010d7983 */ /* 0x000f280000300800 */
[----:B------:R-:W4:Y:S04]  /*14e50*/  LDL.LU R14, [R1+0x288] ;  /* 0x00028800010e7983 */ /* 0x000f280000300800 */
[----:B------:R-:W4:Y:S04]  /*14e60*/  LDL.LU R15, [R1+0x28c] ;  /* 0x00028c00010f7983 */ /* 0x000f280000300800 */
[----:B------:R0:W-:Y:S04]  /*14e70*/  STL.64 [R1+0x180], R4 ;  /* 0x0001800401007387 */ /* 0x0001e80000100a00 */
[----:B------:R1:W-:Y:S01]  /*14e80*/  STL.64 [R1+0x188], R6 ;  /* 0x0001880601007387 */ /* 0x0003e20000100a00 */
[----:B------:R-:W-:-:S03]  /*14e90*/  IMAD.MOV.U32 R40, RZ, RZ, R4 ;  /* 0x000000ffff287224 */ /* 0x000fc600078e0004 */
[----:B------:R-:W3:Y:S01]  /*14ea0*/  LDL.LU R8, [R1+0x2c0] ;  /* 0x0002c00001087983 */ /* 0x000ee20000300800 */
[----:B------:R-:W-:-:S03]  /*14eb0*/  IMAD.MOV.U32 R36, RZ, RZ, R6 ;  /* 0x000000ffff247224 */ /* 0x000fc600078e0006 */
[----:B------:R-:W3:Y:S04]  /*14ec0*/  LDL.LU R9, [R1+0x2c4] ;  /* 0x0002c40001097983 */ /* 0x000ee80000300800 */
[----:B------:R-:W3:Y:S04]  /*14ed0*/  LDL.LU R10, [R1+0x2c8] ;  /* 0x0002c800010a7983 */ /* 0x000ee80000300800 */
[----:B------:R-:W3:Y:S01]  /*14ee0*/  LDL.LU R11, [R1+0x2cc] ;  /* 0x0002cc00010b7983 */ /* 0x000ee20000300800 */
[----:B------:R-:W-:-:S03]  /*14ef0*/  IMAD.MOV.U32 R41, RZ, RZ, R56 ;  /* 0x000000ffff297224 */ /* 0x000fc600078e0038 */
[----:B0-----:R-:W3:Y:S04]  /*14f00*/  LDL.LU R4, [R1+0x370] ;  /* 0x0003700001047983 */ /* 0x001ee80000300800 */
[----:B------:R-:W3:Y:S04]  /*14f10*/  LDL.LU R5, [R1+0x374] ;  /* 0x0003740001057983 */ /* 0x000ee80000300800 */
[----:B-1----:R-:W3:Y:S04]  /*14f20*/  LDL.LU R6, [R1+0x378] ;  /* 0x0003780001067983 */ /* 0x002ee80000300800 */
[----:B------:R-:W3:Y:S04]  /*14f30*/  LDL.LU R7, [R1+0x37c] ;  /* 0x00037c0001077983 */ /* 0x000ee80000300800 */
[----:B------:R0:W-:Y:S04]  /*14f40*/  STL [R1+0xce0], R40 ;  /* 0x000ce02801007387 */ /* 0x0001e80000100800 */
[----:B------:R-:W-:Y:S01]  /*14f50*/  STL [R1+0xcdc], R36 ;  /* 0x000cdc2401007387 */ /* 0x000fe20000100800 */
[----:B------:R-:W-:-:S03]  /*14f60*/  IMAD.MOV.U32 R37, RZ, RZ, R58 ;  /* 0x000000ffff257224 */ /* 0x000fc600078e003a */
[----:B------:R-:W-:Y:S04]  /*14f70*/  STL.64 [R1+0x170], R56 ;  /* 0x0001703801007387 */ /* 0x000fe80000100a00 */
[----:B------:R-:W-:Y:S04]  /*14f80*/  STL.64 [R1+0x178], R58 ;  /* 0x0001783a01007387 */ /* 0x000fe80000100a00 */
[----:B------:R1:W-:Y:S04]  /*14f90*/  STL [R1+0xce8], R41 ;  /* 0x000ce82901007387 */ /* 0x0003e80000100800 */
[----:B------:R1:W-:Y:S04]  /*14fa0*/  STL.64 [R1+0xe78], R42 ;  /* 0x000e782a01007387 */ /* 0x0003e80000100a00 */
[----:B0-----:R-:W3:Y:S04]  /*14fb0*/  LDL.LU R40, [R1+0x360] ;  /* 0x0003600001287983 */ /* 0x001ee80000300800 */
[----:B-1----:R-:W3:Y:S04]  /*14fc0*/  LDL.LU R41, [R1+0x364] ;  /* 0x0003640001297983 */ /* 0x002ee80000300800 */
[----:B------:R-:W3:Y:S04]  /*14fd0*/  LDL.LU R42, [R1+0x368] ;  /* 0x00036800012a7983 */ /* 0x000ee80000300800 */
[----:B------:R-:W3:Y:S04]  /*14fe0*/  LDL.LU R43, [R1+0x36c] ;  /* 0x00036c00012b7983 */ /* 0x000ee80000300800 */
[----:B------:R-:W-:Y:S01]  /*14ff0*/  STL [R1+0xce4], R37 ;  /* 0x000ce42501007387 */ /* 0x000fe20000100800 */
[C---:B--2---:R-:W-:Y:S11]  /*15000*/  HMMA.16816.F32.BF16 R32, R52.reuse, R38, R32 ;  /* 0x000000263420723c */ /* 0x044ff60000041820 */
[----:B------:R-:W-:Y:S11]  /*15010*/  @!UPT UIADD3 URZ, URZ, URZ, URZ ;  /* 0x0000003f3f3ff290 */ /* 0x000ff6000fffe03f */
[----:B------:R-:W-:Y:S01]  /*15020*/  @!UPT UIADD3 URZ, URZ, URZ, URZ ;  /* 0x0000003f3f3ff290 */ /* 0x000fe2000fffe03f */
[----:B------:R-:W-:Y:S04]  /*15030*/  STL.64 [R1+0x160], R32 ;  /* 0x0001602001007387 */ /* 0x000fe80000100a00 */
[----:B------:R0:W-:Y:S04]  /*15040*/  STL.64 [R1+0x168], R34 ;  /* 0x0001682201007387 */ /* 0x0001e80000100a00 */
[----:B0-----:R-:W2:Y:S04]  /*15050*/  LDL.LU.64 R34, [R1+0xe80] ;  /* 0x000e800001227983 */ /* 0x001ea80000300a00 */
[----:B------:R-:W0:Y:S04]  /*15060*/  S2R R59, SR_TID.X ;  /* 0x00000000003b7919 */ /* 0x000e280000002100 */
[----:B------:R2:W-:Y:S01]  /*15070*/  STL.64 [R1+0xe70], R38 ;  /* 0x000e702601007387 */ /* 0x0005e20000100a00 */
[----:B----4-:R-:W-:Y:S01]  /*15080*/  HMMA.16816.F32.BF16 R12, R52, R30, R12 ;  /* 0x0000001e340c723c */ /* 0x010fe2000004180c */
[C---:B0-----:R-:W-:Y:S01]  /*15090*/  LOP3.LUT R58, R59.reuse, 0x7, RZ, 0xc0, !PT ;  /* 0x000000073b3a7812 */ /* 0x041fe200078ec0ff */
[----:B------:R-:W-:-:S04]  /*150a0*/  IMAD.SHL.U32 R56, R59, 0x2, RZ ;  /* 0x000000023b387824 */ /* 0x000fc800078e00ff */
[----:B------:R-:W-:Y:S02]  /*150b0*/  IMAD R57, R58, 0x110, RZ ;  /* 0x000001103a397824 */ /* 0x000fe400078e02ff */
[----:B------:R-:W-:-:S03]  /*150c0*/  IMAD.SHL.U32 R58, R59, 0x80, RZ ;  /* 0x000000803b3a7824 */ /* 0x000fc600078e00ff */
[C-C-:B------:R-:W-:Y:S02]  /*150d0*/  LOP3.LUT R59, R57.reuse, 0x10, R56.reuse, 0x78, !PT ;  /* 0x00000010393b7812 */ /* 0x140fe400078e7838 */
[----:B------:R-:W-:-:S04]  /*150e0*/  LOP3.LUT R56, R57, 0x10, R56, 0x78, !PT ;  /* 0x0000001039387812 */ /* 0x000fc800078e7838 */
[----:B------:R-:W-:-:S04]  /*150f0*/  LOP3.LUT R56, R56, 0x800, R58, 0xf8, !PT ;  /* 0x0000080038387812 */ /* 0x000fc800078ef83a */
[----:B------:R-:W-:Y:S01]  /*15100*/  LOP3.LUT R56, R56, 0x40, RZ, 0x3c, !PT ;  /* 0x0000004038387812 */ /* 0x000fe200078e3cff */
[----:B---3--:R-:W-:Y:S01]  /*15110*/  HMMA.16816.F32.BF16 R8, R52, R26, R8 ;  /* 0x0000001a3408723c */ /* 0x008fe20000041808 */
[----:B------:R-:W-:-:S04]  /*15120*/  LOP3.LUT R59, R59, 0x800, R58, 0xf8, !PT ;  /* 0x000008003b3b7812 */ /* 0x000fc800078ef83a */
[----:B------:R-:W-:Y:S01]  /*15130*/  LOP3.LUT R59, R59, 0x20, RZ, 0x3c, !PT ;  /* 0x000000203b3b7812 */ /* 0x000fe200078e3cff */
[----:B------:R-:W0:Y:S02]  /*15140*/  S2R R58, SR_TID.X ;  /* 0x00000000003a7919 */ /* 0x000e240000002100 */
[C---:B0-----:R-:W-:Y:S02]  /*15150*/  IMAD.SHL.U32 R57, R58.reuse, 0x2, RZ ;  /* 0x000000023a397824 */ /* 0x041fe400078e00ff */
[----:B------:R-:W-:Y:S01]  /*15160*/  IMAD.SHL.U32 R58, R58, 0x80, RZ ;  /* 0x000000803a3a7824 */ /* 0x000fe200078e00ff */
[----:B--2---:R-:W-:Y:S01]  /*15170*/  HMMA.16816.F32.BF16 R36, R52, R34, R48 ;  /* 0x000000223424723c */ /* 0x004fe20000041830 */
[----:B------:R-:W-:Y:S04]  /*15180*/  STL.64 [R1+0xe68], R34 ;  /* 0x000e682201007387 */ /* 0x000fe80000100a00 */
[----:B------:R0:W-:Y:S11]  /*15190*/  LDSM.16.MT88.4 R48, [R59+0x1080] ;  /* 0x001080003b30783b */ /* 0x0001f60000004200 */
[----:B------:R-:W-:Y:S07]  /*151a0*/  @!UPT UIADD3 URZ, URZ, URZ, URZ ;  /* 0x0000003f3f3ff290 */ /* 0x000fee000fffe03f */
[----:B------:R-:W-:Y:S04]  /*151b0*/  STL.64 [R1+0x150], R36 ;  /* 0x0001502401007387 */ /* 0x000fe80000100a00 */
[----:B------:R-:W-:Y:S04]  /*151c0*/  STL.64 [R1+0x158], R38 ;  /* 0x0001582601007387 */ /* 0x000fe80000100a00 */
[----:B------:R-:W-:Y:S04]  /*151d0*/  STL.64 [R1+0xe60], R30 ;  /* 0x000e601e01007387 */ /* 0x000fe80000100a00 */
[----:B------:R-:W-:Y:S04]  /*151e0*/  STL.64 [R1+0x280], R12 ;  /* 0x0002800c01007387 */ /* 0x000fe80000100a00 */
[----:B------:R-:W-:Y:S04]  /*151f0*/  STL.64 [R1+0x288], R14 ;  /* 0x0002880e01007387 */ /* 0x000fe80000100a00 */
[----:B------:R-:W1:Y:S04]  /*15200*/  LDSM.16.MT88.4 R12, [R56+0x1000] ;  /* 0x00100000380c783b */ /* 0x000e680000004200 */
[----:B0-----:R-:W0:Y:S04]  /*15210*/  S2R R59, SR_TID.X ;  /* 0x00000000003b7919 */ /* 0x001e280000002100 */
[----:B-1----:R-:W-:Y:S04]  /*15220*/  STL.64 [R1+0xe40], R14 ;  /* 0x000e400e01007387 */ /* 0x002fe80000100a00 */
[----:B------:R-:W-:Y:S04]  /*15230*/  STL.64 [R1+0xe38], R12 ;  /* 0x000e380c01007387 */ /* 0x000fe80000100a00 */
[----:B------:R-:W-:Y:S04]  /*15240*/  STL.64 [R1+0xe58], R26 ;  /* 0x000e581a01007387 */ /* 0x000fe80000100a00 */
[----:B------:R-:W-:Y:S04]  /*15250*/  STL.64 [R1+0x2c0], R8 ;  /* 0x0002c00801007387 */ /* 0x000fe80000100a00 */
[----:B------:R-:W-:Y:S04]  /*15260*/  STL.64 [R1+0x2c8], R10 ;  /* 0x0002c80a01007387 */ /* 0x000fe80000100a00 */
[----:B------:R-:W1:Y:S01]  /*15270*/  LDSM.16.MT88.4 R8, [R56+0x1080] ;  /* 0x001080003808783b */ /* 0x000e620000004200 */
[----:B0-----:R-:W-:-:S05]  /*15280*/  LOP3.LUT R59, R59, 0x7, RZ, 0xc0, !PT ;  /* 0x000000073b3b7812 */ /* 0x001fca00078ec0ff */
[----:B------:R-:W-:-:S05]  /*15290*/  IMAD R59, R59, 0x110, RZ ;  /* 0x000001103b3b7824 */ /* 0x000fca00078e02ff */
[----:B------:R-:W-:-:S04]  /*152a0*/  LOP3.LUT R59, R59, 0x10, R57, 0x78, !PT ;  /* 0x000000103b3b7812 */ /* 0x000fc800078e7839 */
[----:B------:R-:W-:-:S04]  /*152b0*/  LOP3.LUT R59, R59, 0x800, R58, 0xf8, !PT ;  /* 0x000008003b3b7812 */ /* 0x000fc800078ef83a */
[----:B------:R-:W-:Y:S01]  /*152c0*/  LOP3.LUT R59, R59, 0x60, RZ, 0x3c, !PT ;  /* 0x000000603b3b7812 */ /* 0x000fe200078e3cff */
[----:B-1----:R-:W-:Y:S04]  /*152d0*/  STL.64 [R1+0xe10], R10 ;  /* 0x000e100a01007387 */ /* 0x002fe80000100a00 */
[----:B------:R0:W-:Y:S02]  /*152e0*/  STL.64 [R1+0xe08], R8 ;  /* 0x000e080801007387 */ /* 0x0001e40000100a00 */
[C---:B0-----:R-:W-:Y:S02]  /*152f0*/  HMMA.16816.F32.BF16 R8, R52.reuse, R22, R4 ;  /* 0x000000163408723c */ /* 0x041fe40000041804 */
[----:B------:R-:W0:Y:S04]  /*15300*/  LDSM.16.MT88.4 R4, [R59+0x1000] ;  /* 0x001000003b04783b */ /* 0x000e280000004200 */
[----:B------:R-:W-:Y:S11]  /*15310*/  STL.64 [R1+0xe50], R22 ;  /* 0x000e501601007387 */ /* 0x000ff60000100a00 */
[----:B------:R-:W-:Y:S06]  /*15320*/  @!UPT UIADD3 URZ, URZ, URZ, URZ ;  /* 0x0000003f3f3ff290 */ /* 0x000fec000fffe03f */
[----:B------:R-:W-:Y:S04]  /*15330*/  STL.64 [R1+0x370], R8 ;  /* 0x0003700801007387 */ /* 0x000fe80000100a00 */
[----:B------:R-:W-:Y:S04]  /*15340*/  STL.64 [R1+0x378], R10 ;  /* 0x0003780a01007387 */ /* 0x000fe80000100a00 */
[----:B0-----:R-:W-:Y:S04]  /*15350*/  STL.64 [R1+0xda0], R6 ;  /* 0x000da00601007387 */ /* 0x001fe80000100a00 */
[----:B------:R0:W-:Y:S04]  /*15360*/  STL.64 [R1+0xd98], R4 ;  /* 0x000d980401007387 */ /* 0x0001e80000100a00 */
[----:B0-----:R-:W2:Y:S04]  /*15370*/  LDL.LU R4, [R1+0x30] ;  /* 0x0000300001047983 */ /* 0x001ea80000300800 */
[----:B------:R-:W2:Y:S04]  /*15380*/  LDL.LU R5, [R1+0x34] ;  /* 0x0000340001057983 */ /* 0x000ea80000300800 */
[----:B------:R-:W3:Y:S04]  /*15390*/  LDL.LU R6, [R1+0x38] ;  /* 0x0000380001067983 */ /* 0x000ee80000300800 */
[----:B------:R-:W3:Y:S04]  /*153a0*/  LDL.LU R7, [R1+0x3c] ;  /* 0x00003c0001077983 */ /* 0x000ee80000300800 */
[----:B---3--:R-:W-:Y:S01]  /*153b0*/  STL.64 [R1+0xe20], R6 ;  /* 0x000e200601007387 */ /* 0x008fe20000100a00 */
[----:B--2---:R0:W-:Y:S02]  /*153c0*/  STL.64 [R1+0xe18], R4 ;  /* 0x000e180401007387 */ /* 0x0041e40000100a00 */
[----:B0-----:R-:W-:Y:S01]  /*153d0*/  HMMA.16816.F32.BF16 R4, R52, R18, R40 ;  /* 0x000000123404723c */ /* 0x001fe20000041828 */
[----:B------:R0:W-:Y:S04]  /*153e0*/  STL.64 [R1+0xe48], R18 ;  /* 0x000e481201007387 */ /* 0x0001e80000100a00 */
[----:B------:R-:W1:Y:S11]  /*153f0*/  LDSM.16.MT88.4 R52, [R59+0x1080] ;  /* 0x001080003b34783b */ /* 0x000e760000004200 */
[----:B------:R-:W-:Y:S07]  /*15400*/  @!UPT UIADD3 URZ, URZ, URZ, URZ ;  /* 0x0000003f3f3ff290 */ /* 0x000fee000fffe03f */
[----:B------:R2:W-:Y:S01]  /*15410*/  STL.64 [R1+0x360], R4 ;  /* 0x0003600401007387 */ /* 0x0005e20000100a00 */
[----:B------:R3:W-:Y:S02]  /*15420*/  STL.64 [R1+0x368], R6 ;  /* 0x0003680601007387 */ /* 0x0007e40000100a00 */
[----:B------:R-:W4:Y:S02]  /*15430*/  LDL.LU R12, [R1+0x80] ;  /* 0x00008000010c7983 */ /* 0x000f240000300800 */
[----:B------:R-:W4:Y:S01]  /*15440*/  LDL.LU R13, [R1+0x84] ;  /* 0x00008400010d7983 */ /* 0x000f220000300800 */
[----:B------:R-:W4:Y:S01]  /*15450*/  LDL.LU R14, [R1+0x88] ;  /* 0x00008800010e7983 */ /* 0x000f220000300800 */
[----:B------:R-:W4:Y:S02]  /*15460*/  LDL.LU R15, [R1+0x8c] ;  /* 0x00008c00010f7983 */ /* 0x000f240000300800 */
        /* <DEDUP_REMOVED lines=26> */
[----:B0-----:R-:W4:Y:S01]  /*15610*/  LDL.LU R18, [R1+0x388] ;  /* 0x0003880001127983 */ /* 0x001f220000300800 */
[----:B------:R-:W4:Y:S02]  /*15620*/  LDL.LU R19, [R1+0x38c] ;  /* 0x00038c0001137983 */ /* 0x000f240000300800 */
[----:B--2---:R-:W2:Y:S02]  /*15630*/  LDL.LU R4, [R1+0x340] ;  /* 0x0003400001047983 */ /* 0x004ea40000300800 */
[----:B------:R-:W2:Y:S01]  /*15640*/  LDL.LU R5, [R1+0x344] ;  /* 0x0003440001057983 */ /* 0x000ea20000300800 */
[----:B---3--:R-:W3:Y:S01]  /*15650*/  LDL.LU R6, [R1+0x348] ;  /* 0x0003480001067983 */ /* 0x008ee20000300800 */
[----:B------:R-:W3:Y:S01]  /*15660*/  LDL.LU R7, [R1+0x34c] ;  /* 0x00034c0001077983 */ /* 0x000ee20000300800 */
[C---:B----4-:R-:W-:Y:S02]  /*15670*/  HMMA.16816.F32.BF16 R40, R48.reuse, R46, R40 ;  /* 0x0000002e3028723c */ /* 0x050fe40000041828 */
[----:B---3--:R-:W-:Y:S01]  /*15680*/  STL.64 [R1+0xe30], R6 ;  /* 0x000e300601007387 */ /* 0x008fe20000100a00 */
[----:B--2---:R0:W-:Y:S03]  /*15690*/  STL.64 [R1+0xe28], R4 ;  /* 0x000e280401007387 */ /* 0x0041e60000100a00 */
[----:B0-----:R-:W2:Y:S01]  /*156a0*/  LDL.LU R4, [R1+0x350] ;  /* 0x0003500001047983 */ /* 0x001ea20000300800 */
[----:B------:R-:W2:Y:S02]  /*156b0*/  LDL.LU R5, [R1+0x354] ;  /* 0x0003540001057983 */ /* 0x000ea40000300800 */
[----:B------:R-:W2:Y:S02]  /*156c0*/  LDL.LU R6, [R1+0x358] ;  /* 0x0003580001067983 */ /* 0x000ea40000300800 */
[----:B------:R-:W2:Y:S01]  /*156d0*/  LDL.LU R7, [R1+0x35c] ;  /* 0x00035c0001077983 */ /* 0x000ea20000300800 */
[----:B------:R-:W3:Y:S01]  /*156e0*/  LDL.LU R56, [R1+0x320] ;  /* 0x0003200001387983 */ /* 0x000ee20000300800 */
[----:B------:R-:W3:Y:S02]  /*156f0*/  LDL.LU R57, [R1+0x324] ;  /* 0x0003240001397983 */ /* 0x000ee40000300800 */
[----:B------:R-:W3:Y:S02]  /*15700*/  LDL.LU R58, [R1+0x328] ;  /* 0x00032800013a7983 */ /* 0x000ee40000300800 */
[----:B------:R-:W3:Y:S01]  /*15710*/  LDL.LU R59, [R1+0x32c] ;  /* 0x00032c00013b7983 */ /* 0x000ee20000300800 */
[----:B------:R-:W4:Y:S01]  /*15720*/  LDL.LU R8, [R1+0x330] ;  /* 0x0003300001087983 */ /* 0x000f220000300800 */
[----:B------:R-:W4:Y:S02]  /*15730*/  LDL.LU R9, [R1+0x334] ;  /* 0x0003340001097983 */ /* 0x000f240000300800 */
[----:B------:R-:W4:Y:S02]  /*15740*/  LDL.LU R10, [R1+0x338] ;  /* 0x00033800010a7983 */ /* 0x000f240000300800 */
[----:B------:R-:W4:Y:S01]  /*15750*/  LDL.LU R11, [R1+0x33c] ;  /* 0x00033c00010b7983 */ /* 0x000f220000300800 */
[----:B-1----:R-:W-:Y:S01]  /*15760*/  STL.64 [R1+0xd60], R54 ;  /* 0x000d603601007387 */ /* 0x002fe20000100a00 */
[----:B------:R0:W-:Y:S03]  /*15770*/  STL.64 [R1+0xd58], R52 ;  /* 0x000d583401007387 */ /* 0x0001e60000100a00 */
[----:B0-----:R-:W2:Y:S01]  /*15780*/  LDL.LU R52, [R1+0x90] ;  /* 0x0000900001347983 */ /* 0x001ea20000300800 */
[----:B------:R-:W2:Y:S02]  /*15790*/  LDL.LU R53, [R1+0x94] ;  /* 0x0000940001357983 */ /* 0x000ea40000300800 */
[----:B------:R-:W2:Y:S02]  /*157a0*/  LDL.LU R54, [R1+0x98] ;  /* 0x0000980001367983 */ /* 0x000ea40000300800 */
[----:B------:R-:W2:Y:S01]  /*157b0*/  LDL.LU R55, [R1+0x9c] ;  /* 0x00009c0001377983 */ /* 0x000ea20000300800 */
[----:B------:R-:W-:Y:S01]  /*157c0*/  STL.64 [R1+0x3e0], R40 ;  /* 0x0003e02801007387 */ /* 0x000fe20000100a00 */
[----:B------:R0:W-:Y:S03]  /*157d0*/  STL.64 [R1+0x3e8], R42 ;  /* 0x0003e82a01007387 */ /* 0x0001e60000100a00 */
[----:B0-----:R-:W2:Y:S02]  /*157e0*/  LDL.LU.64 R42, [R1+0xe78] ;  /* 0x000e7800012a7983 */ /* 0x001ea40000300a00 */
[C---:B--2---:R-:W-:Y:S11]  /*157f0*/  HMMA.16816.F32.BF16 R36, R48.reuse, R42, R36 ;  /* 0x0000002a3024723c */ /* 0x044ff60000041824 */
[----:B------:R-:W-:Y:S11]  /*15800*/  @!UPT UIADD3 URZ, URZ, URZ, URZ ;  /* 0x0000003f3f3ff290 */ /* 0x000ff6000fffe03f */
[----:B------:R-:W-:Y:S01]  /*15810*/  @!UPT UIADD3 URZ, URZ, URZ, URZ ;  /* 0x0000003f3f3ff290 */ /* 0x000fe2000fffe03f */
        /* <DEDUP_REMOVED lines=33> */
[----:B--2---:R-:W-:Y:S02]  /*15a30*/  HMMA.16816.F32.BF16 R48, R48, R18, R12 ;  /* 0x000000123030723c */ /* 0x004fe4000004180c */
[----:B------:R-:W2:Y:S01]  /*15a40*/  LDL.LU.64 R14, [R1+0xe40] ;  /* 0x000e4000010e7983 */ /* 0x000ea20000300a00 */
[----:B------:R-:W2:Y:S11]  /*15a50*/  LDL.LU.64 R12, [R1+0xe38] ;  /* 0x000e3800010c7983 */ /* 0x000eb60000300a00 */
[----:B------:R-:W-:Y:S09]  /*15a60*/  @!UPT UIADD3 URZ, URZ, URZ, URZ ;  /* 0x0000003f3f3ff290 */ /* 0x000ff2000fffe03f */
[----:B------:R0:W-:Y:S01]  /*15a70*/  STL.64 [R1+0x80], R48 ;  /* 0x0000803001007387 */ /* 0x0001e20000100a00 */
[----:B------:R1:W-:Y:S03]  /*15a80*/  STL.64 [R1+0x88], R50 ;  /* 0x0000883201007387 */ /* 0x0003e60000100a00 */
[----:B0-----:R-:W3:Y:S01]  /*15a90*/  LDL.LU R48, [R1+0xa0] ;  /* 0x0000a00001307983 */ /* 0x001ee20000300800 */
[----:B------:R-:W3:Y:S02]  /*15aa0*/  LDL.LU R49, [R1+0xa4] ;  /* 0x0000a40001317983 */ /* 0x000ee40000300800 */
[----:B-1----:R-:W3:Y:S02]  /*15ab0*/  LDL.LU R50, [R1+0xa8] ;  /* 0x0000a80001327983 */ /* 0x002ee40000300800 */
[----:B------:R-:W3:Y:S01]  /*15ac0*/  LDL.LU R51, [R1+0xac] ;  /* 0x0000ac0001337983 */ /* 0x000ee20000300800 */
[C---:B--2---:R-:W-:Y:S11]  /*15ad0*/  HMMA.16816.F32.BF16 R4, R12.reuse, R46, R4 ;  /* 0x0000002e0c04723c */ /* 0x044ff60000041804 */
[----:B------:R-:W-:Y:S11]  /*15ae0*/  @!UPT UIADD3 URZ, URZ, URZ, URZ ;  /* 0x0000003f3f3ff290 */ /* 0x000ff6000fffe03f */
[----:B------:R-:W-:Y:S01]  /*15af0*/  @!UPT UIADD3 URZ, URZ, URZ, URZ ;  /* 0x0000003f3f3ff290 */ /* 0x000fe2000fffe03f */
[----:B------:R-:W-:Y:S01]  /*15b00*/  STL.64 [R1+0x350], R4 ;  /* 0x0003500401007387 */ /* 0x000fe20000100a00 */
[----:B------:R-:W-:Y:S02]  /*15b10*/  IMAD.MOV.U32 R28, RZ, RZ, R6 ;  /* 0x000000ffff1c7224 */ /* 0x000fe400078e0006 */
[----:B------:R0:W-:Y:S02]  /*15b20*/  STL.64 [R1+0x358], R6 ;  /* 0x0003580601007387 */ /* 0x0001e40000100a00 */
[----:B------:R-:W-:Y:S01]  /*15b30*/  IMAD.MOV.U32 R32, RZ, RZ, R4 ;  /* 0x000000ffff207224 */ /* 0x000fe200078e0004 */
[----:B0-----:R-:W2:Y:S01]  /*15b40*/  LDL.LU.64 R6, [R1+0xe30] ;  /* 0x000e300001067983 */ /* 0x001ea20000300a00 */
[----:B------:R-:W2:Y:S03]  /*15b50*/  LDL.LU.64 R4, [R1+0xe28] ;  /* 0x000e280001047983 */ /* 0x000ea60000300a00 */
[----:B------:R-:W-:Y:S02]  /*15b60*/  STL [R1+0xcf0], R32 ;  /* 0x000cf02001007387 */ /* 0x000fe40000100800 */
[----:B------:R-:W-:Y:S01]  /*15b70*/  STL [R1+0xcec], R28 ;  /* 0x000cec1c01007387 */ /* 0x000fe20000100800 */
[C---:B----4-:R-:W-:Y:S08]  /*15b80*/  HMMA.16816.F32.BF16 R8, R12.reuse, R38, R8 ;  /* 0x000000260c08723c */ /* 0x050ff00000041808 */
[C---:B---3--:R-:W-:Y:S08]  /*15b90*/  HMMA.16816.F32.BF16 R56, R12.reuse, R34, R56 ;  /* 0x000000220c38723c */ /* 0x048ff00000041838 */
        /* <DEDUP_REMOVED lines=8> */
[----:B------:R-:W2:Y:S02]  /*15c20*/  LDL.LU.64 R4, [R1+0xe18] ;  /* 0x000e180001047983 */ /* 0x000ea40000300a00 */
[----:B------:R0:W-:Y:S02]  /*15c30*/  STL.64 [R1+0xdd0], R42 ;  /* 0x000dd02a01007387 */ /* 0x0001e40000100a00 */
[----:B------:R-:W3:Y:S01]  /*15c40*/  LDL.LU R40, [R1+0xb0] ;  /* 0x0000b00001287983 */ /* 0x000ee20000300800 */
[----:B------:R-:W3:Y:S04]  /*15c50*/  LDL.LU R41, [R1+0xb4] ;  /* 0x0000b40001297983 */ /* 0x000ee80000300800 */
[----:B0-----:R-:W3:Y:S01]  /*15c60*/  LDL.LU R42, [R1+0xb8] ;  /* 0x0000b800012a7983 */ /* 0x001ee20000300800 */
[----:B------:R-:W3:Y:S02]  /*15c70*/  LDL.LU R43, [R1+0xbc] ;  /* 0x0000bc00012b7983 */ /* 0x000ee40000300800 */
[----:B------:R-:W-:Y:S02]  /*15c80*/  STL [R1+0xcf8], R33 ;  /* 0x000cf82101007387 */ /* 0x000fe40000100800 */
[----:B------:R-:W-:Y:S01]  /*15c90*/  STL [R1+0xcf4], R29 ;  /* 0x000cf41d01007387 */ /* 0x000fe20000100800 */
[----:B------:R-:W-:Y:S01]  /*15ca0*/  STL.64 [R1+0x330], R8 ;  /* 0x0003300801007387 */ /* 0x000fe20000100a00 */
[----:B------:R0:W-:Y:S03]  /*15cb0*/  STL.64 [R1+0x338], R10 ;  /* 0x0003380a01007387 */ /* 0x0001e60000100a00 */
[----:B0-----:R-:W4:Y:S01]  /*15cc0*/  LDL.LU.64 R10, [R1+0xe10] ;  /* 0x000e1000010a7983 */ /* 0x001f220000300a00 */
[----:B------:R-:W4:Y:S02]  /*15cd0*/  LDL.LU.64 R8, [R1+0xe08] ;  /* 0x000e080001087983 */ /* 0x000f240000300a00 */
[----:B------:R-:W-:Y:S02]  /*15ce0*/  STL.64 [R1+0x320], R56 ;  /* 0x0003203801007387 */ /* 0x000fe40000100a00 */
[----:B------:R0:W-:Y:S02]  /*15cf0*/  STL.64 [R1+0x328], R58 ;  /* 0x0003283a01007387 */ /* 0x0001e40000100a00 */
[----:B0-----:R-:W4:Y:S01]  /*15d00*/  LDL.LU.64 R58, [R1+0xe00] ;  /* 0x000e0000013a7983 */ /* 0x001f220000300a00 */
[----:B------:R-:W4:Y:S01]  /*15d10*/  LDL.LU.64 R56, [R1+0xdf8] ;  /* 0x000df80001387983 */ /* 0x000f220000300a00 */
[C---:B---3--:R-:W-:Y:S08]  /*15d20*/  HMMA.16816.F32.BF16 R40, R12.reuse, R30, R40 ;  /* 0x0000001e0c28723c */ /* 0x048ff00000041828 */
[C---:B--2---:R-:W-:Y:S11]  /*15d30*/  HMMA.16816.F32.BF16 R4, R12.reuse, R18, R4 ;  /* 0x000000120c04723c */ /* 0x044ff60000041804 */
[----:B------:R-:W-:Y:S04]  /*15d40*/  @!UPT UIADD3 URZ, URZ, URZ, URZ ;  /* 0x0000003f3f3ff290 */ /* 0x000fe8000fffe03f */
[----:B------:R-:W-:Y:S01]  /*15d50*/  STL.64 [R1+0xb0], R40 ;  /* 0x0000b02801007387 */ /* 0x000fe20000100a00 */
[----:B------:R0:W-:Y:S02]  /*15d60*/  STL.64 [R1+0xb8], R42 ;  /* 0x0000b82a01007387 */ /* 0x0001e40000100a00 */
[----:B------:R1:W-:Y:S01]  /*15d70*/  STL.64 [R1+0xdb8], R26 ;  /* 0x000db81a01007387 */ /* 0x0003e20000100a00 */
[C---:B0-----:R-:W-:Y:S08]  /*15d80*/  HMMA.16816.F32.BF16 R40, R12.reuse, R26, R48 ;  /* 0x0000001a0c28723c */ /* 0x041ff00000041830 */
[----:B-1----:R-:W-:Y:S07]  /*15d90*/  HMMA.16816.F32.BF16 R24, R12, R22, R52 ;  /* 0x000000160c18723c */ /* 0x002fee0000041834 */
[----:B----4-:R-:W-:-:S02]  /*15da0*/  IMAD.MOV.U32 R12, RZ, RZ, R57 ;  /* 0x000000ffff0c7224 */ /* 0x010fc400078e0039 */
[----:B------:R-:W-:Y:S02]  /*15db0*/  IMAD.MOV.U32 R13, RZ, RZ, R58 ;  /* 0x000000ffff0d7224 */ /* 0x000fe400078e003a */
[----:B------:R-:W-:-:S04]  /*15dc0*/  IMAD.MOV.U32 R14, RZ, RZ, R59 ;  /* 0x000000ffff0e7224 */ /* 0x000fc800078e003b */
[----:B------:R-:W-:Y:S01]  /*15dd0*/  STL.64 [R1+0xa0], R40 ;  /* 0x0000a02801007387 */ /* 0x000fe20000100a00 */
[----:B------:R-:W-:Y:S02]  /*15de0*/  STL.64 [R1+0xa8], R42 ;  /* 0x0000a82a01007387 */ /* 0x000fe40000100a00 */
[----:B------:R-:W-:Y:S05]  /*15df0*/  STL.64 [R1+0xdb0], R22 ;  /* 0x000db01601007387 */ /* 0x000fea0000100a00 */
[----:B------:R-:W-:Y:S01]  /*15e00*/  STL.64 [R1+0x90], R24 ;  /* 0x0000901801007387 */ /* 0x000fe20000100a00 */
[----:B------:R-:W-:Y:S01]  /*15e10*/  STL.64 [R1+0x98], R26 ;  /* 0x0000981a01007387 */ /* 0x000fe20000100a00 */
[----:B------:R-:W-:Y:S02]  /*15e20*/  STL.64 [R1+0xda8], R18 ;  /* 0x000da81201007387 */ /* 0x000fe40000100a00 */
[----:B------:R-:W-:Y:S02]  /*15e30*/  STL.64 [R1+0x30], R4 ;  /* 0x0000300401007387 */ /* 0x000fe40000100a00 */
[----:B------:R-:W-:Y:S01]  /*15e40*/  STL.64 [R1+0x38], R6 ;  /* 0x0000380601007387 */ /* 0x000fe20000100a00 */
[----:B------:R-:W2:Y:S01]  /*15e50*/  LDL.LU R57, [R1+0xdf0] ;  /* 0x000df00001397983 */ /* 0x000ea20000300800 */
[----:B------:R-:W3:Y:S02]  /*15e60*/  LDL.LU R58, [R1+0xdec] ;  /* 0x000dec00013a7983 */ /* 0x000ee40000300800 */
[----:B------:R-:W4:Y:S02]  /*15e70*/  LDL.LU R59, [R1+0xde8] ;  /* 0x000de800013b7983 */ /* 0x000f240000300800 */
[----:B------:R-:W2:Y:S02]  /*15e80*/  LDL.LU R15, [R1+0x21c] ;  /* 0x00021c00010f7983 */ /* 0x000ea40000300800 */
[----:B--2---:R-:W-:Y:S01]  /*15e90*/  STL.64 [R1+0xd70], R14 ;  /* 0x000d700e01007387 */ /* 0x004fe20000100a00 */
[----:B------:R0:W-:Y:S02]  /*15ea0*/  STL.64 [R1+0xd68], R12 ;  /* 0x000d680c01007387 */ /* 0x0001e40000100a00 */
[----:B0-----:R-:W-:-:S02]  /*15eb0*/  IMAD.MOV.U32 R12, RZ, RZ, R56 ;  /* 0x000000ffff0c7224 */ /* 0x001fc400078e0038 */
[----:B------:R-:W-:Y:S01]  /*15ec0*/  IMAD.MOV.U32 R13, RZ, RZ, R57 ;  /* 0x000000ffff0d7224 */ /* 0x000fe200078e0039 */
[----:B------:R-:W2:Y:S01]  /*15ed0*/  LDL.LU R56, [R1+0xde4] ;  /* 0x000de40001387983 */ /* 0x000ea20000300800 */
[----:B------:R-:W2:Y:S02]  /*15ee0*/  LDL.LU R57, [R1+0xde0] ;  /* 0x000de00001397983 */ /* 0x000ea40000300800 */
[----:B---3--:R-:W-:Y:S02]  /*15ef0*/  IMAD.MOV.U32 R14, RZ, RZ, R58 ;  /* 0x000000ffff0e7224 */ /* 0x008fe400078e003a */
[----:B----4-:R-:W-:Y:S01]  /*15f00*/  IMAD.MOV.U32 R15, RZ, RZ, R59 ;  /* 0x000000ffff0f7224 */ /* 0x010fe200078e003b */
[----:B------:R-:W3:Y:S01]  /*15f10*/  LDL.LU R58, [R1+0xddc] ;  /* 0x000ddc00013a7983 */ /* 0x000ee20000300800 */
        /* <DEDUP_REMOVED lines=13> */
[----:B--2---:R-:W-:-:S02]  /*15ff0*/  IMAD.MOV.U32 R19, RZ, RZ, R56 ;  /* 0x000000ffff137224 */ /* 0x004fc400078e0038 */
[----:B------:R-:W-:Y:S01]  /*16000*/  IMAD.MOV.U32 R18, RZ, RZ, R57 ;  /* 0x000000ffff127224 */ /* 0x000fe200078e0039 */
[----:B------:R-:W2:Y:S01]  /*16010*/  LDL.LU R56, [R1] ;  /* 0x0000000001387983 */ /* 0x000ea20000300800 */
[----:B------:R-:W2:Y:S02]  /*16020*/  LDL.LU R57, [R1+0x4] ;  /* 0x0000040001397983 */ /* 0x000ea40000300800 */
[----:B---3--:R-:W-:Y:S02]  /*16030*/  IMAD.MOV.U32 R17, RZ, RZ, R58 ;  /* 0x000000ffff117224 */ /* 0x008fe400078e003a */
[----:B----4-:R-:W-:Y:S01]  /*16040*/  IMAD.MOV.U32 R16, RZ, RZ, R59 ;  /* 0x000000ffff107224 */ /* 0x010fe200078e003b */
[----:B------:R-:W2:Y:S01]  /*16050*/  LDL.LU R58, [R1+0x8] ;  /* 0x00000800013a7983 */ /* 0x000ea20000300800 */
[----:B------:R-:W2:Y:S02]  /*16060*/  LDL.LU R59, [R1+0xc] ;  /* 0x00000c00013b7983 */ /* 0x000ea40000300800 */
[----:B------:R-:W3:Y:S02]  /*16070*/  LDL.LU R20, [R1+0x2b0] ;  /* 0x0002b00001147983 */ /* 0x000ee40000300800 */
[----:B------:R-:W3:Y:S01]  /*16080*/  LDL.LU R21, [R1+0x2b4] ;  /* 0x0002b40001157983 */ /* 0x000ee20000300800 */
[----:B------:R-:W3:Y:S01]  /*16090*/  LDL.LU R22, [R1+0x2b8] ;  /* 0x0002b80001167983 */ /* 0x000ee20000300800 */
[----:B------:R-:W3:Y:S02]  /*160a0*/  LDL.LU R23, [R1+0x2bc] ;  /* 0x0002bc0001177983 */ /* 0x000ee40000300800 */
[----:B------:R-:W4:Y:S02]  /*160b0*/  LDL.LU R24, [R1+0x70] ;  /* 0x0000700001187983 */ /* 0x000f240000300800 */
[----:B------:R-:W4:Y:S01]  /*160c0*/  LDL.LU R25, [R1+0x74] ;  /* 0x0000740001197983 */ /* 0x000f220000300800 */
[----:B------:R-:W4:Y:S01]  /*160d0*/  LDL.LU R26, [R1+0x78] ;  /* 0x00007800011a7983 */ /* 0x000f220000300800 */
[----:B------:R-:W4:Y:S02]  /*160e0*/  LDL.LU R27, [R1+0x7c] ;  /* 0x00007c00011b7983 */ /* 0x000f240000300800 */
[----:B------:R-:W-:Y:S02]  /*160f0*/  STL.64 [R1+0xd80], R14 ;  /* 0x000d800e01007387 */ /* 0x000fe40000100a00 */
[----:B------:R0:W-:Y:S02]  /*16100*/  STL.64 [R1+0xd78], R12 ;  /* 0x000d780c01007387 */ /* 0x0001e40000100a00 */
[----:B0-----:R-:W2:Y:S01]  /*16110*/  LDL.LU R12, [R1+0x260] ;  /* 0x00026000010c7983 */ /* 0x001ea20000300800 */
[----:B------:R-:W2:Y:S02]  /*16120*/  LDL.LU R13, [R1+0x264] ;  /* 0x00026400010d7983 */ /* 0x000ea40000300800 */
[----:B------:R-:W2:Y:S02]  /*16130*/  LDL.LU R14, [R1+0x268] ;  /* 0x00026800010e7983 */ /* 0x000ea40000300800 */
[----:B------:R-:W2:Y:S01]  /*16140*/  LDL.LU R15, [R1+0x26c] ;  /* 0x00026c00010f7983 */ /* 0x000ea20000300800 */
[C---:B------:R-:W-:Y:S01]  /*16150*/  HMMA.16816.F32.BF16 R40, R8.reuse, R46, R40 ;  /* 0x0000002e0828723c */ /* 0x040fe20000041828 */
[----:B--2---:R-:W-:Y:S01]  /*16160*/  STL.64 [R1+0xd90], R14 ;  /* 0x000d900e01007387 */ /* 0x004fe20000100a00 */
[----:B------:R0:W-:Y:S03]  /*16170*/  STL.64 [R1+0xd88], R12 ;  /* 0x000d880c01007387 */ /* 0x0001e60000100a00 */
[----:B0-----:R-:W2:Y:S01]  /*16180*/  LDL.LU R12, [R1+0x270] ;  /* 0x00027000010c7983 */ /* 0x001ea20000300800 */
[----:B------:R-:W2:Y:S02]  /*16190*/  LDL.LU R13, [R1+0x274] ;  /* 0x00027400010d7983 */ /* 0x000ea40000300800 */
[----:B------:R-:W2:Y:S02]  /*161a0*/  LDL.LU R14, [R1+0x278] ;  /* 0x00027800010e7983 */ /* 0x000ea40000300800 */
[----:B------:R-:W2:Y:S01]  /*161b0*/  LDL.LU R15, [R1+0x27c] ;  /* 0x00027c00010f7983 */ /* 0x000ea20000300800 */
[----:B------:R-:W2:Y:S01]  /*161c0*/  LDL.LU R52, [R1+0x240] ;  /* 0x0002400001347983 */ /* 0x000ea20000300800 */
[----:B------:R-:W2:Y:S02]  /*161d0*/  LDL.LU R53, [R1+0x244] ;  /* 0x0002440001357983 */ /* 0x000ea40000300800 */
[----:B------:R-:W2:Y:S02]  /*161e0*/  LDL.LU R54, [R1+0x248] ;  /* 0x0002480001367983 */ /* 0x000ea40000300800 */
[----:B------:R-:W2:Y:S07]  /*161f0*/  LDL.LU R55, [R1+0x24c] ;  /* 0x00024c0001377983 */ /* 0x000eae0000300800 */
[----:B------:R-:W-:Y:S01]  /*16200*/  STL.64 [R1+0x20], R40 ;  /* 0x0000202801007387 */ /* 0x000fe20000100a00 */
[----:B------:R0:W-:Y:S03]  /*16210*/  STL.64 [R1+0x28], R42 ;  /* 0x0000282a01007387 */ /* 0x0001e60000100a00 */
[----:B0-----:R-:W2:Y:S01]  /*16220*/  LDL.LU.64 R42, [R1+0xdd0] ;  /* 0x000dd000012a7983 */ /* 0x001ea20000300a00 */
[C---:B------:R-:W-:Y:S08]  /*16230*/  HMMA.16816.F32.BF16 R56, R8.reuse, R38, R56 ;  /* 0x000000260838723c */ /* 0x040ff00000041838 */
[C---:B--2---:R-:W-:Y:S11]  /*16240*/  HMMA.16816.F32.BF16 R48, R8.reuse, R42, R48 ;  /* 0x0000002a0830723c */ /* 0x044ff60000041830 */
[----:B------:R-:W-:Y:S11]  /*16250*/  @!UPT UIADD3 URZ, URZ, URZ, URZ ;  /* 0x0000003f3f3ff290 */ /* 0x000ff6000fffe03f */
[----:B------:R-:W-:Y:S01]  /*16260*/  @!UPT UIADD3 URZ, URZ, URZ, URZ ;  /* 0x0000003f3f3ff290 */ /* 0x000fe2000fffe03f */
[----:B------:R0:W-:Y:S01]  /*16270*/  STL.64 [R1+0x10], R48 ;  /* 0x0000103001007387 */ /* 0x0001e20000100a00 */
[----:B------:R1:W-:Y:S03]  /*16280*/  STL.64 [R1+0x18], R50 ;  /* 0x0000183201007387 */ /* 0x0003e60000100a00 */
[----:B0-----:R-:W2:Y:S01]  /*16290*/  LDL.LU R48, [R1+0x140] ;  /* 0x0001400001307983 */ /* 0x001ea20000300800 */
[----:B------:R-:W2:Y:S02]  /*162a0*/  LDL.LU R49, [R1+0x144] ;  /* 0x0001440001317983 */ /* 0x000ea40000300800 */
[----:B-1----:R-:W2:Y:S02]  /*162b0*/  LDL.LU R50, [R1+0x148] ;  /* 0x0001480001327983 */ /* 0x002ea40000300800 */
[----:B------:R-:W2:Y:S01]  /*162c0*/  LDL.LU R51, [R1+0x14c] ;  /* 0x00014c0001337983 */ /* 0x000ea20000300800 */
[----:B------:R-:W-:Y:S01]  /*162d0*/  STL.64 [R1], R56 ;  /* 0x0000003801007387 */ /* 0x000fe20000100a00 */
[----:B------:R0:W-:Y:S03]  /*162e0*/  STL.64 [R1+0x8], R58 ;  /* 0x0000083a01007387 */ /* 0x0001e60000100a00 */
[----:B0-----:R-:W2:Y:S01]  /*162f0*/  LDL.LU.64 R58, [R1+0xdc8] ;  /* 0x000dc800013a7983 */ /* 0x001ea20000300a00 */
[----:B------:R-:W2:Y:S01]  /*16300*/  LDL.LU.64 R56, [R1+0xdc0] ;  /* 0x000dc00001387983 */ /* 0x000ea20000300a00 */
[C---:B----4-:R-:W-:Y:S08]  /*16310*/  HMMA.16816.F32.BF16 R24, R8.reuse, R30, R24 ;  /* 0x0000001e0818723c */ /* 0x050ff00000041818 */
[C---:B--2---:R-:W-:Y:S11]  /*16320*/  HMMA.16816.F32.BF16 R56, R8.reuse, R34, R56 ;  /* 0x000000220838723c */ /* 0x044ff60000041838 */
[----:B------:R-:W-:Y:S11]  /*16330*/  @!UPT UIADD3 URZ, URZ, URZ, URZ ;  /* 0x0000003f3f3ff290 */ /* 0x000ff6000fffe03f */
[----:B------:R-:W-:Y:S01]  /*16340*/  @!UPT UIADD3 URZ, URZ, URZ, URZ ;  /* 0x0000003f3f3ff290 */ /* 0x000fe2000fffe03f */
[----:B------:R-:W-:Y:S01]  /*16350*/  STL [R1+0xd00], R58 ;  /* 0x000d003a01007387 */ /* 0x000fe20000100800 */
[----:B------:R-:W-:Y:S02]  /*16360*/  STL [R1+0xcfc], R59 ;  /* 0x000cfc3b01007387 */ /* 0x000fe40000100800 */
[----:B------:R0:W-:Y:S02]  /*16370*/  STL.64 [R1+0xd08], R56 ;  /* 0x000d083801007387 */ /* 0x0001e40000100a00 */
[----:B0-----:R-:W2:Y:S01]  /*16380*/  LDL.LU R56, [R1+0x220] ;  /* 0x0002200001387983 */ /* 0x001ea20000300800 */
[----:B------:R-:W2:Y:S02]  /*16390*/  LDL.LU R57, [R1+0x224] ;  /* 0x0002240001397983 */ /* 0x000ea40000300800 */
[----:B------:R-:W2:Y:S02]  /*163a0*/  LDL.LU R58, [R1+0x228] ;  /* 0x00022800013a7983 */ /* 0x000ea40000300800 */
[----:B------:R-:W2:Y:S01]  /*163b0*/  LDL.LU R59, [R1+0x22c] ;  /* 0x00022c00013b7983 */ /* 0x000ea20000300800 */
[----:B------:R-:W-:Y:S01]  /*163c0*/  STL.64 [R1+0x70], R24 ;  /* 0x0000701801007387 */ /* 0x000fe20000100a00 */
[----:B------:R0:W-:Y:S03]  /*163d0*/  STL.64 [R1+0x78], R26 ;  /* 0x0000781a01007387 */ /* 0x0001e60000100a00 */
[----:B0-----:R-:W3:Y:S02]  /*163e0*/  LDL.LU.64 R26, [R1+0xdb8] ;  /* 0x000db800011a7983 */ /* 0x001ee40000300a00 */
[C---:B---3--:R-:W-:Y:S11]  /*163f0*/  HMMA.16816.F32.BF16 R20, R8.reuse, R26, R20 ;  /* 0x0000001a0814723c */ /* 0x048ff60000041814 */
[----:B------:R-:W-:Y:S11]  /*16400*/  @!UPT UIADD3 URZ, URZ, URZ, URZ ;  /* 0x0000003f3f3ff290 */ /* 0x000ff6000fffe03f */
[----:B------:R-:W-:Y:S01]  /*16410*/  @!UPT UIADD3 URZ, URZ, URZ, URZ ;  /* 0x0000003f3f3ff290 */ /* 0x000fe2000fffe03f */
        /* <DEDUP_REMOVED lines=9> */
[----:B---3--:R-:W-:Y:S02]  /*164b0*/  HMMA.16816.F32.BF16 R8, R8, R18, R4 ;  /* 0x000000120808723c */ /* 0x008fe40000041804 */
[----:B------:R-:W3:Y:S01]  /*164c0*/  LDL.LU.64 R6, [R1+0xda0] ;  /* 0x000da00001067983 */ /* 0x000ee20000300a00 */
[----:B------:R-:W3:Y:S11]  /*164d0*/  LDL.LU.64 R4, [R1+0xd98] ;  /* 0x000d980001047983 */ /* 0x000ef60000300a00 */
[----:B------:R-:W-:Y:S09]  /*164e0*/  @!UPT UIADD3 URZ, URZ, URZ, URZ ;  /* 0x0000003f3f3ff290 */ /* 0x000ff2000fffe03f */
[----:B------:R0:W-:Y:S01]  /*164f0*/  STL.64 [R1+0x190], R8 ;  /* 0x0001900801007387 */ /* 0x0001e20000100a00 */
[----:B------:R1:W-:Y:S03]  /*16500*/  STL.64 [R1+0x198], R10 ;  /* 0x0001980a01007387 */ /* 0x0003e60000100a00 */
[----:B0-----:R-:W4:Y:S01]  /*16510*/  LDL.LU R8, [R1+0x230] ;  /* 0x0002300001087983 */ /* 0x001f220000300800 */
[----:B------:R-:W4:Y:S02]  /*16520*/  LDL.LU R9, [R1+0x234] ;  /* 0x0002340001097983 */ /* 0x000f240000300800 */
[----:B-1----:R-:W4:Y:S02]  /*16530*/  LDL.LU R10, [R1+0x238] ;  /* 0x00023800010a7983 */ /* 0x002f240000300800 */
[----:B------:R-:W4:Y:S01]  /*16540*/  LDL.LU R11, [R1+0x23c] ;  /* 0x00023c00010b7983 */ /* 0x000f220000300800 */
[C---:B---3--:R-:W-:Y:S11]  /*16550*/  HMMA.16816.F32.BF16 R12, R4.reuse, R46, R12 ;  /* 0x0000002e040c723c */ /* 0x048ff6000004180c */
[----:B------:R-:W-:Y:S11]  /*16560*/  @!UPT UIADD3 URZ, URZ, URZ, URZ ;  /* 0x0000003f3f3ff290 */ /* 0x000ff6000fffe03f */
[----:B------:R-:W-:Y:S01]  /*16570*/  @!UPT UIADD3 URZ, URZ, URZ, URZ ;  /* 0x0000003f3f3ff290 */ /* 0x000fe2000fffe03f */
[----:B------:R-:W-:Y:S01]  /*16580*/  STL.64 [R1+0x270], R12 ;  /* 0x0002700c01007387 */ /* 0x000fe20000100a00 */
[----:B------:R-:W-:Y:S02]  /*16590*/  IMAD.MOV.U32 R20, RZ, RZ, R14 ;  /* 0x000000ffff147224 */ /* 0x000fe400078e000e */
[----:B------:R0:W-:Y:S02]  /*165a0*/  STL.64 [R1+0x278], R14 ;  /* 0x0002780e01007387 */ /* 0x0001e40000100a00 */
[----:B------:R-:W-:Y:S01]  /*165b0*/  IMAD.MOV.U32 R24, RZ, RZ, R12 ;  /* 0x000000ffff187224 */ /* 0x000fe200078e000c */
[----:B0-----:R-:W3:Y:S01]  /*165c0*/  LDL.LU.64 R14, [R1+0xd90] ;  /* 0x000d9000010e7983 */ /* 0x001ee20000300a00 */
[----:B------:R-:W3:Y:S02]  /*165d0*/  LDL.LU.64 R12, [R1+0xd88] ;  /* 0x000d8800010c7983 */ /* 0x000ee40000300a00 */
        /* <DEDUP_REMOVED lines=8> */
[----:B------:R-:W3:Y:S01]  /*16660*/  LDL.LU.64 R12, [R1+0xd78] ;  /* 0x000d7800010c7983 */ /* 0x000ee20000300a00 */
[C---:B------:R-:W-:Y:S08]  /*16670*/  HMMA.16816.F32.BF16 R52, R4.reuse, R34, R52 ;  /* 0x000000220434723c */ /* 0x040ff00000041834 */
[C---:B---3--:R-:W-:Y:S11]  /*16680*/  HMMA.16816.F32.BF16 R12, R4.reuse, R38, R12 ;  /* 0x00000026040c723c */ /* 0x048ff6000004180c */
[----:B------:R-:W-:Y:S11]  /*16690*/  @!UPT UIADD3 URZ, URZ, URZ, URZ ;  /* 0x0000003f3f3ff290 */ /* 0x000ff6000fffe03f */
[----:B------:R-:W-:Y:S01]  /*166a0*/  @!UPT UIADD3 URZ, URZ, URZ, URZ ;  /* 0x0000003f3f3ff290 */ /* 0x000fe2000fffe03f */
[----:B------:R-:W-:Y:S01]  /*166b0*/  STL.64 [R1+0x250], R12 ;  /* 0x0002500c01007387 */ /* 0x000fe20000100a00 */
[----:B------:R0:W-:Y:S03]  /*166c0*/  STL.64 [R1+0x258], R14 ;  /* 0x0002580e01007387 */ /* 0x0001e60000100a00 */
[----:B0-----:R-:W3:Y:S01]  /*166d0*/  LDL.LU.64 R14, [R1+0xd70] ;  /* 0x000d7000010e7983 */ /* 0x001ee20000300a00 */
[----:B------:R-:W3:Y:S02]  /*166e0*/  LDL.LU.64 R12, [R1+0xd68] ;  /* 0x000d6800010c7983 */ /* 0x000ee40000300a00 */
[----:B------:R-:W-:Y:S02]  /*166f0*/  STL.64 [R1+0x240], R52 ;  /* 0x0002403401007387 */ /* 0x000fe40000100a00 */
[----:B------:R0:W-:Y:S02]  /*16700*/  STL.64 [R1+0x248], R54 ;  /* 0x0002483601007387 */ /* 0x0001e40000100a00 */
[----:B0-----:R-:W3:Y:S01]  /*16710*/  LDL.LU.64 R54, [R1+0xd60] ;  /* 0x000d600001367983 */ /* 0x001ee20000300a00 */
[----:B------:R-:W3:Y:S02]  /*16720*/  LDL.LU.64 R52, [R1+0xd58] ;  /* 0x000d580001347983 */ /* 0x000ee40000300a00 */
[----:B------:R4:W-:Y:S02]  /*16730*/  STL.64 [R1+0xd48], R34 ;  /* 0x000d482201007387 */ /* 0x0009e40000100a00 */
[C---:B----4-:R-:W-:Y:S08]  /*16740*/  HMMA.16816.F32.BF16 R32, R4.reuse, R30, R8 ;  /* 0x0000001e0420723c */ /* 0x050ff00000041808 */
[C---:B--2---:R-:W-:Y:S01]  /*16750*/  HMMA.16816.F32.BF16 R8, R4.reuse, R26, R56 ;  /* 0x0000001a0408723c */ /* 0x044fe20000041838 */
[----:B------:R-:W-:Y:S11]  /*16760*/  STL.64 [R1+0xd40], R30 ;  /* 0x000d401e01007387 */ /* 0x000ff60000100a00 */
[----:B------:R-:W-:Y:S03]  /*16770*/  @!UPT UIADD3 URZ, URZ, URZ, URZ ;  /* 0x0000003f3f3ff290 */ /* 0x000fe6000fffe03f */
[----:B------:R-:W-:Y:S01]  /*16780*/  STL.64 [R1+0x230], R32 ;  /* 0x0002302001007387 */ /* 0x000fe20000100a00 */
[----:B------:R-:W-:Y:S02]  /*16790*/  STL.64 [R1+0x238], R34 ;  /* 0x0002382201007387 */ /* 0x000fe40000100a00 */
[----:B------:R-:W-:Y:S02]  /*167a0*/  STL.64 [R1+0xd38], R26 ;  /* 0x000d381a01007387 */ /* 0x000fe40000100a00 */
[----:B------:R-:W-:Y:S03]  /*167b0*/  STL.64 [R1+0xd30], R24 ;  /* 0x000d301801007387 */ /* 0x000fe60000100a00 */
[----:B------:R-:W-:Y:S01]  /*167c0*/  STL.64 [R1+0x220], R8 ;  /* 0x0002200801007387 */ /* 0x000fe20000100a00 */
[----:B------:R3:W-:Y:S02]  /*167d0*/  STL.64 [R1+0x228], R10 ;  /* 0x0002280a01007387 */ /* 0x0007e40000100a00 */
[C---:B---3--:R-:W-:Y:S08]  /*167e0*/  HMMA.16816.F32.BF16 R8, R4.reuse, R22, R12 ;  /* 0x000000160408723c */ /* 0x048ff0000004180c */
[----:B------:R-:W-:Y:S01]  /*167f0*/  HMMA.16816.F32.BF16 R4, R4, R18, R48 ;  /* 0x000000120404723c */ /* 0x000fe20000041830 */
[----:B------:R-:W2:Y:S11]  /*16800*/  LDL.LU R12, [R1+0x120] ;  /* 0x00012000010c7983 */ /* 0x000eb60000300800 */
[----:B------:R-:W-:Y:S03]  /*16810*/  @!UPT UIADD3 URZ, URZ, URZ, URZ ;  /* 0x0000003f3f3ff290 */ /* 0x000fe6000fffe03f */
[----:B------:R-:W-:Y:S01]  /*16820*/  STL.64 [R1+0x210], R8 ;  /* 0x0002100801007387 */ /* 0x000fe20000100a00 */
[----:B------:R-:W-:Y:S02]  /*16830*/  STL.64 [R1+0x218], R10 ;  /* 0x0002180a01007387 */ /* 0x000fe40000100a00 */
[----:B------:R-:W2:Y:S02]  /*16840*/  LDL.LU R13, [R1+0x124] ;  /* 0x00012400010d7983 */ /* 0x000ea40000300800 */
[----:B------:R-:W2:Y:S01]  /*16850*/  LDL.LU R14, [R1+0x128] ;  /* 0x00012800010e7983 */ /* 0x000ea20000300800 */
[----:B------:R-:W2:Y:S01]  /*16860*/  LDL.LU R15, [R1+0x12c] ;  /* 0x00012c00010f7983 */ /* 0x000ea20000300800 */
[----:B------:R-:W-:Y:S02]  /*16870*/  STL.64 [R1+0xd18], R22 ;  /* 0x000d181601007387 */ /* 0x000fe40000100a00 */
[----:B------:R-:W-:Y:S02]  /*16880*/  STL.64 [R1+0xd10], R20 ;  /* 0x000d101401007387 */ /* 0x000fe40000100a00 */
[----:B------:R-:W-:Y:S01]  /*16890*/  STL.64 [R1+0x140], R4 ;  /* 0x0001400401007387 */ /* 0x000fe20000100a00 */
[----:B------:R-:W-:Y:S01]  /*168a0*/  STL.64 [R1+0x148], R6 ;  /* 0x0001480601007387 */ /* 0x000fe20000100a00 */
[----:B------:R0:W-:Y:S02]  /*168b0*/  STL.64 [R1+0xd50], R18 ;  /* 0x000d501201007387 */ /* 0x0001e40000100a00 */
[----:B------:R-:W3:Y:S02]  /*168c0*/  LDL.LU R16, [R1+0x110] ;  /* 0x0001100001107983 */ /* 0x000ee40000300800 */
[----:B------:R-:W3:Y:S01]  /*168d0*/  LDL.LU R17, [R1+0x114] ;  /* 0x0001140001117983 */ /* 0x000ee20000300800 */
[----:B0-----:R-:W3:Y:S01]  /*168e0*/  LDL.LU R18, [R1+0x118] ;  /* 0x0001180001127983 */ /* 0x001ee20000300800 */
[----:B------:R-:W3:Y:S02]  /*168f0*/  LDL.LU R19, [R1+0x11c] ;  /* 0x00011c0001137983 */ /* 0x000ee40000300800 */
        /* <DEDUP_REMOVED lines=8> */
[----:B------:R-:W-:-:S02]  /*16980*/  IMAD.MOV.U32 R49, RZ, RZ, R6 ;  /* 0x000000ffff317224 */ /* 0x000fc400078e0006 */
[----:B------:R-:W-:Y:S01]  /*16990*/  IMAD.MOV.U32 R48, RZ, RZ, R7 ;  /* 0x000000ffff307224 */ /* 0x000fe200078e0007 */
        /* <DEDUP_REMOVED lines=11> */
[----:B------:R-:W4:Y:S01]  /*16a50*/  LDL.LU.64 R50, [R1+0x3f0] ;  /* 0x0003f00001327983 */ /* 0x000f220000300a00 */
[----:B------:R-:W4:Y:S01]  /*16a60*/  LDL.LU R36, [R1+0x5b8] ;  /* 0x0005b80001247983 */ /* 0x000f220000300800 */
[----:B------:R-:W-:Y:S01]  /*16a70*/  IMAD.MOV.U32 R23, RZ, RZ, R0 ;  /* 0x000000ffff177224 */ /* 0x000fe200078e0000 */
[C---:B--2---:R-:W-:Y:S08]  /*16a80*/  HMMA.16816.F32.BF16 R4, R52.reuse, R46, R12 ;  /* 0x0000002e3404723c */ /* 0x044ff0000004180c */
[C---:B---3--:R-:W-:Y:S08]  /*16a90*/  HMMA.16816.F32.BF16 R16, R52.reuse, R42, R16 ;  /* 0x0000002a3410723c */ /* 0x048ff00000041810 */
[----:B----4-:R-:W-:Y:S07]  /*16aa0*/  HMMA.16816.F32.BF16 R32, R52, R38, R32 ;  /* 0x000000263420723c */ /* 0x010fee0000041820 */
[----:B------:R-:W-:Y:S01]  /*16ab0*/  STL.64 [R1+0x120], R4 ;  /* 0x0001200401007387 */ /* 0x000fe20000100a00 */
[----:B------:R-:W-:Y:S07]  /*16ac0*/  STL.64 [R1+0x128], R6 ;  /* 0x0001280601007387 */ /* 0x000fee0000100a00 */
[----:B------:R-:W-:Y:S01]  /*16ad0*/  STL.64 [R1+0x110], R16 ;  /* 0x0001101001007387 */ /* 0x000fe20000100a00 */
[----:B------:R-:W-:-:S02]  /*16ae0*/  IMAD.MOV.U32 R43, RZ, RZ, R19 ;  /* 0x000000ffff2b7224 */ /* 0x000fc400078e0013 */
[----:B------:R-:W-:Y:S02]  /*16af0*/  IMAD.MOV.U32 R42, RZ, RZ, R18 ;  /* 0x000000ffff2a7224 */ /* 0x000fe400078e0012 */
[----:B------:R0:W-:Y:S02]  /*16b00*/  STL.64 [R1+0x118], R18 ;  /* 0x0001181201007387 */ /* 0x0001e40000100a00 */
[----:B------:R-:W-:Y:S02]  /*16b10*/  IMAD.MOV.U32 R10, RZ, RZ, R17 ;  /* 0x000000ffff0a7224 */ /* 0x000fe400078e0011 */
[----:B------:R-:W-:Y:S01]  /*16b20*/  IMAD.MOV.U32 R9, RZ, RZ, R16 ;  /* 0x000000ffff097224 */ /* 0x000fe200078e0010 */
[----:B0-----:R-:W2:Y:S01]  /*16b30*/  LDL.LU.64 R18, [R1+0xd50] ;  /* 0x000d500001127983 */ /* 0x001ea20000300a00 */
[----:B------:R-:W3:Y:S02]  /*16b40*/  LDL.LU R40, [R1+0x5c8] ;  /* 0x0005c80001287983 */ /* 0x000ee40000300800 */
[----:B------:R-:W4:Y:S02]  /*16b50*/  LDL.LU R17, [R1+0xa38] ;  /* 0x000a380001117983 */ /* 0x000f240000300800 */
[----:B------:R-:W2:Y:S01]  /*16b60*/  LDL.LU R16, [R1+0xa30] ;  /* 0x000a300001107983 */ /* 0x000ea20000300800 */
[----:B------:R-:W2:Y:S01]  /*16b70*/  LDL.LU R45, [R1+0xa28] ;  /* 0x000a2800012d7983 */ /* 0x000ea20000300800 */
[----:B------:R-:W2:Y:S02]  /*16b80*/  LDL.LU R44, [R1+0xa20] ;  /* 0x000a2000012c7983 */ /* 0x000ea40000300800 */
[----:B------:R-:W2:Y:S02]  /*16b90*/  LDL.LU R0, [R1+0xa18] ;  /* 0x000a180001007983 */ /* 0x000ea40000300800 */
[----:B------:R-:W-:Y:S02]  /*16ba0*/  STL.64 [R1+0x100], R32 ;  /* 0x0001002001007387 */ /* 0x000fe40000100a00 */
[----:B------:R-:W-:-:S02]  /*16bb0*/  IMAD.MOV.U32 R39, RZ, RZ, R35 ;  /* 0x000000ffff277224 */ /* 0x000fc400078e0023 */
[----:B------:R-:W-:Y:S01]  /*16bc0*/  IMAD.MOV.U32 R38, RZ, RZ, R34 ;  /* 0x000000ffff267224 */ /* 0x000fe200078e0022 */
[----:B------:R0:W-:Y:S04]  /*16bd0*/  STL.64 [R1+0x108], R34 ;  /* 0x0001082201007387 */ /* 0x0001e80000100a00 */
[----:B0-----:R-:W2:Y:S02]  /*16be0*/  LDL.LU.64 R34, [R1+0xd48] ;  /* 0x000d480001227983 */ /* 0x001ea40000300a00 */
[----:B--2---:R-:W-:Y:S11]  /*16bf0*/  HMMA.16816.F32.BF16 R28, R52, R34, R28 ;  /* 0x00000022341c723c */ /* 0x004ff6000004181c */
[----:B------:R-:W-:Y:S11]  /*16c00*/  @!UPT UIADD3 URZ, URZ, URZ, URZ ;  /* 0x0000003f3f3ff290 */ /* 0x000ff6000fffe03f */
[----:B------:R-:W-:Y:S01]  /*16c10*/  @!UPT UIADD3 URZ, URZ, URZ, URZ ;  /* 0x0000003f3f3ff290 */ /* 0x000fe2000fffe03f */
[----:B------:R-:W-:Y:S01]  /*16c20*/  STL.64 [R1+0xf0], R28 ;  /* 0x0000f01c01007387 */ /* 0x000fe20000100a00 */
[----:B------:R-:W-:Y:S02]  /*16c30*/  IMAD.MOV.U32 R35, RZ, RZ, R31 ;  /* 0x000000ffff237224 */ /* 0x000fe400078e001f */
[----:B------:R-:W-:Y:S02]  /*16c40*/  IMAD.MOV.U32 R34, RZ, RZ, R30 ;  /* 0x000000ffff227224 */ /* 0x000fe400078e001e */
[----:B------:R0:W-:Y:S02]  /*16c50*/  STL.64 [R1+0xf8], R30 ;  /* 0x0000f81e01007387 */ /* 0x0001e40000100a00 */
[----:B0-----:R-:W2:Y:S01]  /*16c60*/  LDL.LU.64 R30, [R1+0xd40] ;  /* 0x000d4000011e7983 */ /* 0x001ea20000300a00 */
[----:B------:R-:W-:Y:S02]  /*16c70*/  IMAD.MOV.U32 R14, RZ, RZ, R29 ;  /* 0x000000ffff0e7224 */ /* 0x000fe400078e001d */
[----:B------:R-:W-:-:S02]  /*16c80*/  IMAD.MOV.U32 R13, RZ, RZ, R28 ;  /* 0x000000ffff0d7224 */ /* 0x000fc400078e001c */
[C---:B--2---:R-:W-:Y:S01]  /*16c90*/  HMMA.16816.F32.BF16 R28, R52.reuse, R30, R24 ;  /* 0x0000001e341c723c */ /* 0x044fe20000041818 */
[----:B------:R-:W2:Y:S01]  /*16ca0*/  LDL.LU.64 R26, [R1+0xd38] ;  /* 0x000d3800011a7983 */ /* 0x000ea20000300a00 */
[----:B------:R0:W5:Y:S11]  /*16cb0*/  LDL.LU.64 R24, [R1+0xd30] ;  /* 0x000d300001187983 */ /* 0x0001760000300a00 */
[----:B------:R-:W-:Y:S10]  /*16cc0*/  @!UPT UIADD3 URZ, URZ, URZ, URZ ;  /* 0x0000003f3f3ff290 */ /* 0x000ff4000fffe03f */
[----:B------:R1:W-:Y:S01]  /*16cd0*/  STL.64 [R1+0xe0], R28 ;  /* 0x0000e01c01007387 */ /* 0x0003e20000100a00 */
[----:B------:R0:W-:Y:S02]  /*16ce0*/  STL.64 [R1+0xe8], R30 ;  /* 0x0000e81e01007387 */ /* 0x0001e40000100a00 */
[----:B-1----:R-:W-:Y:S02]  /*16cf0*/  IMAD.MOV.U32 R28, RZ, RZ, R2 ;  /* 0x000000ffff1c7224 */ /* 0x002fe400078e0002 */
[----:B------:R-:W-:Y:S01]  /*16d00*/  IMAD.MOV.U32 R29, RZ, RZ, R3 ;  /* 0x000000ffff1d7224 */ /* 0x000fe200078e0003 */
[----:B------:R-:W3:Y:S01]  /*16d10*/  LDL.LU R2, [R1+0xd2c] ;  /* 0x000d2c0001027983 */ /* 0x000ee20000300800 */
[----:B------:R-:W3:Y:S02]  /*16d20*/  LDL.LU R3, [R1+0xd28] ;  /* 0x000d280001037983 */ /* 0x000ee40000300800 */
[----:B0-----:R-:W-:Y:S02]  /*16d30*/  IMAD.MOV.U32 R30, RZ, RZ, R60 ;  /* 0x000000ffff1e7224 */ /* 0x001fe400078e003c */
[----:B------:R-:W-:Y:S01]  /*16d40*/  IMAD.MOV.U32 R31, RZ, RZ, R61 ;  /* 0x000000ffff1f7224 */ /* 0x000fe200078e003d */
[----:B------:R-:W3:Y:S01]  /*16d50*/  LDL.LU R60, [R1+0xd24] ;  /* 0x000d2400013c7983 */ /* 0x000ee20000300800 */
[----:B------:R-:W3:Y:S01]  /*16d60*/  LDL.LU R61, [R1+0xd20] ;  /* 0x000d2000013d7983 */ /* 0x000ee20000300800 */
[C---:B--2---:R-:W-:Y:S11]  /*16d70*/  HMMA.16816.F32.BF16 R20, R52.reuse, R26, R20 ;  /* 0x0000001a3414723c */ /* 0x044ff60000041814 */
[----:B------:R-:W-:Y:S11]  /*16d80*/  @!UPT UIADD3 URZ, URZ, URZ, URZ ;  /* 0x0000003f3f3ff290 */ /* 0x000ff6000fffe03f */
[----:B------:R-:W-:Y:S01]  /*16d90*/  @!UPT UIADD3 URZ, URZ, URZ, URZ ;  /* 0x0000003f3f3ff290 */ /* 0x000fe2000fffe03f */
[----:B------:R-:W-:Y:S01]  /*16da0*/  STL.64 [R1+0xd0], R20 ;  /* 0x0000d01401007387 */ /* 0x000fe20000100a00 */
[----:B------:R0:W-:Y:S03]  /*16db0*/  STL.64 [R1+0xd8], R22 ;  /* 0x0000d81601007387 */ /* 0x0001e60000100a00 */
[----:B0-----:R-:W2:Y:S01]  /*16dc0*/  LDL.LU.64 R22, [R1+0xd18] ;  /* 0x000d180001167983 */ /* 0x001ea20000300a00 */
[----:B------:R-:W-:Y:S01]  /*16dd0*/  HMMA.16816.F32.BF16 R28, R52, R18, R28 ;  /* 0x00000012341c723c */ /* 0x000fe2000004181c */
[----:B------:R-:W-:Y:S02]  /*16de0*/  IMAD.MOV.U32 R46, RZ, RZ, R7 ;  /* 0x000000ffff2e7224 */ /* 0x000fe400078e0007 */
[----:B------:R-:W-:Y:S01]  /*16df0*/  IMAD.MOV.U32 R7, RZ, RZ, R4 ;  /* 0x000000ffff077224 */ /* 0x000fe200078e0004 */
[----:B------:R-:W-:Y:S01]  /*16e00*/  IADD3 R4, P0, R50, UR12, RZ ;  /* 0x0000000c32047c10 */ /* 0x000fe2000ff1e0ff */
[----:B------:R-:W-:Y:S01]  /*16e10*/  IMAD.MOV.U32 R15, RZ, RZ, R6 ;  /* 0x000000ffff0f7224 */ /* 0x000fe200078e0006 */
[----:B---3--:R-:W-:Y:S01]  /*16e20*/  IADD3 R6, P2, R2, UR12, RZ ;  /* 0x0000000c02067c10 */ /* 0x008fe2000ff5e0ff */
[----:B------:R0:W5:Y:S01]  /*16e30*/  LDL.LU.64 R20, [R1+0xd10] ;  /* 0x000d100001147983 */ /* 0x0001620000300a00 */
[----:B------:R-:W-:Y:S01]  /*16e40*/  IADD3.X R2, R51, UR6, RZ, P0, !PT ;  /* 0x0000000633027c10 */ /* 0x000fe200087fe4ff */
[----:B------:R-:W-:Y:S01]  /*16e50*/  IMAD.MOV.U32 R8, RZ, RZ, R5 ;  /* 0x000000ffff087224 */ /* 0x000fe200078e0005 */
[----:B------:R-:W-:-:S02]  /*16e60*/  IADD3 R36, R36, 0x1, RZ ;  /* 0x0000000124247810 */ /* 0x000fc40007ffe0ff */
[----:B------:R-:W-:Y:S02]  /*16e70*/  IADD3 R5, P1, R60, UR12, RZ ;  /* 0x0000000c3c057c10 */ /* 0x000fe4000ff3e0ff */
[----:B------:R-:W-:Y:S01]  /*16e80*/  IADD3.X R3, R3, UR6, RZ, P2, !PT ;  /* 0x0000000603037c10 */ /* 0x000fe200097fe4ff */
[----:B------:R-:W-:Y:S01]  /*16e90*/  IADD3 R40, P2, R40, UR12, RZ ;  /* 0x0000000c28287c10 */ /* 0x000fe2000ff5e0ff */
[----:B----4-:R-:W-:Y:S02]  /*16ea0*/  IADD3 R17, P6, R17, UR12, RZ ;  /* 0x0000000c11117c10 */ /* 0x010fe4000ffde0ff */
[----:B------:R-:W-:Y:S02]  /*16eb0*/  IADD3 R16, P5, R16, UR12, RZ ;  /* 0x0000000c10107c10 */ /* 0x000fe4000ffbe0ff */
[----:B------:R-:W-:Y:S01]  /*16ec0*/  IADD3.X R60, R61, UR6, RZ, P1, !PT ;  /* 0x000000063d3c7c10 */ /* 0x000fe20008ffe4ff */
[----:B------:R-:W-:Y:S01]  /*16ed0*/  IADD3 R45, P1, R45, UR12, RZ ;  /* 0x0000000c2d2d7c10 */ /* 0x000fe2000ff3e0ff */
[----:B------:R-:W-:-:S02]  /*16ee0*/  IADD3 R44, P4, R44, UR12, RZ ;  /* 0x0000000c2c2c7c10 */ /* 0x000fc4000ff9e0ff */
[----:B------:R-:W-:Y:S01]  /*16ef0*/  IADD3 R0, P3, R0, UR12, RZ ;  /* 0x0000000c00007c10 */ /* 0x000fe2000ff7e0ff */
[----:B------:R-:W-:Y:S02]  /*16f00*/  IMAD.MOV.U32 R19, RZ, RZ, R30 ;  /* 0x000000ffff137224 */ /* 0x000fe400078e001e */
[----:B------:R-:W-:Y:S02]  /*16f10*/  IMAD.MOV.U32 R18, RZ, RZ, R31 ;  /* 0x000000ffff127224 */ /* 0x000fe400078e001f */
[----:B------:R-:W-:Y:S02]  /*16f20*/  IMAD.MOV.U32 R12, RZ, RZ, R33 ;  /* 0x000000ffff0c7224 */ /* 0x000fe400078e0021 */
[----:B------:R-:W-:Y:S01]  /*16f30*/  IMAD.MOV.U32 R11, RZ, RZ, R32 ;  /* 0x000000ffff0b7224 */ /* 0x000fe200078e0020 */
[----:B------:R-:W-:Y:S01]  /*16f40*/  ISETP.NE.U32.AND P0, PT, R36, UR7, PT ;  /* 0x0000000724007c0c */ /* 0x000fe2000bf05070 */
[----:B--2---:R-:W-:Y:S07]  /*16f50*/  HMMA.16816.F32.BF16 R56, R52, R22, R56 ;  /* 0x000000163438723c */ /* 0x004fee0000041838 */
[----:B------:R-:W-:-:S02]  /*16f60*/  IMAD.MOV.U32 R22, RZ, RZ, R4 ;  /* 0x000000ffff167224 */ /* 0x000fc400078e0004 */
[----:B------:R-:W-:Y:S11]  /*16f70*/  IMAD.MOV.U32 R23, RZ, RZ, R2 ;  /* 0x000000ffff177224 */ /* 0x000ff600078e0002 */
[----:B------:R-:W-:Y:S03]  /*16f80*/  @!UPT UIADD3 URZ, URZ, URZ, URZ ;  /* 0x0000003f3f3ff290 */ /* 0x000fe6000fffe03f */
[----:B------:R1:W-:Y:S01]  /*16f90*/  STL.64 [R1+0xc0], R56 ;  /* 0x0000c03801007387 */ /* 0x0003e20000100a00 */
[----:B------:R-:W-:Y:S03]  /*16fa0*/  STL.64 [R1+0xc8], R58 ;  /* 0x0000c83a01007387 */ /* 0x000fe60000100a00 */
[----:B-1----:R0:W5:Y:S01]  /*16fb0*/  LDL.LU.64 R56, [R1+0xd08] ;  /* 0x000d080001387983 */ /* 0x0021620000300a00 */
[----:B------:R-:W-:Y:S02]  /*16fc0*/  STL.64 [R1+0x50], R28 ;  /* 0x0000501c01007387 */ /* 0x000fe40000100a00 */
[----:B------:R-:W-:Y:S02]  /*16fd0*/  STL.64 [R1+0x58], R30 ;  /* 0x0000581e01007387 */ /* 0x000fe40000100a00 */
[----:B------:R-:W-:Y:S01]  /*16fe0*/  STL [R1+0x5b8], R36 ;  /* 0x0005b82401007387 */ /* 0x000fe20000100800 */
[----:B------:R1:W-:Y:S01]  /*16ff0*/  STL.64 [R1+0x3f0], R22 ;  /* 0x0003f01601007387 */ /* 0x0003e20000100a00 */
[----:B------:R2:W-:Y:S02]  /*17000*/  STL [R1+0x5c8], R40 ;  /* 0x0005c82801007387 */ /* 0x0005e40000100800 */
[----:B------:R3:W-:Y:S02]  /*17010*/  STL [R1+0xa38], R17 ;  /* 0x000a381101007387 */ /* 0x0007e40000100800 */
[----:B------:R2:W-:Y:S01]  /*17020*/  STL [R1+0xa30], R16 ;  /* 0x000a301001007387 */ /* 0x0005e20000100800 */
[----:B------:R-:W4:Y:S01]  /*17030*/  LDL.LU R4, [R1+0x5c4] ;  /* 0x0005c40001047983 */ /* 0x000f220000300800 */
[----:B------:R0:W-:Y:S02]  /*17040*/  STL [R1+0xa28], R45 ;  /* 0x000a282d01007387 */ /* 0x0001e40000100800 */
[----:B------:R-:W4:Y:S02]  /*17050*/  LDL.LU R2, [R1+0xa10] ;  /* 0x000a100001027983 */ /* 0x000f240000300800 */
[----:B------:R0:W-:Y:S01]  /*17060*/  STL [R1+0xa20], R44 ;  /* 0x000a202c01007387 */ /* 0x0001e20000100800 */
[----:B------:R-:W4:Y:S01]  /*17070*/  LDL.LU R52, [R1+0xa34] ;  /* 0x000a340001347983 */ /* 0x000f220000300800 */
[----:B------:R0:W-:Y:S02]  /*17080*/  STL [R1+0xa18], R0 ;  /* 0x000a180001007387 */ /* 0x0001e40000100800 */
[----:B------:R-:W4:Y:S02]  /*17090*/  LDL.LU R53, [R1+0xa08] ;  /* 0x000a080001357983 */ /* 0x000f240000300800 */
[----:B------:R-:W4:Y:S01]  /*170a0*/  LDL.LU R54, [R1+0xa2c] ;  /* 0x000a2c0001367983 */ /* 0x000f220000300800 */
[----:B------:R-:W4:Y:S01]  /*170b0*/  LDL.LU R55, [R1+0xa00] ;  /* 0x000a000001377983 */ /* 0x000f220000300800 */
[----:B------:R-:W4:Y:S02]  /*170c0*/  LDL.LU R61, [R1+0xa24] ;  /* 0x000a2400013d7983 */ /* 0x000f240000300800 */
[----:B-1----:R-:W4:Y:S02]  /*170d0*/  LDL.LU R22, [R1+0x9f8] ;  /* 0x0009f80001167983 */ /* 0x002f240000300800 */
        /* <DEDUP_REMOVED lines=17> */
[----:B--2---:R-:W2:Y:S01]  /*171f0*/  LDL.LU R40, [R1+0x9b0] ;  /* 0x0009b00001287983 */ /* 0x004ea20000300800 */
[----:B---3--:R-:W3:Y:S02]  /*17200*/  LDL.LU R17, [R1+0x9d4] ;  /* 0x0009d40001117983 */ /* 0x008ee40000300800 */
[----:B------:R-:W2:Y:S02]  /*17210*/  LDL.LU R16, [R1+0x9a8] ;  /* 0x0009a80001107983 */ /* 0x000ea40000300800 */
[----:B0-----:R-:W2:Y:S01]  /*17220*/  LDL.LU R45, [R1+0x9cc] ;  /* 0x0009cc00012d7983 */ /* 0x001ea20000300800 */
[----:B------:R-:W2:Y:S01]  /*17230*/  LDL.LU R44, [R1+0x9a0] ;  /* 0x0009a000012c7983 */ /* 0x000ea20000300800 */
[----:B------:R-:W2:Y:S01]  /*17240*/  LDL.LU R0, [R1+0x9c4] ;  /* 0x0009c40001007983 */ /* 0x000ea20000300800 */
[----:B----4-:R-:W-:-:S02]  /*17250*/  IADD3.X R4, R4, UR6, RZ, P2, !PT ;  /* 0x0000000604047c10 */ /* 0x010fc400097fe4ff */
[----:B------:R-:W-:Y:S02]  /*17260*/  IADD3 R2, P2, R2, UR12, RZ ;  /* 0x0000000c02027c10 */ /* 0x000fe4000ff5e0ff */
[----:B------:R-:W-:Y:S02]  /*17270*/  IADD3.X R52, R52, UR6, RZ, P6, !PT ;  /* 0x0000000634347c10 */ /* 0x000fe4000b7fe4ff */
[----:B------:R-:W-:Y:S02]  /*17280*/  IADD3 R53, P6, R53, UR12, RZ ;  /* 0x0000000c35357c10 */ /* 0x000fe4000ffde0ff */
[----:B------:R-:W-:Y:S01]  /*17290*/  IADD3.X R54, R54, UR6, RZ, P5, !PT ;  /* 0x0000000636367c10 */ /* 0x000fe2000affe4ff */
[----:B------:R0:W-:Y:S01]  /*172a0*/  STL [R1+0x5c4], R4 ;  /* 0x0005c40401007387 */ /* 0x0001e20000100800 */
[----:B------:R-:W-:Y:S01]  /*172b0*/  IADD3 R55, P5, R55, UR12, RZ ;  /* 0x0000000c37377c10 */ /* 0x000fe2000ffbe0ff */
[----:B------:R1:W-:Y:S01]  /*172c0*/  STL [R1+0xa10], R2 ;  /* 0x000a100201007387 */ /* 0x0003e20000100800 */
        /* <DEDUP_REMOVED lines=38> */
[----:B--2---:R-:W-:Y:S01]  /*17530*/  IADD3 R40, P2, R40, UR12, RZ ;  /* 0x0000000c28287c10 */ /* 0x004fe2000ff5e0ff */
[----:B------:R2:W-:Y:S01]  /*17540*/  STL [R1+0x9c0], R51 ;  /* 0x0009c03301007387 */ /* 0x0005e20000100800 */
[----:B---3--:R-:W-:Y:S01]  /*17550*/  IADD3.X R17, R17, UR6, RZ, P6, !PT ;  /* 0x0000000611117c10 */ /* 0x008fe2000b7fe4ff */
[----:B------:R2:W-:Y:S01]  /*17560*/  STL [R1+0x9e4], R37 ;  /* 0x0009e42501007387 */ /* 0x0005e20000100800 */
[----:B------:R-:W-:Y:S01]  /*17570*/  IADD3 R16, P6, R16, UR12, RZ ;  /* 0x0000000c10107c10 */ /* 0x000fe2000ffde0ff */
[----:B------:R1:W-:Y:S02]  /*17580*/  STL [R1+0x9b8], R41 ;  /* 0x0009b82901007387 */ /* 0x0003e40000100800 */
[----:B------:R2:W-:Y:S01]  /*17590*/  STL [R1+0x9dc], R36 ;  /* 0x0009dc2401007387 */ /* 0x0005e20000100800 */
[----:B------:R-:W-:Y:S01]  /*175a0*/  IADD3.X R45, R45, UR6, RZ, P5, !PT ;  /* 0x000000062d2d7c10 */ /* 0x000fe2000affe4ff */
[----:B------:R2:W-:Y:S01]  /*175b0*/  STL [R1+0x9b0], R40 ;  /* 0x0009b02801007387 */ /* 0x0005e20000100800 */
[----:B------:R-:W-:Y:S01]  /*175c0*/  IADD3 R44, P5, R44, UR12, RZ ;  /* 0x0000000c2c2c7c10 */ /* 0x000fe2000ffbe0ff */
[----:B------:R2:W-:Y:S02]  /*175d0*/  STL [R1+0x9d4], R17 ;  /* 0x0009d41101007387 */ /* 0x0005e40000100800 */
[----:B------:R2:W-:Y:S01]  /*175e0*/  STL [R1+0x9a8], R16 ;  /* 0x0009a81001007387 */ /* 0x0005e20000100800 */
[----:B------:R-:W-:Y:S01]  /*175f0*/  IADD3.X R0, R0, UR6, RZ, P1, !PT ;  /* 0x0000000600007c10 */ /* 0x000fe20008ffe4ff */
[----:B0-----:R-:W3:Y:S01]  /*17600*/  LDL.LU R4, [R1+0x998] ;  /* 0x0009980001047983 */ /* 0x001ee20000300800 */
[----:B------:R0:W-:Y:S02]  /*17610*/  STL [R1+0x9cc], R45 ;  /* 0x0009cc2d01007387 */ /* 0x0001e40000100800 */
[----:B-1----:R-:W3:Y:S02]  /*17620*/  LDL.LU R2, [R1+0x9bc] ;  /* 0x0009bc0001027983 */ /* 0x002ee40000300800 */
[----:B------:R1:W-:Y:S01]  /*17630*/  STL [R1+0x9a0], R44 ;  /* 0x0009a02c01007387 */ /* 0x0003e20000100800 */
[----:B----4-:R-:W4:Y:S01]  /*17640*/  LDL.LU R52, [R1+0x990] ;  /* 0x0009900001347983 */ /* 0x010f220000300800 */
[----:B------:R0:W-:Y:S02]  /*17650*/  STL [R1+0x9c4], R0 ;  /* 0x0009c40001007387 */ /* 0x0001e40000100800 */
        /* <DEDUP_REMOVED lines=19> */
[----:B------:R-:W2:Y:S02]  /*17790*/  LDL.LU R37, [R1+0x940] ;  /* 0x0009400001257983 */ /* 0x000ea40000300800 */
[----:B------:R-:W2:Y:S02]  /*177a0*/  LDL.LU R41, [R1+0x964] ;  /* 0x0009640001297983 */ /* 0x000ea40000300800 */
[----:B------:R-:W2:Y:S01]  /*177b0*/  LDL.LU R36, [R1+0x938] ;  /* 0x0009380001247983 */ /* 0x000ea20000300800 */
[----:B------:R-:W2:Y:S01]  /*177c0*/  LDL.LU R40, [R1+0x95c] ;  /* 0x00095c0001287983 */ /* 0x000ea20000300800 */
[----:B------:R-:W2:Y:S02]  /*177d0*/  LDL.LU R17, [R1+0x930] ;  /* 0x0009300001117983 */ /* 0x000ea40000300800 */
[----:B------:R-:W2:Y:S02]  /*177e0*/  LDL.LU R16, [R1+0x954] ;  /* 0x0009540001107983 */ /* 0x000ea40000300800 */
[----:B0-----:R-:W2:Y:S01]  /*177f0*/  LDL.LU R45, [R1+0x928] ;  /* 0x00092800012d7983 */ /* 0x001ea20000300800 */
[----:B-1----:R-:W2:Y:S01]  /*17800*/  LDL.LU R44, [R1+0x94c] ;  /* 0x00094c00012c7983 */ /* 0x002ea20000300800 */
[----:B------:R-:W2:Y:S01]  /*17810*/  LDL.LU R0, [R1+0x920] ;  /* 0x0009200001007983 */ /* 0x000ea20000300800 */
[----:B---3--:R-:W-:-:S02]  /*17820*/  IADD3 R4, P1, R4, UR12, RZ ;  /* 0x0000000c04047c10 */ /* 0x008fc4000ff3e0ff */
[----:B------:R-:W-:Y:S02]  /*17830*/  IADD3.X R2, R2, UR6, RZ, P4, !PT ;  /* 0x0000000602027c10 */ /* 0x000fe4000a7fe4ff */
[----:B----4-:R-:W-:Y:S02]  /*17840*/  IADD3 R52, P4, R52, UR12, RZ ;  /* 0x0000000c34347c10 */ /* 0x010fe4000ff9e0ff */
[----:B------:R-:W-:Y:S01]  /*17850*/  IADD3.X R53, R53, UR6, RZ, P3, !PT ;  /* 0x0000000635357c10 */ /* 0x000fe20009ffe4ff */
        /* <DEDUP_REMOVED lines=34> */
[----:B--2---:R-:W-:Y:S01]  /*17a80*/  IADD3.X R51, R51, UR6, RZ, P5, !PT ;  /* 0x0000000633337c10 */ /* 0x004fe2000affe4ff */
        /* <DEDUP_REMOVED lines=12> */
[----:B------:R1:W-:Y:S02]  /*17b50*/  STL [R1+0x964], R41 ;  /* 0x0009642901007387 */ /* 0x0003e40000100800 */
[----:B------:R4:W-:Y:S01]  /*17b60*/  STL [R1+0x938], R36 ;  /* 0x0009382401007387 */ /* 0x0009e20000100800 */
[----:B------:R-:W-:Y:S01]  /*17b70*/  IADD3 R45, P3, R45, UR12, RZ ;  /* 0x0000000c2d2d7c10 */ /* 0x000fe2000ff7e0ff */
[----:B------:R4:W-:Y:S01]  /*17b80*/  STL [R1+0x95c], R40 ;  /* 0x00095c2801007387 */ /* 0x0009e20000100800 */
[----:B------:R-:W-:Y:S01]  /*17b90*/  IADD3.X R44, R44, UR6, RZ, P2, !PT ;  /* 0x000000062c2c7c10 */ /* 0x000fe200097fe4ff */
[----:B------:R4:W-:Y:S02]  /*17ba0*/  STL [R1+0x930], R17 ;  /* 0x0009301101007387 */ /* 0x0009e40000100800 */
[----:B------:R4:W-:Y:S01]  /*17bb0*/  STL [R1+0x954], R16 ;  /* 0x0009541001007387 */ /* 0x0009e20000100800 */
[----:B------:R-:W-:Y:S01]  /*17bc0*/  IADD3 R0, P2, R0, UR12, RZ ;  /* 0x0000000c00007c10 */ /* 0x000fe2000ff5e0ff */
[----:B0-----:R-:W2:Y:S01]  /*17bd0*/  LDL.LU R4, [R1+0x944] ;  /* 0x0009440001047983 */ /* 0x001ea20000300800 */
[----:B------:R0:W-:Y:S02]  /*17be0*/  STL [R1+0x928], R45 ;  /* 0x0009282d01007387 */ /* 0x0001e40000100800 */
[----:B-1----:R-:W2:Y:S02]  /*17bf0*/  LDL.LU R2, [R1+0x918] ;  /* 0x0009180001027983 */ /* 0x002ea40000300800 */
[----:B------:R1:W-:Y:S01]  /*17c00*/  STL [R1+0x94c], R44 ;  /* 0x00094c2c01007387 */ /* 0x0003e20000100800 */
[----:B---3--:R-:W3:Y:S01]  /*17c10*/  LDL.LU R52, [R1+0x93c] ;  /* 0x00093c0001347983 */ /* 0x008ee20000300800 */
[----:B------:R0:W-:Y:S02]  /*17c20*/  STL [R1+0x920], R0 ;  /* 0x0009200001007387 */ /* 0x0001e40000100800 */
[----:B----4-:R-:W4:Y:S02]  /*17c30*/  LDL.LU R53, [R1+0x910] ;  /* 0x0009100001357983 */ /* 0x010f240000300800 */
        /* <DEDUP_REMOVED lines=24> */
[----:B0-----:R-:W4:Y:S01]  /*17dc0*/  LDL.LU R45, [R1+0x8d4] ;  /* 0x0008d400012d7983 */ /* 0x001f220000300800 */
[----:B-1----:R-:W4:Y:S01]  /*17dd0*/  LDL.LU R44, [R1+0x8a8] ;  /* 0x0008a800012c7983 */ /* 0x002f220000300800 */
[----:B------:R-:W4:Y:S01]  /*17de0*/  LDL.LU R0, [R1+0x8cc] ;  /* 0x0008cc0001007983 */ /* 0x000f220000300800 */
[----:B--2---:R-:W-:-:S02]  /*17df0*/  IADD3.X R4, R4, UR6, RZ, P6, !PT ;  /* 0x0000000604047c10 */ /* 0x004fc4000b7fe4ff */
[----:B------:R-:W-:Y:S02]  /*17e00*/  IADD3 R2, P6, R2, UR12, RZ ;  /* 0x0000000c02027c10 */ /* 0x000fe4000ffde0ff */
[----:B---3--:R-:W-:Y:S02]  /*17e10*/  IADD3.X R52, R52, UR6, RZ, P5, !PT ;  /* 0x0000000634347c10 */ /* 0x008fe4000affe4ff */
[----:B----4-:R-:W-:Y:S02]  /*17e20*/  IADD3 R53, P5, R53, UR12, RZ ;  /* 0x0000000c35357c10 */ /* 0x010fe4000ffbe0ff */
        /* <DEDUP_REMOVED lines=55> */
[----:B0-----:R-:W4:Y:S01]  /*181a0*/  LDL.LU R4, [R1+0x8a0] ;  /* 0x0008a00001047983 */ /* 0x001f220000300800 */
[----:B------:R0:W-:Y:S02]  /*181b0*/  STL [R1+0x8d4], R45 ;  /* 0x0008d42d01007387 */ /* 0x0001e40000100800 */
[----:B-1----:R-:W4:Y:S02]  /*181c0*/  LDL.LU R2, [R1+0x8c4] ;  /* 0x0008c40001027983 */ /* 0x002f240000300800 */
[----:B------:R1:W-:Y:S01]  /*181d0*/  STL [R1+0x8a8], R44 ;  /* 0x0008a82c01007387 */ /* 0x0003e20000100800 */
[----:B--2---:R-:W2:Y:S01]  /*181e0*/  LDL.LU R52, [R1+0x898] ;  /* 0x0008980001347983 */ /* 0x004ea20000300800 */
[----:B------:R0:W-:Y:S02]  /*181f0*/  STL [R1+0x8cc], R0 ;  /* 0x0008cc0001007387 */ /* 0x0001e40000100800 */
[----:B---3--:R-:W3:Y:S02]  /*18200*/  LDL.LU R53, [R1+0x8bc] ;  /* 0x0008bc0001357983 */ /* 0x008ee40000300800 */
[----:B------:R-:W3:Y:S01]  /*18210*/  LDL.LU R54, [R1+0x890] ;  /* 0x0008900001367983 */ /* 0x000ee20000300800 */
[----:B------:R-:W3:Y:S01]  /*18220*/  LDL.LU R55, [R1+0x8b4] ;  /* 0x0008b40001377983 */ /* 0x000ee20000300800 */
[----:B------:R-:W3:Y:S02]  /*18230*/  LDL.LU R61, [R1+0x888] ;  /* 0x00088800013d7983 */ /* 0x000ee40000300800 */
[----:B------:R-:W3:Y:S02]  /*18240*/  LDL.LU R22, [R1+0x8ac] ;  /* 0x0008ac0001167983 */ /* 0x000ee40000300800 */
        /* <DEDUP_REMOVED lines=20> */
[----:B0-----:R-:W3:Y:S01]  /*18390*/  LDL.LU R45, [R1+0x830] ;  /* 0x00083000012d7983 */ /* 0x001ee20000300800 */
[----:B-1----:R-:W3:Y:S01]  /*183a0*/  LDL.LU R44, [R1+0x854] ;  /* 0x00085400012c7983 */ /* 0x002ee20000300800 */
[----:B------:R-:W3:Y:S01]  /*183b0*/  LDL.LU R0, [R1+0x828] ;  /* 0x0008280001007983 */ /* 0x000ee20000300800 */
[----:B----4-:R-:W-:-:S02]  /*183c0*/  IADD3 R4, P4, R4, UR12, RZ ;  /* 0x0000000c04047c10 */ /* 0x010fc4000ff9e0ff */
[----:B------:R-:W-:Y:S02]  /*183d0*/  IADD3.X R2, R2, UR6, RZ, P3, !PT ;  /* 0x0000000602027c10 */ /* 0x000fe40009ffe4ff */
[----:B--2---:R-:W-:Y:S02]  /*183e0*/  IADD3 R52, P3, R52, UR12, RZ ;  /* 0x0000000c34347c10 */ /* 0x004fe4000ff7e0ff */
[----:B---3--:R-:W-:Y:S01]  /*183f0*/  IADD3.X R53, R53, UR6, RZ, P2, !PT ;  /* 0x0000000635357c10 */ /* 0x008fe200097fe4ff */
        /* <DEDUP_REMOVED lines=89> */
[----:B----4-:R-:W-:-:S02]  /*18990*/  IADD3.X R4, R4, UR6, RZ, P5, !PT ;  /* 0x0000000604047c10 */ /* 0x010fc4000affe4ff */
[----:B------:R-:W-:Y:S02]  /*189a0*/  IADD3 R2, P5, R2, UR12, RZ ;  /* 0x0000000c02027c10 */ /* 0x000fe4000ffbe0ff */
[----:B--2---:R-:W-:Y:S02]  /*189b0*/  IADD3.X R52, R52, UR6, RZ, P1, !PT ;  /* 0x0000000634347c10 */ /* 0x004fe40008ffe4ff */
[----:B---3--:R-:W-:Y:S02]  /*189c0*/  IADD3 R53, P1, R53, UR12, RZ ;  /* 0x0000000c35357c10 */ /* 0x008fe4000ff3e0ff */
        /* <DEDUP_REMOVED lines=559> */
[----:B------:R-:W-:Y:S01]  /*1acc0*/  STL [R1+0xad0], R4 ;  /* 0x000ad00401007387 */ /* 0x000fe20000100800 */
[----:B------:R-:W-:Y:S01]  /*1acd0*/  IADD3 R55, P6, R55, UR9, RZ ;  /* 0x0000000937377c10 */ /* 0x000fe2000ffde0ff */
[----:B------:R-:W-:Y:S01]  /*1ace0*/  STL [R1+0xaa4], R2 ;  /* 0x000aa40201007387 */ /* 0x000fe20000100800 */
        /* <DEDUP_REMOVED lines=27> */
[----:B------:R0:W-:Y:S01]  /*1aea0*/  STL [R1+0x670], R58 ;  /* 0x0006703a01007387 */ /* 0x0001e20000100800 */
        /* <DEDUP_REMOVED lines=11> */
[----:B------:R-:W-:Y:S01]  /*1af60*/  STL [R1+0x658], R51 ;  /* 0x0006583301007387 */ /* 0x000fe20000100800 */
[----:B------:R-:W-:Y:S01]  /*1af70*/  IADD3.X R17, R17, UR8, RZ, P2, !PT ;  /* 0x0000000811117c10 */ /* 0x000fe200097fe4ff */
[----:B------:R-:W-:Y:S01]  /*1af80*/  STL [R1+0x67c], R37 ;  /* 0x00067c2501007387 */ /* 0x000fe20000100800 */
[----:B------:R-:W-:Y:S01]  /*1af90*/  IADD3 R16, P2, R16, UR9, RZ ;  /* 0x0000000910107c10 */ /* 0x000fe2000ff5e0ff */
[----:B------:R3:W-:Y:S02]  /*1afa0*/  STL [R1+0x650], R41 ;  /* 0x0006502901007387 */ /* 0x0007e40000100800 */
[----:B------:R-:W-:Y:S01]  /*1afb0*/  STL [R1+0x674], R36 ;  /* 0x0006742401007387 */ /* 0x000fe20000100800 */
        /* <DEDUP_REMOVED lines=8> */
[----:B------:R-:W4:Y:S02]  /*1b040*/  LDL.LU R59, [R1+0x654] ;  /* 0x00065400013b7983 */ /* 0x000f240000300800 */
[----:B------:R0:W-:Y:S01]  /*1b050*/  STL [R1+0x638], R44 ;  /* 0x0006382c01007387 */ /* 0x0001e20000100800 */
[----:B-1----:R-:W4:Y:S01]  /*1b060*/  LDL.LU R33, [R1+0x628] ;  /* 0x0006280001217983 */ /* 0x002f220000300800 */
[----:B------:R1:W-:Y:S02]  /*1b070*/  STL [R1+0x65c], R0 ;  /* 0x00065c0001007387 */ /* 0x0003e40000100800 */
[----:B------:R-:W4:Y:S02]  /*1b080*/  LDL.LU R29, [R1+0x64c] ;  /* 0x00064c00011d7983 */ /* 0x000f240000300800 */
[----:B--2---:R-:W2:Y:S01]  /*1b090*/  LDL.LU R32, [R1+0x620] ;  /* 0x0006200001207983 */ /* 0x004ea20000300800 */
[----:B------:R-:W2:Y:S01]  /*1b0a0*/  LDL.LU R28, [R1+0x644] ;  /* 0x00064400011c7983 */ /* 0x000ea20000300800 */
[----:B---3--:R-:W3:Y:S02]  /*1b0b0*/  LDL.LU R41, [R1+0x618] ;  /* 0x0006180001297983 */ /* 0x008ee40000300800 */
[----:B------:R-:W3:Y:S02]  /*1b0c0*/  LDL.LU R37, [R1+0x63c] ;  /* 0x00063c0001257983 */ /* 0x000ee40000300800 */
[----:B------:R-:W3:Y:S01]  /*1b0d0*/  LDL.LU R40, [R1+0x610] ;  /* 0x0006100001287983 */ /* 0x000ee20000300800 */
[----:B------:R-:W3:Y:S01]  /*1b0e0*/  LDL.LU R36, [R1+0x634] ;  /* 0x0006340001247983 */ /* 0x000ee20000300800 */
[----:B------:R-:W3:Y:S02]  /*1b0f0*/  LDL.LU R17, [R1+0x608] ;  /* 0x0006080001117983 */ /* 0x000ee40000300800 */
[----:B------:R-:W3:Y:S02]  /*1b100*/  LDL.LU R16, [R1+0x62c] ;  /* 0x00062c0001107983 */ /* 0x000ee40000300800 */
[----:B0-----:R-:W3:Y:S01]  /*1b110*/  LDL.LU R45, [R1+0x600] ;  /* 0x00060000012d7983 */ /* 0x001ee20000300800 */
[----:B------:R-:W3:Y:S01]  /*1b120*/  LDL.LU R44, [R1+0x624] ;  /* 0x00062400012c7983 */ /* 0x000ee20000300800 */
[----:B-1----:R-:W3:Y:S02]  /*1b130*/  LDL.LU R0, [R1+0x5f8] ;  /* 0x0005f80001007983 */ /* 0x002ee40000300800 */
        /* <DEDUP_REMOVED lines=15> */
[----:B------:R-:W3:Y:S01]  /*1b230*/  LDL.LU R51, [R1+0x5cc] ;  /* 0x0005cc0001337983 */ /* 0x000ee20000300800 */
[----:B----4-:R-:W-:-:S02]  /*1b240*/  IADD3 R58, P5, R58, UR9, RZ ;  /* 0x000000093a3a7c10 */ /* 0x010fc4000ffbe0ff */
[----:B------:R-:W-:Y:S02]  /*1b250*/  IADD3.X R59, R59, UR8, RZ, P1, !PT ;  /* 0x000000083b3b7c10 */ /* 0x000fe40008ffe4ff */
[----:B------:R-:W-:Y:S01]  /*1b260*/  IADD3 R33, P1, R33, UR9, RZ ;  /* 0x0000000921217c10 */ /* 0x000fe2000ff3e0ff */
[----:B------:R0:W-:Y:S01]  /*1b270*/  STL [R1+0x630], R58 ;  /* 0x0006303a01007387 */ /* 0x0001e20000100800 */
[----:B------:R-:W-:Y:S01]  /*1b280*/  IADD3.X R29, R29, UR8, RZ, P4, !PT ;  /* 0x000000081d1d7c10 */ /* 0x000fe2000a7fe4ff */
[----:B--2---:R-:W-:Y:S01]  /*1b290*/  IADD3 R32, P4, R32, UR9, RZ ;  /* 0x0000000920207c10 */ /* 0x004fe2000ff9e0ff */
[----:B------:R-:W-:Y:S01]  /*1b2a0*/  IADD3.X R28, R28, UR8, RZ, P3, !PT ;  /* 0x000000081c1c7c10 */ /* 0x000fe20009ffe4ff */
[----:B---3--:R-:W-:Y:S01]  /*1b2b0*/  IADD3 R41, P3, R41, UR9, RZ ;  /* 0x0000000929297c10 */ /* 0x008fe2000ff7e0ff */
[----:B0-----:R0:W5:Y:S01]  /*1b2c0*/  LDL.LU R58, [R1+0xd00] ;  /* 0x000d0000013a7983 */ /* 0x0011620000300800 */
[----:B------:R1:W-:Y:S01]  /*1b2d0*/  STL [R1+0x654], R59 ;  /* 0x0006543b01007387 */ /* 0x0003e20000100800 */
[----:B------:R-:W-:Y:S01]  /*1b2e0*/  IADD3.X R37, R37, UR8, RZ, P2, !PT ;  /* 0x0000000825257c10 */ /* 0x000fe200097fe4ff */
[----:B------:R-:W-:Y:S01]  /*1b2f0*/  IADD3 R40, P2, R40, UR9, RZ ;  /* 0x0000000928287c10 */ /* 0x000fe2000ff5e0ff */
[----:B-1----:R0:W5:Y:S01]  /*1b300*/  LDL.LU R59, [R1+0xcfc] ;  /* 0x000cfc00013b7983 */ /* 0x0021620000300800 */
[----:B------:R1:W-:Y:S01]  /*1b310*/  STL [R1+0x628], R33 ;  /* 0x0006282101007387 */ /* 0x0003e20000100800 */
[----:B------:R-:W-:-:S02]  /*1b320*/  IADD3.X R36, R36, UR8, RZ, P6, !PT ;  /* 0x0000000824247c10 */ /* 0x000fc4000b7fe4ff */
[----:B-1----:R0:W5:Y:S01]  /*1b330*/  LDL.LU R33, [R1+0xcf8] ;  /* 0x000cf80001217983 */ /* 0x0021620000300800 */
[----:B------:R1:W-:Y:S01]  /*1b340*/  STL [R1+0x64c], R29 ;  /* 0x00064c1d01007387 */ /* 0x0003e20000100800 */
[----:B------:R-:W-:Y:S02]  /*1b350*/  IADD3 R17, P6, R17, UR9, RZ ;  /* 0x0000000911117c10 */ /* 0x000fe4000ffde0ff */
[----:B-1----:R0:W5:Y:S01]  /*1b360*/  LDL.LU R29, [R1+0xcf4] ;  /* 0x000cf400011d7983 */ /* 0x0021620000300800 */
[----:B------:R1:W-:Y:S01]  /*1b370*/  STL [R1+0x620], R32 ;  /* 0x0006202001007387 */ /* 0x0003e20000100800 */
[----:B------:R-:W-:Y:S02]  /*1b380*/  IADD3.X R16, R16, UR8, RZ, P5, !PT ;  /* 0x0000000810107c10 */ /* 0x000fe4000affe4ff */
[----:B-1----:R0:W5:Y:S01]  /*1b390*/  LDL.LU R32, [R1+0xcf0] ;  /* 0x000cf00001207983 */ /* 0x0021620000300800 */
[----:B------:R1:W-:Y:S01]  /*1b3a0*/  STL [R1+0x644], R28 ;  /* 0x0006441c01007387 */ /* 0x0003e20000100800 */
[----:B------:R-:W-:-:S02]  /*1b3b0*/  IADD3 R45, P5, R45, UR9, RZ ;  /* 0x000000092d2d7c10 */ /* 0x000fc4000ffbe0ff */
[----:B-1----:R0:W5:Y:S01]  /*1b3c0*/  LDL.LU R28, [R1+0xcec] ;  /* 0x000cec00011c7983 */ /* 0x0021620000300800 */
[----:B------:R1:W-:Y:S01]  /*1b3d0*/  STL [R1+0x618], R41 ;  /* 0x0006182901007387 */ /* 0x0003e20000100800 */
[----:B------:R-:W-:Y:S02]  /*1b3e0*/  IADD3.X R44, R44, UR8, RZ, P1, !PT ;  /* 0x000000082c2c7c10 */ /* 0x000fe40008ffe4ff */
[----:B-1----:R0:W5:Y:S01]  /*1b3f0*/  LDL.LU R41, [R1+0xce8] ;  /* 0x000ce80001297983 */ /* 0x0021620000300800 */
[----:B------:R1:W-:Y:S01]  /*1b400*/  STL [R1+0x63c], R37 ;  /* 0x00063c2501007387 */ /* 0x0003e20000100800 */
[----:B------:R-:W-:Y:S02]  /*1b410*/  IADD3 R0, P1, R0, UR9, RZ ;  /* 0x0000000900007c10 */ /* 0x000fe4000ff3e0ff */
[----:B-1----:R0:W5:Y:S01]  /*1b420*/  LDL.LU R37, [R1+0xce4] ;  /* 0x000ce40001257983 */ /* 0x0021620000300800 */
[----:B------:R1:W-:Y:S01]  /*1b430*/  STL [R1+0x610], R40 ;  /* 0x0006102801007387 */ /* 0x0003e20000100800 */
[----:B------:R-:W-:Y:S01]  /*1b440*/  IADD3.X R4, R4, UR8, RZ, P4, !PT ;  /* 0x0000000804047c10 */ /* 0x000fe2000a7fe4ff */
[----:B------:R-:W-:Y:S01]  /*1b450*/  IADD3 R2, P4, R2, UR9, RZ ;  /* 0x0000000902027c10 */ /* 0x000fe2000ff9e0ff */
        /* <DEDUP_REMOVED lines=18> */
[----:B------:R-:W-:-:S02]  /*1b580*/  IADD3.X R27, R27, UR8, RZ, P1, !PT ;  /* 0x000000081b1b7c10 */ /* 0x000fc40008ffe4ff */
[----:B------:R-:W-:Y:S01]  /*1b590*/  IADD3.X R30, R30, UR8, RZ, P4, !PT ;  /* 0x000000081e1e7c10 */ /* 0x000fe2000a7fe4ff */
[----:B-1----:R0:W5:Y:S01]  /*1b5a0*/  LDL.LU R44, [R1+0xccc] ;  /* 0x000ccc00012c7983 */ /* 0x0021620000300800 */
[----:B------:R1:W-:Y:S02]  /*1b5b0*/  STL [R1+0x5f8], R0 ;  /* 0x0005f80001007387 */ /* 0x0003e40000100800 */
[----:B------:R-:W-:Y:S02]  /*1b5c0*/  STL [R1+0x61c], R4 ;  /* 0x00061c0401007387 */ /* 0x000fe40000100800 */
[----:B------:R-:W-:Y:S01]  /*1b5d0*/  STL [R1+0x5f0], R2 ;  /* 0x0005f00201007387 */ /* 0x000fe20000100800 */
[----:B------:R-:W-:Y:S01]  /*1b5e0*/  STL [R1+0x614], R52 ;  /* 0x0006143401007387 */ /* 0x000fe20000100800 */
[----:B------:R-:W-:Y:S02]  /*1b5f0*/  STL [R1+0x5e8], R53 ;  /* 0x0005e83501007387 */ /* 0x000fe40000100800 */
[----:B------:R-:W-:Y:S02]  /*1b600*/  STL [R1+0x60c], R54 ;  /* 0x00060c3601007387 */ /* 0x000fe40000100800 */
[----:B------:R-:W-:Y:S01]  /*1b610*/  STL [R1+0x5e0], R55 ;  /* 0x0005e03701007387 */ /* 0x000fe20000100800 */
[----:B------:R2:W-:Y:S04]  /*1b620*/  STL [R1+0x604], R61 ;  /* 0x0006043d01007387 */ /* 0x0005e80000100800 */
[----:B-1----:R-:W1:Y:S01]  /*1b630*/  S2R R0, SR_TID.X ;  /* 0x0000000000007919 */ /* 0x002e620000002100 */
[----:B------:R0:W-:Y:S01]  /*1b640*/  STL [R1+0x5d8], R22 ;  /* 0x0005d81601007387 */ /* 0x0001e20000100800 */
[----:B------:R-:W-:Y:S01]  /*1b650*/  IADD3.X R31, R31, UR8, RZ, P3, !PT ;  /* 0x000000081f1f7c10 */ /* 0x000fe20009ffe4ff */
[----:B------:R0:W-:Y:S01]  /*1b660*/  STL [R1+0x5fc], R23 ;  /* 0x0005fc1701007387 */ /* 0x0001e20000100800 */
[----:B------:R-:W-:Y:S01]  /*1b670*/  IADD3.X R47, R47, UR8, RZ, P2, !PT ;  /* 0x000000082f2f7c10 */ /* 0x000fe200097fe4ff */
[----:B------:R0:W-:Y:S01]  /*1b680*/  STL [R1+0x5d0], R26 ;  /* 0x0005d01a01007387 */ /* 0x0001e20000100800 */
[----:B------:R-:W-:Y:S01]  /*1b690*/  IADD3.X R50, R50, UR8, RZ, P6, !PT ;  /* 0x0000000832327c10 */ /* 0x000fe2000b7fe4ff */
[----:B------:R0:W-:Y:S01]  /*1b6a0*/  STL [R1+0x5f4], R27 ;  /* 0x0005f41b01007387 */ /* 0x0001e20000100800 */
[----:B------:R-:W-:Y:S01]  /*1b6b0*/  IADD3.X R51, R51, UR8, RZ, P5, !PT ;  /* 0x0000000833337c10 */ /* 0x000fe2000affe4ff */
[----:B------:R0:W-:Y:S01]  /*1b6c0*/  STL [R1+0x5ec], R30 ;  /* 0x0005ec1e01007387 */ /* 0x0001e20000100800 */
[----:B------:R0:W-:Y:S02]  /*1b6d0*/  STL [R1+0x5e4], R31 ;  /* 0x0005e41f01007387 */ /* 0x0001e40000100800 */
[----:B------:R0:W-:Y:S02]  /*1b6e0*/  STL [R1+0x5dc], R47 ;  /* 0x0005dc2f01007387 */ /* 0x0001e40000100800 */
[----:B------:R0:W-:Y:S01]  /*1b6f0*/  STL [R1+0x5d4], R50 ;  /* 0x0005d43201007387 */ /* 0x0001e20000100800 */
[----:B------:R0:W-:Y:S01]  /*1b700*/  STL [R1+0x5cc], R51 ;  /* 0x0005cc3301007387 */ /* 0x0001e20000100800 */
[----:B--2---:R-:W-:-:S02]  /*1b710*/  IMAD.MOV.U32 R61, RZ, RZ, R60 ;  /* 0x000000ffff3d7224 */ /* 0x004fc400078e003c */
[----:B------:R-:W-:Y:S02]  /*1b720*/  IMAD.MOV.U32 R60, RZ, RZ, R5 ;  /* 0x000000ffff3c7224 */ /* 0x000fe400078e0005 */
[----:B------:R-:W-:Y:S01]  /*1b730*/  IMAD.MOV.U32 R2, RZ, RZ, R6 ;  /* 0x000000ffff027224 */ /* 0x000fe200078e0006 */
[----:B-1----:R-:W-:-:S05]  /*1b740*/  LOP3.LUT R0, R0, 0x1f, RZ, 0xc0, !PT ;  /* 0x0000001f00007812 */ /* 0x002fca00078ec0ff */
[----:B------:R-:W-:Y:S01]  /*1b750*/  IMAD.SHL.U32 R0, R0, 0x2, RZ ;  /* 0x0000000200007824 */ /* 0x000fe200078e00ff */
[----:B0-----:R-:W-:Y:S01]  /*1b760*/  @!P0 CALL.REL.NOINC `(.L_x_1) ;  /* 0x0000001000008944 */ /* 0x001fe20003c00000 */
[----:B------:R-:W-:Y:S05]  /*1b770*/  BRA `(.L_x_2) ;  /* 0xfffeecf000007947 */ /* 0x000fea000383ffff */
.L_x_1:
[----:B------:R0:W-:Y:S04]  /*1b780*/  STL [R1+0xd90], R49 ;  /* 0x000d903101007387 */ /* 0x0001e80000100800 */
[----:B0-----:R-:W2:Y:S04]  /*1b790*/  LDL.LU R49, [R1+0xc8] ;  /* 0x0000c80001317983 */ /* 0x001ea80000300800 */
[----:B--2---:R0:W-:Y:S04]  /*1b7a0*/  STL [R1+0xd98], R49 ;  /* 0x000d983101007387 */ /* 0x0041e80000100800 */
[----:B------:R1:W-:Y:S01]  /*1b7b0*/  STL [R1+0xd8c], R48 ;  /* 0x000d8c3001007387 */ /* 0x0003e20000100800 */
[----:B0-----:R-:W-:-:S03]  /*1b7c0*/  IMAD.MOV.U32 R49, RZ, RZ, R19 ;  /* 0x000000ffff317224 */ /* 0x001fc600078e0013 */
[----:B-1----:R-:W2:Y:S04]  /*1b7d0*/  LDL.LU R48, [R1+0xdc] ;  /* 0x0000dc0001307983 */ /* 0x002ea80000300800 */
[----:B--2---:R0:W-:Y:S04]  /*1b7e0*/  STL [R1+0xd94], R48 ;  /* 0x000d943001007387 */ /* 0x0041e80000100800 */
[----:B0-----:R-:W2:Y:S04]  /*1b7f0*/  LDL.LU R48, [R1+0xcc] ;  /* 0x0000cc0001307983 */ /* 0x001ea80000300800 */
[----:B--2---:R0:W-:Y:S04]  /*1b800*/  STL [R1+0xd9c], R48 ;  /* 0x000d9c3001007387 */ /* 0x0041e80000100800 */
[----:B------:R-:W2:Y:S04]  /*1b810*/  LDL.LU R2, [R1+0x80] ;  /* 0x0000800001027983 */ /* 0x000ea80000300800 */
[----:B------:R-:W3:Y:S01]  /*1b820*/  LDL.LU R3, [R1+0x384] ;  /* 0x0003840001037983 */ /* 0x000ee20000300800 */
[----:B0-----:R-:W-:-:S03]  /*1b830*/  IMAD.MOV.U32 R48, RZ, RZ, R18 ;  /* 0x000000ffff307224 */ /* 0x001fc600078e0012 */
[----:B------:R-:W3:Y:S04]  /*1b840*/  LDL.LU R60, [R1+0x380] ;  /* 0x00038000013c7983 */ /* 0x000ee80000300800 */
[----:B------:R-:W4:Y:S04]  /*1b850*/  LDL.LU R61, [R1+0x394] ;  /* 0x00039400013d7983 */ /* 0x000f280000300800 */
[----:B------:R-:W4:Y:S04]  /*1b860*/  LDL.LU R0, [R1+0x390] ;  /* 0x0003900001007983 */ /* 0x000f280000300800 */
        /* <DEDUP_REMOVED lines=50> */
[----:B-----5:R0:W-:Y:S04]  /*1bb90*/  STL [R1+0xd3c], R58 ;  /* 0x000d3c3a01007387 */ /* 0x0201e80000100800 */
        /* <DEDUP_REMOVED lines=25> */
[----:B------:R0:W-:Y:S01]  /*1bd30*/  STL [R1+0xcec], R32 ;  /* 0x000cec2001007387 */ /* 0x0001e20000100800 */
[----:B------:R-:W-:-:S03]  /*1bd40*/  F2FP.BF16.PACK_AB R49, R48, R49 ;  /* 0x000000313031723e */ /* 0x000fc600000010ff */
        /* <DEDUP_REMOVED lines=13> */
[----:B------:R-:W2:Y:S04]  /*1be20*/  LDL.LU R48, [R1+0xd9c] ;  /* 0x000d9c0001307983 */ /* 0x000ea80000300800 */
[----:B------:R0:W-:Y:S04]  /*1be30*/  STL [R1+0x43c], R49 ;  /* 0x00043c3101007387 */ /* 0x0001e80000100800 */
[----:B0-----:R-:W2:Y:S02]  /*1be40*/  LDL.LU R49, [R1+0xd98] ;  /* 0x000d980001317983 */ /* 0x001ea40000300800 */
[----:B--2---:R-:W-:-:S02]  /*1be50*/  F2FP.BF16.PACK_AB R49, R48, R49 ;  /* 0x000000313031723e */ /* 0x004fc400000010ff */
[----:B------:R-:W2:Y:S04]  /*1be60*/  LDL.LU R48, [R1+0xd94] ;  /* 0x000d940001307983 */ /* 0x000ea80000300800 */
[----:B------:R0:W-:Y:S01]  /*1be70*/  STL [R1+0x438], R49 ;  /* 0x0004383101007387 */ /* 0x0001e20000100800 */
[----:B------:R-:W-:-:S03]  /*1be80*/  F2FP.BF16.PACK_AB R16, R21, R16 ;  /* 0x000000101510723e */ /* 0x000fc600000010ff */
[----:B0-----:R-:W3:Y:S01]  /*1be90*/  LDL.LU R49, [R1+0xd90] ;  /* 0x000d900001317983 */ /* 0x001ee20000300800 */
[----:B----4-:R-:W-:Y:S02]  /*1bea0*/  F2FP.BF16.PACK_AB R0, R61, R0 ;  /* 0x000000003d00723e */ /* 0x010fe400000010ff */
[----:B--2---:R-:W-:Y:S02]  /*1beb0*/  F2FP.BF16.PACK_AB R44, R48, R44 ;  /* 0x0000002c302c723e */ /* 0x004fe400000010ff */
[----:B------:R-:W2:Y:S04]  /*1bec0*/  LDL.LU R48, [R1+0xd8c] ;  /* 0x000d8c0001307983 */ /* 0x000ea80000300800 */
[----:B------:R0:W-:Y:S02]  /*1bed0*/  STL [R1+0x434], R44 ;  /* 0x0004342c01007387 */ /* 0x0001e40000100800 */
[----:B0-----:R-:W-:-:S02]  /*1bee0*/  F2FP.BF16.PACK_AB R44, R45, R40 ;  /* 0x000000282d2c723e */ /* 0x001fc400000010ff */
[----:B------:R-:W-:Y:S02]  /*1bef0*/  F2FP.BF16.PACK_AB R40, R41, R36 ;  /* 0x000000242928723e */ /* 0x000fe400000010ff */
[----:B------:R-:W-:Y:S02]  /*1bf00*/  F2FP.BF16.PACK_AB R36, R37, R32 ;  /* 0x000000202524723e */ /* 0x000fe400000010ff */
[----:B------:R-:W-:Y:S01]  /*1bf10*/  F2FP.BF16.PACK_AB R32, R33, R28 ;  /* 0x0000001c2120723e */ /* 0x000fe200000010ff */
[----:B------:R-:W-:Y:S01]  /*1bf20*/  STL [R1+0x430], R44 ;  /* 0x0004302c01007387 */ /* 0x000fe20000100800 */
[----:B------:R-:W-:Y:S02]  /*1bf30*/  F2FP.BF16.PACK_AB R28, R29, R24 ;  /* 0x000000181d1c723e */ /* 0x000fe400000010ff */
[----:B------:R-:W-:Y:S01]  /*1bf40*/  F2FP.BF16.PACK_AB R24, R25, R20 ;  /* 0x000000141918723e */ /* 0x000fe200000010ff */
[----:B------:R-:W-:Y:S01]  /*1bf50*/  STL [R1+0x42c], R40 ;  /* 0x00042c2801007387 */ /* 0x000fe20000100800 */
[----:B------:R-:W-:-:S03]  /*1bf60*/  F2FP.BF16.PACK_AB R20, R17, R57 ;  /* 0x000000391114723e */ /* 0x000fc600000010ff */
[----:B------:R-:W-:Y:S01]  /*1bf70*/  STL [R1+0x428], R36 ;  /* 0x0004282401007387 */ /* 0x000fe20000100800 */
[----:B------:R-:W-:-:S03]  /*1bf80*/  F2FP.BF16.PACK_AB R17, R56, R59 ;  /* 0x0000003b3811723e */ /* 0x000fc600000010ff */
[----:B------:R-:W-:Y:S04]  /*1bf90*/  STL [R1+0x424], R32 ;  /* 0x0004242001007387 */ /* 0x000fe80000100800 */
[----:B------:R-:W-:Y:S04]  /*1bfa0*/  STL [R1+0x420], R28 ;  /* 0x0004201c01007387 */ /* 0x000fe80000100800 */
[----:B------:R-:W-:Y:S04]  /*1bfb0*/  STL [R1+0x41c], R24 ;  /* 0x00041c1801007387 */ /* 0x000fe80000100800 */
[----:B------:R0:W-:Y:S04]  /*1bfc0*/  STL [R1+0x418], R16 ;  /* 0x0004181001007387 */ /* 0x0001e80000100800 */
[----:B------:R-:W-:Y:S01]  /*1bfd0*/  STL [R1+0x414], R20 ;  /* 0x0004141401007387 */ /* 0x000fe20000100800 */
[----:B0-----:R-:W-:-:S02]  /*1bfe0*/  F2FP.BF16.PACK_AB R16, R58, R8 ;  /* 0x000000083a10723e */ /* 0x001fc400000010ff */
[----:B------:R-:W-:Y:S02]  /*1bff0*/  F2FP.BF16.PACK_AB R8, R7, R10 ;  /* 0x0000000a0708723e */ /* 0x000fe400000010ff */
[----:B------:R-:W-:Y:S01]  /*1c000*/  F2FP.BF16.PACK_AB R7, R9, R12 ;  /* 0x0000000c0907723e */ /* 0x000fe200000010ff */
[----:B------:R-:W-:Y:S01]  /*1c010*/  STL [R1+0x410], R17 ;  /* 0x0004101101007387 */ /* 0x000fe20000100800 */
[----:B------:R-:W-:-:S03]  /*1c020*/  F2FP.BF16.PACK_AB R9, R11, R14 ;  /* 0x0000000e0b09723e */ /* 0x000fc600000010ff */
[----:B------:R-:W-:Y:S04]  /*1c030*/  STL [R1+0x40c], R16 ;  /* 0x00040c1001007387 */ /* 0x000fe80000100800 */
[----:B------:R0:W-:Y:S04]  /*1c040*/  STL [R1+0x408], R8 ;  /* 0x0004080801007387 */ /* 0x0001e80000100800 */
[----:B------:R1:W-:Y:S01]  /*1c050*/  STL [R1+0x404], R7 ;  /* 0x0004040701007387 */ /* 0x0003e20000100800 */
[----:B0-----:R-:W-:-:S03]  /*1c060*/  F2FP.BF16.PACK_AB R8, R13, R46 ;  /* 0x0000002e0d08723e */ /* 0x001fc600000010ff */
[----:B------:R0:W-:Y:S01]  /*1c070*/  STL [R1+0x400], R9 ;  /* 0x0004000901007387 */ /* 0x0001e20000100800 */
[----:B-1----:R-:W-:-:S03]  /*1c080*/  F2FP.BF16.PACK_AB R7, R15, R43 ;  /* 0x0000002b0f07723e */ /* 0x002fc600000010ff */
[----:B------:R1:W-:Y:S04]  /*1c090*/  STL [R1+0x3fc], R8 ;  /* 0x0003fc0801007387 */ /* 0x0003e80000100800 */
[----:B------:R4:W-:Y:S01]  /*1c0a0*/  STL [R1+0x3f8], R7 ;  /* 0x0003f80701007387 */ /* 0x0009e20000100800 */
[----:B0-----:R-:W-:Y:S02]  /*1c0b0*/  F2FP.BF16.PACK_AB R9, R42, R39 ;  /* 0x000000272a09723e */ /* 0x001fe400000010ff */
[----:B-1----:R-:W-:-:S03]  /*1c0c0*/  F2FP.BF16.PACK_AB R8, R38, R35 ;  /* 0x000000232608723e */ /* 0x002fc600000010ff */
[----:B------:R-:W-:Y:S01]  /*1c0d0*/  STL [R1+0x3f4], R9 ;  /* 0x0003f40901007387 */ /* 0x000fe20000100800 */
[----:B----4-:R-:W-:Y:S02]  /*1c0e0*/  F2FP.BF16.PACK_AB R7, R34, R2 ;  /* 0x000000022207723e */ /* 0x010fe400000010ff */
[----:B---3--:R-:W-:Y:S01]  /*1c0f0*/  F2FP.BF16.PACK_AB R2, R3, R60 ;  /* 0x0000003c0302723e */ /* 0x008fe200000010ff */
[----:B------:R-:W-:Y:S01]  /*1c100*/  STL [R1+0x3f0], R8 ;  /* 0x0003f00801007387 */ /* 0x000fe20000100800 */
[----:B------:R-:W-:-:S03]  /*1c110*/  F2FP.BF16.PACK_AB R3, R6, R5 ;  /* 0x000000050603723e */ /* 0x000fc600000010ff */
[----:B------:R-:W-:Y:S04]  /*1c120*/  STL [R1+0x2bc], R7 ;  /* 0x0002bc0701007387 */ /* 0x000fe80000100800 */
[----:B------:R0:W-:Y:S04]  /*1c130*/  STL [R1+0x2b8], R2 ;  /* 0x0002b80201007387 */ /* 0x0001e80000100800 */
[----:B------:R1:W-:Y:S04]  /*1c140*/  STL [R1+0x2b4], R0 ;  /* 0x0002b40001007387 */ /* 0x0003e80000100800 */
[----:B------:R3:W-:Y:S01]  /*1c150*/  STL [R1+0x2b0], R3 ;  /* 0x0002b00301007387 */ /* 0x0007e20000100800 */
[----:B0-----:R-:W-:-:S02]  /*1c160*/  F2FP.BF16.PACK_AB R2, R4, R52 ;  /* 0x000000340402723e */ /* 0x001fc400000010ff */
[----:B-1----:R-:W-:-:S03]  /*1c170*/  F2FP.BF16.PACK_AB R0, R53, R54 ;  /* 0x000000363500723e */ /* 0x002fc600000010ff */
[----:B------:R0:W-:Y:S01]  /*1c180*/  STL [R1+0x2ac], R2 ;  /* 0x0002ac0201007387 */ /* 0x0001e20000100800 */
[----:B---3--:R-:W-:-:S03]  /*1c190*/  F2FP.BF16.PACK_AB R3, R55, R18 ;  /* 0x000000123703723e */ /* 0x008fc600000010ff */
[----:B------:R1:W-:Y:S04]  /*1c1a0*/  STL [R1+0x2a8], R0 ;  /* 0x0002a80001007387 */ /* 0x0003e80000100800 */
[----:B------:R3:W-:Y:S01]  /*1c1b0*/  STL [R1+0x2a4], R3 ;  /* 0x0002a40301007387 */ /* 0x0007e20000100800 */
[----:B0-----:R-:W-:Y:S02]  /*1c1c0*/  F2FP.BF16.PACK_AB R2, R19, R22 ;  /* 0x000000161302723e */ /* 0x001fe400000010ff */
[----:B-1----:R-:W-:-:S03]  /*1c1d0*/  F2FP.BF16.PACK_AB R0, R23, R26 ;  /* 0x0000001a1700723e */ /* 0x002fc600000010ff */
[----:B------:R0:W-:Y:S01]  /*1c1e0*/  STL [R1+0x2a0], R2 ;  /* 0x0002a00201007387 */ /* 0x0001e20000100800 */
[----:B---3--:R-:W-:-:S03]  /*1c1f0*/  F2FP.BF16.PACK_AB R3, R27, R30 ;  /* 0x0000001e1b03723e */ /* 0x008fc600000010ff */
[----:B------:R1:W-:Y:S04]  /*1c200*/  STL [R1+0x19c], R0 ;  /* 0x00019c0001007387 */ /* 0x0003e80000100800 */
[----:B------:R-:W-:Y:S04]  /*1c210*/  STL [R1+0x198], R3 ;  /* 0x0001980301007387 */ /* 0x000fe80000100800 */
[----:B------:R-:W3:Y:S01]  /*1c220*/  LDL.LU R34, [R1+0x218] ;  /* 0x0002180001227983 */ /* 0x000ee20000300800 */
[----:B0-----:R-:W-:Y:S02]  /*1c230*/  F2FP.BF16.PACK_AB R2, R31, R47 ;  /* 0x0000002f1f02723e */ /* 0x001fe400000010ff */
[----:B-1----:R-:W-:-:S03]  /*1c240*/  F2FP.BF16.PACK_AB R0, R50, R51 ;  /* 0x000000333200723e */ /* 0x002fc600000010ff */
[----:B------:R-:W-:Y:S04]  /*1c250*/  STL [R1+0x194], R2 ;  /* 0x0001940201007387 */ /* 0x000fe80000100800 */
[----:B---3--:R-:W-:Y:S04]  /*1c260*/  STL [R1+0xd84], R34 ;  /* 0x000d842201007387 */ /* 0x008fe80000100800 */
[----:B------:R-:W-:Y:S04]  /*1c270*/  STL [R1+0x190], R0 ;  /* 0x0001900001007387 */ /* 0x000fe80000100800 */
[----:B------:R-:W3:Y:S04]  /*1c280*/  LDL.LU R35, [R1+0x22c] ;  /* 0x00022c0001237983 */ /* 0x000ee80000300800 */
[----:B---3--:R0:W-:Y:S04]  /*1c290*/  STL [R1+0xd80], R35 ;  /* 0x000d802301007387 */ /* 0x0081e80000100800 */
[----:B0-----:R-:W3:Y:S01]  /*1c2a0*/  LDL.LU R35, [R1+0x21c] ;  /* 0x00021c0001237983 */ /* 0x001ee20000300800 */
[----:B------:R-:W-:-:S03]  /*1c2b0*/  IMAD.MOV.U32 R34, RZ, RZ, R49 ;  /* 0x000000ffff227224 */ /* 0x000fc600078e0031 */
[----:B---3--:R2:W-:Y:S04]  /*1c2c0*/  STL [R1+0xd88], R35 ;  /* 0x000d882301007387 */ /* 0x0085e80000100800 */
[----:B------:R-:W3:Y:S04]  /*1c2d0*/  LDL.LU R38, [R1+0x228] ;  /* 0x0002280001267983 */ /* 0x000ee80000300800 */
[----:B------:R-:W4:Y:S04]  /*1c2e0*/  LDL.LU R39, [R1+0x23c] ;  /* 0x00023c0001277983 */ /* 0x000f280000300800 */
[----:B------:R-:W4:Y:S04]  /*1c2f0*/  LDL.LU R42, [R1+0x238] ;  /* 0x00023800012a7983 */ /* 0x000f280000300800 */
[----:B------:R-:W3:Y:S04]  /*1c300*/  LDL.LU R43, [R1+0x144] ;  /* 0x00014400012b7983 */ /* 0x000ee80000300800 */
        /* <DEDUP_REMOVED lines=42> */
[----:B------:R-:W3:Y:S01]  /*1c5b0*/  LDL.LU R18, [R1+0x2d8] ;  /* 0x0002d80001127983 */ /* 0x000ee20000300800 */
[----:B--2---:R-:W-:-:S03]  /*1c5c0*/  IMAD.MOV.U32 R35, RZ, RZ, R48 ;  /* 0x000000ffff237224 */ /* 0x004fc600078e0030 */
[----:B------:R-:W2:Y:S04]  /*1c5d0*/  LDL.LU R19, [R1+0x2ec] ;  /* 0x0002ec0001137983 */ /* 0x000ea80000300800 */
[----:B------:R-:W2:Y:S04]  /*1c5e0*/  LDL.LU R22, [R1+0x2e8] ;  /* 0x0002e80001167983 */ /* 0x000ea80000300800 */
[----:B------:R-:W2:Y:S04]  /*1c5f0*/  LDL.LU R23, [R1+0x2fc] ;  /* 0x0002fc0001177983 */ /* 0x000ea80000300800 */
[----:B------:R-:W2:Y:S04]  /*1c600*/  LDL.LU R26, [R1+0x2f8] ;  /* 0x0002f800011a7983 */ /* 0x000ea80000300800 */
[----:B------:R-:W2:Y:S01]  /*1c610*/  LDL.LU R27, [R1+0x294] ;  /* 0x00029400011b7983 */ /* 0x000ea20000300800 */
[----:B------:R-:W-:-:S03]  /*1c620*/  F2FP.BF16.PACK_AB R34, R35, R34 ;  /* 0x000000222322723e */ /* 0x000fc600000010ff */
        /* <DEDUP_REMOVED lines=9> */
[----:B0-----:R-:W2:Y:S02]  /*1c6c0*/  LDL.LU R34, [R1+0xd84] ;  /* 0x000d840001227983 */ /* 0x001ea40000300800 */
[----:B--2---:R-:W-:-:S02]  /*1c6d0*/  F2FP.BF16.PACK_AB R34, R35, R34 ;  /* 0x000000222322723e */ /* 0x004fc400000010ff */
[----:B------:R-:W2:Y:S01]  /*1c6e0*/  LDL.LU R35, [R1+0xd80] ;  /* 0x000d800001237983 */ /* 0x000ea20000300800 */
[----:B----4-:R-:W-:-:S03]  /*1c6f0*/  F2FP.BF16.PACK_AB R42, R39, R42 ;  /* 0x0000002a272a723e */ /* 0x010fc600000010ff */
[----:B------:R0:W-:Y:S01]  /*1c700*/  STL [R1+0x138], R34 ;  /* 0x0001382201007387 */ /* 0x0001e20000100800 */
[----:B---3--:R-:W-:Y:S02]  /*1c710*/  F2FP.BF16.PACK_AB R15, R43, R15 ;  /* 0x0000000f2b0f723e */ /* 0x008fe400000010ff */
[----:B------:R-:W-:Y:S01]  /*1c720*/  F2FP.BF16.PACK_AB R13, R46, R13 ;  /* 0x0000000d2e0d723e */ /* 0x000fe200000010ff */
[----:B0-----:R-:W3:Y:S01]  /*1c730*/  LDL.LU R34, [R1+0xd7c] ;  /* 0x000d7c0001227983 */ /* 0x001ee20000300800 */
[----:B------:R-:W-:Y:S02]  /*1c740*/  F2FP.BF16.PACK_AB R11, R14, R11 ;  /* 0x0000000b0e0b723e */ /* 0x000fe400000010ff */
[----:B------:R-:W-:Y:S02]  /*1c750*/  F2FP.BF16.PACK_AB R9, R12, R9 ;  /* 0x000000090c09723e */ /* 0x000fe400000010ff */
[----:B------:R-:W-:Y:S02]  /*1c760*/  F2FP.BF16.PACK_AB R7, R10, R7 ;  /* 0x000000070a07723e */ /* 0x000fe400000010ff */
[----:B------:R-:W-:-:S02]  /*1c770*/  F2FP.BF16.PACK_AB R58, R8, R58 ;  /* 0x0000003a083a723e */ /* 0x000fc400000010ff */
[----:B------:R-:W-:Y:S02]  /*1c780*/  F2FP.BF16.PACK_AB R56, R59, R56 ;  /* 0x000000383b38723e */ /* 0x000fe400000010ff */
[----:B------:R-:W-:Y:S02]  /*1c790*/  F2FP.BF16.PACK_AB R17, R57, R17 ;  /* 0x000000113911723e */ /* 0x000fe400000010ff */
[----:B--2---:R-:W-:Y:S02]  /*1c7a0*/  F2FP.BF16.PACK_AB R38, R35, R38 ;  /* 0x000000262326723e */ /* 0x004fe400000010ff */
[----:B------:R-:W3:Y:S04]  /*1c7b0*/  LDL.LU R35, [R1+0xd78] ;  /* 0x000d780001237983 */ /* 0x000ee80000300800 */
[----:B------:R0:W-:Y:S04]  /*1c7c0*/  STL [R1+0x134], R38 ;  /* 0x0001342601007387 */ /* 0x0001e80000100800 */
[----:B0-----:R-:W2:Y:S04]  /*1c7d0*/  LDL.LU R38, [R1+0xd74] ;  /* 0x000d740001267983 */ /* 0x001ea80000300800 */
[----:B------:R-:W2:Y:S04]  /*1c7e0*/  LDL.LU R39, [R1+0xd70] ;  /* 0x000d700001277983 */ /* 0x000ea80000300800 */
[----:B------:R0:W-:Y:S04]  /*1c7f0*/  STL [R1+0x130], R42 ;  /* 0x0001302a01007387 */ /* 0x0001e80000100800 */
[----:B0-----:R-:W4:Y:S04]  /*1c800*/  LDL.LU R42, [R1+0xd6c] ;  /* 0x000d6c00012a7983 */ /* 0x001f280000300800 */
[----:B------:R-:W4:Y:S04]  /*1c810*/  LDL.LU R43, [R1+0xd68] ;  /* 0x000d6800012b7983 */ /* 0x000f280000300800 */
        /* <DEDUP_REMOVED lines=15> */
[----:B------:R0:W-:Y:S01]  /*1c910*/  STL [R1+0xd8], R58 ;  /* 0x0000d83a01007387 */ /* 0x0001e20000100800 */
[----:B------:R-:W-:-:S03]  /*1c920*/  F2FP.BF16.PACK_AB R44, R16, R44 ;  /* 0x0000002c102c723e */ /* 0x000fc600000010ff */
        /* <DEDUP_REMOVED lines=9> */
[----:B------:R-:W-:-:S02]  /*1c9c0*/  F2FP.BF16.PACK_AB R0, R61, R0 ;  /* 0x000000003d00723e */ /* 0x000fc400000010ff */
[----:B0-----:R-:W-:Y:S02]  /*1c9d0*/  F2FP.BF16.PACK_AB R44, R45, R40 ;  /* 0x000000282d2c723e */ /* 0x001fe400000010ff */
[----:B------:R-:W-:Y:S02]  /*1c9e0*/  F2FP.BF16.PACK_AB R40, R41, R36 ;  /* 0x000000242928723e */ /* 0x000fe400000010ff */
[----:B------:R-:W-:Y:S02]  /*1c9f0*/  F2FP.BF16.PACK_AB R36, R37, R32 ;  /* 0x000000202524723e */ /* 0x000fe400000010ff */
[----:B------:R-:W-:Y:S01]  /*1ca00*/  F2FP.BF16.PACK_AB R32, R33, R28 ;  /* 0x0000001c2120723e */ /* 0x000fe200000010ff */
[----:B------:R-:W-:Y:S01]  /*1ca10*/  STL [R1+0xc8], R44 ;  /* 0x0000c82c01007387 */ /* 0x000fe20000100800 */
[----:B------:R-:W-:Y:S02]  /*1ca20*/  F2FP.BF16.PACK_AB R28, R29, R24 ;  /* 0x000000181d1c723e */ /* 0x000fe400000010ff */
[----:B------:R-:W-:Y:S01]  /*1ca30*/  F2FP.BF16.PACK_AB R24, R25, R20 ;  /* 0x000000141918723e */ /* 0x000fe200000010ff */
[----:B------:R-:W-:Y:S01]  /*1ca40*/  STL [R1+0xc4], R40 ;  /* 0x0000c42801007387 */ /* 0x000fe20000100800 */
[----:B------:R-:W-:-:S02]  /*1ca50*/  F2FP.BF16.PACK_AB R20, R21, R2 ;  /* 0x000000021514723e */ /* 0x000fc400000010ff */
[----:B------:R-:W-:Y:S01]  /*1ca60*/  F2FP.BF16.PACK_AB R2, R3, R60 ;  /* 0x0000003c0302723e */ /* 0x000fe200000010ff */
[----:B------:R-:W-:Y:S01]  /*1ca70*/  STL [R1+0xc0], R36 ;  /* 0x0000c02401007387 */ /* 0x000fe20000100800 */
[----:B------:R-:W-:-:S03]  /*1ca80*/  F2FP.BF16.PACK_AB R3, R6, R5 ;  /* 0x000000050603723e */ /* 0x000fc600000010ff */
[----:B------:R-:W-:Y:S04]  /*1ca90*/  STL [R1+0xbc], R32 ;  /* 0x0000bc2001007387 */ /* 0x000fe80000100800 */
[----:B------:R-:W-:Y:S04]  /*1caa0*/  STL [R1+0xb8], R28 ;  /* 0x0000b81c01007387 */ /* 0x000fe80000100800 */
[----:B------:R-:W-:Y:S04]  /*1cab0*/  STL [R1+0xb4], R24 ;  /* 0x0000b41801007387 */ /* 0x000fe80000100800 */
[----:B------:R-:W-:Y:S04]  /*1cac0*/  STL [R1+0xb0], R20 ;  /* 0x0000b01401007387 */ /* 0x000fe80000100800 */
[----:B------:R0:W-:Y:S04]  /*1cad0*/  STL [R1+0xac], R2 ;  /* 0x0000ac0201007387 */ /* 0x0001e80000100800 */
[----:B------:R1:W-:Y:S01]  /*1cae0*/  STL [R1+0xa8], R0 ;  /* 0x0000a80001007387 */ /* 0x0003e20000100800 */
[----:B0-----:R-:W-:-:S03]  /*1caf0*/  F2FP.BF16.PACK_AB R2, R4, R52 ;  /* 0x000000340402723e */ /* 0x001fc600000010ff */
[----:B------:R0:W-:Y:S01]  /*1cb00*/  STL [R1+0xa4], R3 ;  /* 0x0000a40301007387 */ /* 0x0001e20000100800 */
[----:B-1----:R-:W-:-:S03]  /*1cb10*/  F2FP.BF16.PACK_AB R0, R53, R54 ;  /* 0x000000363500723e */ /* 0x002fc600000010ff */
        /* <DEDUP_REMOVED lines=14> */
[----:B------:R2:W-:Y:S04]  /*1cc00*/  STL [R1+0x84], R0 ;  /* 0x0000840001007387 */ /* 0x0005e80000100800 */
[----:B------:R4:W-:Y:S01]  /*1cc10*/  STL [R1+0x80], R3 ;  /* 0x0000800301007387 */ /* 0x0009e20000100800 */
[----:B---3--:R-:W-:-:S05]  /*1cc20*/  F2FP.BF16.PACK_AB R2, R35, R34 ;  /* 0x000000222302723e */ /* 0x008fca00000010ff */
[----:B------:R0:W-:Y:S01]  /*1cc30*/  STL [R1+0x7c], R2 ;  /* 0x00007c0201007387 */ /* 0x0001e20000100800 */
[----:B--2---:R-:W-:-:S05]  /*1cc40*/  F2FP.BF16.PACK_AB R0, R39, R38 ;  /* 0x000000262700723e */ /* 0x004fca00000010ff */
[----:B------:R1:W-:Y:S01]  /*1cc50*/  STL [R1+0x78], R0 ;  /* 0x0000780001007387 */ /* 0x0003e20000100800 */
[----:B----4-:R-:W-:-:S05]  /*1cc60*/  F2FP.BF16.PACK_AB R3, R43, R42 ;  /* 0x0000002a2b03723e */ /* 0x010fca00000010ff */
[----:B------:R2:W-:Y:S01]  /*1cc70*/  STL [R1+0x74], R3 ;  /* 0x0000740301007387 */ /* 0x0005e20000100800 */
[----:B0-----:R-:W-:-:S05]  /*1cc80*/  F2FP.BF16.PACK_AB R2, R46, R15 ;  /* 0x0000000f2e02723e */ /* 0x001fca00000010ff */
[----:B------:R0:W-:Y:S01]  /*1cc90*/  STL [R1+0x70], R2 ;  /* 0x0000700201007387 */ /* 0x0001e20000100800 */
[----:B-1----:R-:W-:-:S05]  /*1cca0*/  F2FP.BF16.PACK_AB R0, R14, R13 ;  /* 0x0000000d0e00723e */ /* 0x002fca00000010ff */
[----:B------:R-:W-:Y:S01]  /*1ccb0*/  STL [R1+0x5c], R0 ;  /* 0x00005c0001007387 */ /* 0x000fe20000100800 */
[----:B--2---:R-:W-:-:S05]  /*1ccc0*/  F2FP.BF16.PACK_AB R3, R12, R11 ;  /* 0x0000000b0c03723e */ /* 0x004fca00000010ff */
[----:B------:R-:W-:Y:S04]  /*1ccd0*/  STL [R1+0x58], R3 ;  /* 0x0000580301007387 */ /* 0x000fe80000100800 */
[----:B------:R-:W2:Y:S01]  /*1cce0*/  LDL.LU R21, [R1+0xc] ;  /* 0x00000c0001157983 */ /* 0x000ea20000300800 */
[----:B0-----:R-:W-:-:S05]  /*1ccf0*/  F2FP.BF16.PACK_AB R2, R10, R9 ;  /* 0x000000090a02723e */ /* 0x001fca00000010ff */
[----:B------:R0:W-:Y:S04]  /*1cd00*/  STL [R1+0x54], R2 ;  /* 0x0000540201007387 */ /* 0x0001e80000100800 */
[----:B0-----:R-:W2:Y:S01]  /*1cd10*/  LDL.LU R2, [R1+0x8] ;  /* 0x0000080001027983 */ /* 0x001ea20000300800 */
[----:B------:R-:W-:-:S05]  /*1cd20*/  F2FP.BF16.PACK_AB R0, R8, R7 ;  /* 0x000000070800723e */ /* 0x000fca00000010ff */
[----:B------:R0:W-:Y:S04]  /*1cd30*/  STL [R1+0x50], R0 ;  /* 0x0000500001007387 */ /* 0x0001e80000100800 */
[----:B------:R-:W3:Y:S04]  /*1cd40*/  LDL.LU R3, [R1+0x1c] ;  /* 0x00001c0001037983 */ /* 0x000ee80000300800 */
[----:B------:R-:W3:Y:S04]  /*1cd50*/  LDL.LU R60, [R1+0x18] ;  /* 0x00001800013c7983 */ /* 0x000ee80000300800 */
[----:B------:R-:W4:Y:S04]  /*1cd60*/  LDL.LU R61, [R1+0x2c] ;  /* 0x00002c00013d7983 */ /* 0x000f280000300800 */
[----:B------:R-:W4:Y:S04]  /*1cd70*/  LDL.LU R55, [R1+0x28] ;  /* 0x0000280001377983 */ /* 0x000f280000300800 */
[----:B0-----:R-:W4:Y:S04]  /*1cd80*/  LDL.LU R0, [R1+0x4] ;  /* 0x0000040001007983 */ /* 0x001f280000300800 */
[----:B------:R-:W4:Y:S04]  /*1cd90*/  LDL.LU R54, [R1] ;  /* 0x0000000001367983 */ /* 0x000f280000300800 */
        /* <DEDUP_REMOVED lines=26> */
[----:B------:R-:W-:-:S03]  /*1cf40*/  F2FP.BF16.PACK_AB R24, R59, R58 ;  /* 0x0000003a3b18723e */ /* 0x000fc600000010ff */
        /* <DEDUP_REMOVED lines=8> */
[----:B------:R-:W-:Y:S01]  /*1cfd0*/  STL [R1+0x3c], R24 ;  /* 0x00003c1801007387 */ /* 0x000fe20000100800 */
[----:B--2---:R-:W-:-:S05]  /*1cfe0*/  F2FP.BF16.PACK_AB R20, R21, R2 ;  /* 0x000000021514723e */ /* 0x004fca00000010ff */
[----:B------:R-:W-:Y:S01]  /*1cff0*/  STL [R1+0x38], R20 ;  /* 0x0000381401007387 */ /* 0x000fe20000100800 */
[----:B---3--:R-:W-:Y:S02]  /*1d000*/  F2FP.BF16.PACK_AB R3, R3, R60 ;  /* 0x0000003c0303723e */ /* 0x008fe400000010ff */
[----:B----4-:R-:W-:Y:S02]  /*1d010*/  F2FP.BF16.PACK_AB R2, R61, R55 ;  /* 0x000000373d02723e */ /* 0x010fe400000010ff */
[----:B------:R-:W-:Y:S01]  /*1d020*/  F2FP.BF16.PACK_AB R55, R57, R56 ;  /* 0x000000383937723e */ /* 0x000fe200000010ff */
[----:B------:R-:W-:Y:S01]  /*1d030*/  STL [R1+0x34], R3 ;  /* 0x0000340301007387 */ /* 0x000fe20000100800 */
[----:B------:R-:W-:-:S03]  /*1d040*/  F2FP.BF16.PACK_AB R54, R0, R54 ;  /* 0x000000360036723e */ /* 0x000fc600000010ff */
[----:B------:R-:W-:Y:S04]  /*1d050*/  STL [R1+0xce4], R55 ;  /* 0x000ce43701007387 */ /* 0x000fe80000100800 */
[----:B------:R-:W-:Y:S01]  /*1d060*/  STL [R1+0x30], R2 ;  /* 0x0000300201007387 */ /* 0x000fe20000100800 */
[----:B------:R-:W-:-:S03]  /*1d070*/  F2FP.BF16.PACK_AB R53, R6, R53 ;  /* 0x000000350635723e */ /* 0x000fc600000010ff */
        /* <DEDUP_REMOVED lines=12> */
[----:B------:R-:W-:Y:S04]  /*1d140*/  STL [R1+0xd18], R4 ;  /* 0x000d180401007387 */ /* 0x000fe80000100800 */
[----:B------:R0:W-:Y:S04]  /*1d150*/  STL [R1+0xd24], R11 ;  /* 0x000d240b01007387 */ /* 0x0001e80000100800 */
        /* <DEDUP_REMOVED lines=18> */
[----:B------:R-:W4:Y:S01]  /*1d280*/  LDL.LU R28, [R1+0x34c] ;  /* 0x00034c00011c7983 */ /* 0x000f220000300800 */
[----:B------:R-:W-:-:S03]  /*1d290*/  F2FP.BF16.PACK_AB R9, R34, R9 ;  /* 0x000000092209723e */ /* 0x000fc600000010ff */
        /* <DEDUP_REMOVED lines=40> */
[----:B------:R-:W4:Y:S01]  /*1d520*/  LDL.LU R48, [R1+0x310] ;  /* 0x0003100001307983 */ /* 0x000f220000300800 */
[----:B--2---:R-:W-:-:S03]  /*1d530*/  F2FP.BF16.PACK_AB R23, R11, R23 ;  /* 0x000000170b17723e */ /* 0x004fc600000010ff */
[----:B------:R0:W5:Y:S01]  /*1d540*/  LDL.LU R11, [R1+0xd24] ;  /* 0x000d2400010b7983 */ /* 0x0001620000300800 */
[----:B---3--:R-:W-:-:S03]  /*1d550*/  F2FP.BF16.PACK_AB R22, R21, R22 ;  /* 0x000000161516723e */ /* 0x008fc600000010ff */
[----:B------:R-:W4:Y:S02]  /*1d560*/  LDL.LU R21, [R1+0xd20] ;  /* 0x000d200001157983 */ /* 0x000f240000300800 */
[----:B----4-:R-:W-:Y:S02]  /*1d570*/  F2FP.BF16.PACK_AB R21, R20, R21 ;  /* 0x000000151415723e */ /* 0x010fe400000010ff */
[----:B------:R-:W2:Y:S01]  /*1d580*/  LDL.LU R20, [R1+0xd1c] ;  /* 0x000d1c0001147983 */ /* 0x000ea20000300800 */
[----:B------:R-:W-:Y:S02]  /*1d590*/  F2FP.BF16.PACK_AB R27, R5, R27 ;  /* 0x0000001b051b723e */ /* 0x000fe400000010ff */
[----:B------:R-:W-:Y:S02]  /*1d5a0*/  F2FP.BF16.PACK_AB R26, R25, R26 ;  /* 0x0000001a191a723e */ /* 0x000fe400000010ff */
[----:B--2---:R-:W-:Y:S02]  /*1d5b0*/  F2FP.BF16.PACK_AB R20, R4, R20 ;  /* 0x000000140414723e */ /* 0x004fe400000010ff */
[----:B------:R0:W5:Y:S04]  /*1d5c0*/  LDL.LU R4, [R1+0xd18] ;  /* 0x000d180001047983 */ /* 0x0001680000300800 */
[----:B------:R0:W5:Y:S04]  /*1d5d0*/  LDL.LU R5, [R1+0xd14] ;  /* 0x000d140001057983 */ /* 0x0001680000300800 */
[----:B------:R-:W2:Y:S02]  /*1d5e0*/  LDL.LU R25, [R1+0xd10] ;  /* 0x000d100001197983 */ /* 0x000ea40000300800 */
[----:B--2---:R-:W-:-:S02]  /*1d5f0*/  F2FP.BF16.PACK_AB R25, R24, R25 ;  /* 0x000000191819723e */ /* 0x004fc400000010ff */
        /* <DEDUP_REMOVED lines=26> */
[----:B--2---:R-:W-:Y:S02]  /*1d7a0*/  F2FP.BF16.PACK_AB R36, R41, R36 ;  /* 0x000000242924723e */ /* 0x004fe400000010ff */
[----:B------:R-:W2:Y:S01]  /*1d7b0*/  LDL.LU R41, [R1+0xcd8] ;  /* 0x000cd80001297983 */ /* 0x000ea20000300800 */
[----:B------:R-:W-:-:S03]  /*1d7c0*/  F2FP.BF16.PACK_AB R42, R45, R42 ;  /* 0x0000002a2d2a723e */ /* 0x000fc600000010ff */
[----:B------:R-:W3:Y:S04]  /*1d7d0*/  LDL.LU R40, [R1+0xcd4] ;  /* 0x000cd40001287983 */ /* 0x000ee80000300800 */
[----:B------:R-:W4:Y:S01]  /*1d7e0*/  LDL.LU R45, [R1+0xcd0] ;  /* 0x000cd000012d7983 */ /* 0x000f220000300800 */
[----:B--2---:R-:W-:-:S03]  /*1d7f0*/  F2FP.BF16.PACK_AB R41, R44, R41 ;  /* 0x000000292c29723e */ /* 0x004fc600000010ff */
[----:B------:R-:W2:Y:S01]  /*1d800*/  LDL.LU R44, [R1+0xccc] ;  /* 0x000ccc00012c7983 */ /* 0x000ea20000300800 */
[----:B------:R-:W-:Y:S02]  /*1d810*/  F2FP.BF16.PACK_AB R47, R57, R47 ;  /* 0x0000002f392f723e */ /* 0x000fe400000010ff */
[----:B---3--:R-:W-:Y:S02]  /*1d820*/  F2FP.BF16.PACK_AB R40, R56, R40 ;  /* 0x000000283828723e */ /* 0x008fe400000010ff */
[----:B------:R-:W-:Y:S02]  /*1d830*/  F2FP.BF16.PACK_AB R46, R58, R46 ;  /* 0x0000002e3a2e723e */ /* 0x000fe400000010ff */
[----:B----4-:R-:W-:Y:S02]  /*1d840*/  F2FP.BF16.PACK_AB R45, R59, R45 ;  /* 0x0000002d3b2d723e */ /* 0x010fe400000010ff */
[----:B------:R-:W-:Y:S02]  /*1d850*/  F2FP.BF16.PACK_AB R51, R3, R51 ;  /* 0x000000330333723e */ /* 0x000fe400000010ff */
[----:B------:R-:W-:-:S02]  /*1d860*/  F2FP.BF16.PACK_AB R50, R60, R50 ;  /* 0x000000323c32723e */ /* 0x000fc400000010ff */
[----:B------:R-:W-:Y:S02]  /*1d870*/  F2FP.BF16.PACK_AB R49, R61, R49 ;  /* 0x000000313d31723e */ /* 0x000fe400000010ff */
[----:B------:R-:W-:Y:S02]  /*1d880*/  F2FP.BF16.PACK_AB R48, R0, R48 ;  /* 0x000000300030723e */ /* 0x000fe400000010ff */
[----:B--2---:R-:W-:Y:S02]  /*1d890*/  F2FP.BF16.PACK_AB R44, R2, R44 ;  /* 0x0000002c022c723e */ /* 0x004fe400000010ff */
.L_x_0:
[----:B0-----:R-:W2:Y:S04]  /*1d8a0*/  LDL.LU R60, [R1+0xbd4] ;  /* 0x000bd400013c7983 */ /* 0x001ea80000300800 */
[----:B------:R-:W3:Y:S04]  /*1d8b0*/  LDL.LU R59, [R1+0xbd0] ;  /* 0x000bd000013b7983 */ /* 0x000ee80000300800 */
[----:B-----5:R-:W0:Y:S02]  /*1d8c0*/  S2R R58, SR_TID.X ;  /* 0x00000000003a7919 */ /* 0x020e240000002100 */
[C---:B0-----:R-:W-:Y:S01]  /*1d8d0*/  IMAD.SHL.U32 R0, R58.reuse, 0x40, RZ ;  /* 0x000000403a007824 */ /* 0x041fe200078e00ff */
[C---:B------:R-:W-:Y:S01]  /*1d8e0*/  LOP3.LUT R57, R58.reuse, 0x1f, RZ, 0xc0, !PT ;  /* 0x0000001f3a397812 */ /* 0x040fe200078ec0ff */
[----:B------:R-:W-:-:S02]  /*1d8f0*/  IMAD.SHL.U32 R3, R58, 0x20, RZ ;  /* 0x000000203a037824 */ /* 0x000fc400078e00ff */
[----:B------:R-:W-:Y:S01]  /*1d900*/  IMAD.SHL.U32 R2, R58, 0x100, RZ ;  /* 0x000001003a027824 */ /* 0x000fe200078e00ff */
[----:B------:R-:W-:Y:S01]  /*1d910*/  LOP3.LUT R0, R0, 0x600, RZ, 0xc0, !PT ;  /* 0x0000060000007812 */ /* 0x000fe200078ec0ff */
[----:B------:R-:W-:-:S03]  /*1d920*/  IMAD.SHL.U32 R56, R58, 0x4, RZ ;  /* 0x000000043a387824 */ /* 0x000fc600078e00ff */
[----:B------:R-:W-:Y:S02]  /*1d930*/  LOP3.LUT R0, R0, 0x60, R3, 0xf8, !PT ;  /* 0x0000006000007812 */ /* 0x000fe400078ef803 */
[----:B------:R-:W-:Y:S02]  /*1d940*/  LOP3.LUT R2, R2, 0x600, RZ, 0xc0, !PT ;  /* 0x0000060002027812 */ /* 0x000fe400078ec0ff */
[----:B------:R-:W-:Y:S01]  /*1d950*/  LOP3.LUT R0, R0, 0x70, R56, 0x78, !PT ;  /* 0x0000007000007812 */ /* 0x000fe200078e7838 */
[----:B------:R-:W-:Y:S02]  /*1d960*/  BAR.SYNC.DEFER_BLOCKING 0x0 ;  /* 0x0000000000007b1d */ /* 0x000fe40000010000 */
[----:B------:R-:W-:-:S05]  /*1d970*/  IMAD R3, R57, 0x10, R2 ;  /* 0x0000001039037824 */ /* 0x000fca00078e0202 */
[C---:B------:R-:W-:Y:S02]  /*1d980*/  LOP3.LUT R2, R3.reuse, 0x20, RZ, 0x3c, !PT ;  /* 0x0000002003027812 */ /* 0x040fe400078e3cff */
[----:B------:R-:W-:Y:S01]  /*1d990*/  LOP3.LUT R61, R3, 0x40, RZ, 0x3c, !PT ;  /* 0x00000040033d7812 */ /* 0x000fe200078e3cff */
[----:B------:R-:W-:Y:S04]  /*1d9a0*/  STS.128 [R0], R48 ;  /* 0x0000003000007388 */ /* 0x000fe80000000c00 */
[----:B------:R-:W-:Y:S04]  /*1d9b0*/  STS.128 [R0+0x80], R44 ;  /* 0x0000802c00007388 */ /* 0x000fe80000000c00 */
[----:B------:R-:W-:Y:S04]  /*1d9c0*/  STS.128 [R0+0x100], R40 ;  /* 0x0001002800007388 */ /* 0x000fe80000000c00 */
[----:B------:R-:W-:Y:S01]  /*1d9d0*/  STS.128 [R0+0x180], R36 ;  /* 0x0001802400007388 */ /* 0x000fe20000000c00 */
[----:B------:R-:W-:-:S06]  /*1d9e0*/  NOP ;  /* 0x0000000000007918 */ /* 0x000fcc0000000000 */
[----:B------:R-:W0:Y:S04]  /*1d9f0*/  LDS.128 R36, [R3] ;  /* 0x0000000003247984 */ /* 0x000e280000000c00 */
[----:B------:R-:W1:Y:S04]  /*1da00*/  LDS.128 R44, [R2] ;  /* 0x00000000022c7984 */ /* 0x000e680000000c00 */
[----:B------:R-:W4:Y:S04]  /*1da10*/  LDS.128 R40, [R61] ;  /* 0x000000003d287984 */ /* 0x000f280000000c00 */
[----:B0-----:R-:W-:Y:S04]  /*1da20*/  STL.64 [R1+0x110], R36 ;  /* 0x0001102401007387 */ /* 0x001fe80000100a00 */
[----:B------:R-:W-:Y:S04]  /*1da30*/  STL.64 [R1+0x118], R38 ;  /* 0x0001182601007387 */ /* 0x000fe80000100a00 */
[----:B-1----:R-:W-:Y:S04]  /*1da40*/  STL.64 [R1+0x150], R44 ;  /* 0x0001502c01007387 */ /* 0x002fe80000100a00 */
[----:B------:R-:W-:Y:S04]  /*1da50*/  STL.64 [R1+0x158], R46 ;  /* 0x0001582e01007387 */ /* 0x000fe80000100a00 */
[----:B----4-:R-:W-:Y:S04]  /*1da60*/  STL.64 [R1+0x140], R40 ;  /* 0x0001402801007387 */ /* 0x010fe80000100a00 */
[----:B------:R-:W-:Y:S01]  /*1da70*/  STL.64 [R1+0x148], R42 ;  /* 0x0001482a01007387 */ /* 0x000fe20000100a00 */
[----:B--2---:R-:W-:-:S02]  /*1da80*/  ISETP.GE.AND P3, PT, R60, c[0x0][0x17c], PT ;  /* 0x00005f003c007a0c */ /* 0x004fc40003f66270 */
[----:B------:R-:W-:Y:S02]  /*1da90*/  LOP3.LUT R60, R3, 0x60, RZ, 0x3c, !PT ;  /* 0x00000060033c7812 */ /* 0x000fe400078e3cff */
[----:B---3--:R-:W-:-:S03]  /*1daa0*/  ISETP.GE.AND P2, PT, R59, c[0x0][0x17c], PT ;  /* 0x00005f003b007a0c */ /* 0x008fc60003f46270 */
[----:B------:R-:W0:Y:S01]  /*1dab0*/  LDS.128 R36, [R60] ;  /* 0x000000003c247984 */ /* 0x000e220000000c00 */
[----:B------:R-:W-:-:S06]  /*1dac0*/  NOP ;  /* 0x0000000000007918 */ /* 0x000fcc0000000000 */
[----:B------:R1:W-:Y:S04]  /*1dad0*/  STS.128 [R0+0x100], R24 ;  /* 0x0001001800007388 */ /* 0x0003e80000000c00 */
[----:B------:R-:W-:Y:S04]  /*1dae0*/  STS.128 [R0], R32 ;  /* 0x0000002000007388 */ /* 0x000fe80000000c00 */
[----:B------:R-:W-:Y:S04]  /*1daf0*/  STS.128 [R0+0x80], R28 ;  /* 0x0000801c00007388 */ /* 0x000fe80000000c00 */
[----:B------:R-:W-:Y:S01]  /*1db00*/  STS.128 [R0+0x180], R20 ;  /* 0x0001801400007388 */ /* 0x000fe20000000c00 */
[----:B------:R-:W-:-:S06]  /*1db10*/  NOP ;  /* 0x0000000000007918 */ /* 0x000fcc0000000000 */
[----:B-1----:R-:W-:Y:S01]  /*1db20*/  IMAD.SHL.U32 R27, R58, 0x100, RZ ;  /* 0x000001003a1b7824 */ /* 0x002fe200078e00ff */
[----:B------:R-:W-:Y:S04]  /*1db30*/  LDS.128 R32, [R2] ;  /* 0x0000000002207984 */ /* 0x000fe80000000c00 */
[----:B------:R-:W-:Y:S01]  /*1db40*/  LOP3.LUT R27, R27, 0x600, RZ, 0xc0, !PT ;  /* 0x000006001b1b7812 */ /* 0x000fe200078ec0ff */
[----:B------:R-:W-:Y:S04]  /*1db50*/  LDS.128 R28, [R61] ;  /* 0x000000003d1c7984 */ /* 0x000fe80000000c00 */
[----:B------:R-:W-:Y:S01]  /*1db60*/  IMAD R27, R57, 0x10, R27 ;  /* 0x00000010391b7824 */ /* 0x000fe200078e021b */
[----:B0-----:R-:W-:Y:S04]  /*1db70*/  STL.64 [R1+0x160], R36 ;  /* 0x0001602401007387 */ /* 0x001fe80000100a00 */
[----:B------:R-:W0:Y:S04]  /*1db80*/  LDS.128 R20, [R27] ;  /* 0x000000001b147984 */ /* 0x000e280000000c00 */
[----:B------:R-:W-:Y:S04]  /*1db90*/  STL.64 [R1+0x168], R38 ;  /* 0x0001682601007387 */ /* 0x000fe80000100a00 */
[----:B0-----:R-:W-:Y:S04]  /*1dba0*/  STL.64 [R1+0xf0], R20 ;  /* 0x0000f01401007387 */ /* 0x001fe80000100a00 */
[----:B------:R-:W-:Y:S04]  /*1dbb0*/  STL.64 [R1+0xf8], R22 ;  /* 0x0000f81601007387 */ /* 0x000fe80000100a00 */
[----:B------:R-:W0:Y:S01]  /*1dbc0*/  LDS.128 R20, [R60] ;  /* 0x000000003c147984 */ /* 0x000e220000000c00 */
[----:B------:R-:W-:-:S06]  /*1dbd0*/  NOP ;  /* 0x0000000000007918 */ /* 0x000fcc0000000000 */
[----:B------:R-:W-:Y:S04]  /*1dbe0*/  STS.128 [R0], R16 ;  /* 0x0000001000007388 */ /* 0x000fe80000000c00 */
[----:B------:R-:W-:Y:S04]  /*1dbf0*/  STS.128 [R0+0x80], R12 ;  /* 0x0000800c00007388 */ /* 0x000fe80000000c00 */
[----:B------:R-:W-:Y:S04]  /*1dc00*/  STS.128 [R0+0x100], R8 ;  /* 0x0001000800007388 */ /* 0x000fe80000000c00 */
[----:B------:R-:W-:Y:S01]  /*1dc10*/  STS.128 [R0+0x180], R4 ;  /* 0x0001800400007388 */ /* 0x000fe20000000c00 */
[----:B------:R-:W-:-:S06]  /*1dc20*/  NOP ;  /* 0x0000000000007918 */ /* 0x000fcc0000000000 */
[----:B------:R-:W1:Y:S04]  /*1dc30*/  LDS.128 R4, [R27] ;  /* 0x000000001b047984 */ /* 0x000e680000000c00 */
[----:B------:R-:W-:Y:S04]  /*1dc40*/  STL.64 [R1+0x100], R32 ;  /* 0x0001002001007387 */ /* 0x000fe80000100a00 */
[----:B------:R-:W-:Y:S04]  /*1dc50*/  STL.64 [R1+0x108], R34 ;  /* 0x0001082201007387 */ /* 0x000fe80000100a00 */
[----:B------:R2:W-:Y:S04]  /*1dc60*/  STL.64 [R1+0x60], R28 ;  /* 0x0000601c01007387 */ /* 0x0005e80000100a00 */
[----:B------:R3:W-:Y:S04]  /*1dc70*/  STL.64 [R1+0x68], R30 ;  /* 0x0000681e01007387 */ /* 0x0007e80000100a00 */
[----:B0-----:R0:W-:Y:S04]  /*1dc80*/  STL.64 [R1+0x120], R20 ;  /* 0x0001201401007387 */ /* 0x0011e80000100a00 */
[----:B------:R2:W-:Y:S04]  /*1dc90*/  STL.64 [R1+0x128], R22 ;  /* 0x0001281601007387 */ /* 0x0005e80000100a00 */
[----:B------:R-:W4:Y:S04]  /*1dca0*/  LDL.LU R48, [R1+0x70] ;  /* 0x0000700001307983 */ /* 0x000f280000300800 */
[----:B------:R-:W0:Y:S04]  /*1dcb0*/  LDS.128 R44, [R2] ;  /* 0x00000000022c7984 */ /* 0x000e280000000c00 */
[----:B------:R-:W0:Y:S04]  /*1dcc0*/  LDS.128 R40, [R61] ;  /* 0x000000003d287984 */ /* 0x000e280000000c00 */
[----:B-1----:R-:W-:Y:S04]  /*1dcd0*/  STL.64 [R1], R4 ;  /* 0x0000000401007387 */ /* 0x002fe80000100a00 */
[----:B------:R-:W-:Y:S04]  /*1dce0*/  STL.64 [R1+0x8], R6 ;  /* 0x0000080601007387 */ /* 0x000fe80000100a00 */
[----:B------:R-:W4:Y:S04]  /*1dcf0*/  LDL.LU R49, [R1+0x74] ;  /* 0x0000740001317983 */ /* 0x000f280000300800 */
[----:B------:R-:W4:Y:S04]  /*1dd00*/  LDL.LU R50, [R1+0x78] ;  /* 0x0000780001327983 */ /* 0x000f280000300800 */
[----:B------:R-:W4:Y:S04]  /*1dd10*/  LDL.LU R51, [R1+0x7c] ;  /* 0x00007c0001337983 */ /* 0x000f280000300800 */
[----:B--2---:R-:W2:Y:S04]  /*1dd20*/  LDL.LU R28, [R1+0x30] ;  /* 0x00003000011c7983 */ /* 0x004ea80000300800 */
[----:B------:R-:W2:Y:S04]  /*1dd30*/  LDL.LU R29, [R1+0x34] ;  /* 0x00003400011d7983 */ /* 0x000ea80000300800 */
[----:B---3--:R-:W2:Y:S04]  /*1dd40*/  LDL.LU R30, [R1+0x38] ;  /* 0x00003800011e7983 */ /* 0x008ea80000300800 */
[----:B------:R-:W2:Y:S04]  /*1dd50*/  LDL.LU R31, [R1+0x3c] ;  /* 0x00003c00011f7983 */ /* 0x000ea80000300800 */
        /* <DEDUP_REMOVED lines=8> */
[----:B0-----:R-:W3:Y:S04]  /*1dde0*/  LDL.LU R20, [R1+0xa0] ;  /* 0x0000a00001147983 */ /* 0x001ee80000300800 */
        /* <DEDUP_REMOVED lines=11> */
[----:B------:R-:W0:Y:S01]  /*1dea0*/  LDS.128 R32, [R60] ;  /* 0x000000003c207984 */ /* 0x000e220000000c00 */
[----:B------:R-:W-:-:S06]  /*1deb0*/  NOP ;  /* 0x0000000000007918 */ /* 0x000fcc0000000000 */
[----:B------:R-:W-:Y:S04]  /*1dec0*/  STS.128 [R0], R52 ;  /* 0x0000003400007388 */ /* 0x000fe80000000c00 */
[----:B------:R-:W-:Y:S04]  /*1ded0*/  STL.64 [R1+0xd10], R44 ;  /* 0x000d102c01007387 */ /* 0x000fe80000100a00 */
[----:B------:R-:W-:Y:S04]  /*1dee0*/  STL [R1+0xcd8], R46 ;  /* 0x000cd82e01007387 */ /* 0x000fe80000100800 */
[----:B------:R-:W-:Y:S04]  /*1def0*/  STL [R1+0xcd4], R47 ;  /* 0x000cd42f01007387 */ /* 0x000fe80000100800 */
[----:B------:R-:W-:Y:S04]  /*1df00*/  STL [R1+0xcdc], R43 ;  /* 0x000cdc2b01007387 */ /* 0x000fe80000100800 */
[----:B------:R-:W-:Y:S04]  /*1df10*/  STL [R1+0xd38], R42 ;  /* 0x000d382a01007387 */ /* 0x000fe80000100800 */
[----:B------:R-:W-:Y:S04]  /*1df20*/  STL.64 [R1+0xd30], R40 ;  /* 0x000d302801007387 */ /* 0x000fe80000100a00 */
[----:B0-----:R-:W-:Y:S04]  /*1df30*/  STL.64 [R1+0xd08], R32 ;  /* 0x000d082001007387 */ /* 0x001fe80000100a00 */
[----:B------:R-:W-:Y:S04]  /*1df40*/  STL.64 [R1+0xce0], R34 ;  /* 0x000ce02201007387 */ /* 0x000fe80000100a00 */
[----:B----4-:R-:W-:Y:S04]  /*1df50*/  STS.128 [R0+0x180], R48 ;  /* 0x0001803000007388 */ /* 0x010fe80000000c00 */
[----:B--2---:R-:W-:Y:S04]  /*1df60*/  STS.128 [R0+0x80], R28 ;  /* 0x0000801c00007388 */ /* 0x004fe80000000c00 */
[----:B---3--:R-:W-:Y:S01]  /*1df70*/  STS.128 [R0+0x100], R36 ;  /* 0x0001002400007388 */ /* 0x008fe20000000c00 */
[----:B------:R-:W-:-:S06]  /*1df80*/  NOP ;  /* 0x0000000000007918 */ /* 0x000fcc0000000000 */
[----:B------:R-:W0:Y:S04]  /*1df90*/  LDS.128 R52, [R27] ;  /* 0x000000001b347984 */ /* 0x000e280000000c00 */
[----:B------:R-:W1:Y:S04]  /*1dfa0*/  LDS.128 R48, [R2] ;  /* 0x0000000002307984 */ /* 0x000e680000000c00 */
[----:B------:R-:W2:Y:S04]  /*1dfb0*/  LDS.128 R36, [R61] ;  /* 0x000000003d247984 */ /* 0x000ea80000000c00 */
[----:B------:R-:W3:Y:S01]  /*1dfc0*/  LDS.128 R28, [R60] ;  /* 0x000000003c1c7984 */ /* 0x000ee20000000c00 */
[----:B------:R-:W-:-:S06]  /*1dfd0*/  NOP ;  /* 0x0000000000007918 */ /* 0x000fcc0000000000 */
[----:B------:R-:W-:Y:S04]  /*1dfe0*/  STS.128 [R0+0x180], R56 ;  /* 0x0001803800007388 */ /* 0x000fe80000000c00 */
[----:B------:R-:W-:Y:S04]  /*1dff0*/  STS.128 [R0+0x100], R20 ;  /* 0x0001001400007388 */ /* 0x000fe80000000c00 */
[----:B0-----:R-:W-:Y:S04]  /*1e000*/  STL.64 [R1+0xce8], R54 ;  /* 0x000ce83601007387 */ /* 0x001fe80000100a00 */
[----:B------:R-:W-:Y:S04]  /*1e010*/  STS.128 [R0], R12 ;  /* 0x0000000c00007388 */ /* 0x000fe80000000c00 */
[----:B------:R0:W-:Y:S04]  /*1e020*/  STL.64 [R1+0xd18], R52 ;  /* 0x000d183401007387 */ /* 0x0001e80000100a00 */
[----:B-1----:R-:W-:Y:S04]  /*1e030*/  STL.64 [R1+0xcf0], R50 ;  /* 0x000cf03201007387 */ /* 0x002fe80000100a00 */
[----:B------:R-:W-:Y:S04]  /*1e040*/  STL.64 [R1+0xd20], R48 ;  /* 0x000d203001007387 */ /* 0x000fe80000100a00 */
[----:B------:R-:W-:Y:S01]  /*1e050*/  STS.128 [R0+0x80], R16 ;  /* 0x0000801000007388 */ /* 0x000fe20000000c00 */
[----:B------:R-:W-:-:S06]  /*1e060*/  NOP ;  /* 0x0000000000007918 */ /* 0x000fcc0000000000 */
[----:B------:R-:W1:Y:S04]  /*1e070*/  LDS.128 R4, [R27] ;  /* 0x000000001b047984 */ /* 0x000e680000000c00 */
[----:B--2---:R-:W-:Y:S04]  /*1e080*/  STL.64 [R1+0xcf8], R38 ;  /* 0x000cf82601007387 */ /* 0x004fe80000100a00 */
[----:B------:R-:W-:Y:S04]  /*1e090*/  STL.64 [R1+0xd28], R36 ;  /* 0x000d282401007387 */ /* 0x000fe80000100a00 */
[----:B---3--:R-:W-:Y:S04]  /*1e0a0*/  STL.64 [R1+0xd00], R30 ;  /* 0x000d001e01007387 */ /* 0x008fe80000100a00 */
[----:B0-----:R-:W2:Y:S04]  /*1e0b0*/  LDL.LU R52, [R1+0xc0] ;  /* 0x0000c00001347983 */ /* 0x001ea80000300800 */
[----:B------:R-:W0:Y:S04]  /*1e0c0*/  LDS.128 R12, [R2] ;  /* 0x00000000020c7984 */ /* 0x000e280000000c00 */
[----:B------:R-:W3:Y:S04]  /*1e0d0*/  LDS.128 R8, [R61] ;  /* 0x000000003d087984 */ /* 0x000ee80000000c00 */
[----:B-1----:R-:W-:Y:S04]  /*1e0e0*/  STL.64 [R1+0xa0], R4 ;  /* 0x0000a00401007387 */ /* 0x002fe80000100a00 */
[----:B------:R-:W-:Y:S04]  /*1e0f0*/  STL.64 [R1+0xa8], R6 ;  /* 0x0000a80601007387 */ /* 0x000fe80000100a00 */
[----:B------:R-:W2:Y:S04]  /*1e100*/  LDL.LU R53, [R1+0xc4] ;  /* 0x0000c40001357983 */ /* 0x000ea80000300800 */
[----:B------:R-:W2:Y:S04]  /*1e110*/  LDL.LU R54, [R1+0xc8] ;  /* 0x0000c80001367983 */ /* 0x000ea80000300800 */
[----:B------:R-:W2:Y:S04]  /*1e120*/  LDL.LU R55, [R1+0xcc] ;  /* 0x0000cc0001377983 */ /* 0x000ea80000300800 */
[----:B------:R-:W4:Y:S04]  /*1e130*/  LDL.LU R56, [R1+0xd0] ;  /* 0x0000d00001387983 */ /* 0x000f280000300800 */
[----:B------:R-:W4:Y:S04]  /*1e140*/  LDL.LU R57, [R1+0xd4] ;  /* 0x0000d40001397983 */ /* 0x000f280000300800 */
[----:B------:R-:W4:Y:S04]  /*1e150*/  LDL.LU R58, [R1+0xd8] ;  /* 0x0000d800013a7983 */ /* 0x000f280000300800 */
[----:B------:R-:W4:Y:S04]  /*1e160*/  LDL.LU R59, [R1+0xdc] ;  /* 0x0000dc00013b7983 */ /* 0x000f280000300800 */
[----:B------:R-:W1:Y:S01]  /*1e170*/  LDS.128 R4, [R60] ;  /* 0x000000003c047984 */ /* 0x000e620000000c00 */
[----:B------:R-:W-:-:S06]  /*1e180*/  NOP ;  /* 0x0000000000007918 */ /* 0x000fcc0000000000 */
[----:B0-----:R-:W-:Y:S04]  /*1e190*/  STL.64 [R1+0x90], R12 ;  /* 0x0000900c01007387 */ /* 0x001fe80000100a00 */
[----:B------:R-:W-:Y:S04]  /*1e1a0*/  STL.64 [R1+0x98], R14 ;  /* 0x0000980e01007387 */ /* 0x000fe80000100a00 */
[----:B------:R-:W4:Y:S04]  /*1e1b0*/  LDL.LU R16, [R1+0x3f0] ;  /* 0x0003f00001107983 */ /* 0x000f280000300800 */
[----:B---3--:R0:W-:Y:S04]  /*1e1c0*/  STL.64 [R1+0x80], R8 ;  /* 0x0000800801007387 */ /* 0x0081e80000100a00 */
[----:B------:R3:W-:Y:S04]  /*1e1d0*/  STL.64 [R1+0x88], R10 ;  /* 0x0000880a01007387 */ /* 0x0007e80000100a00 */
[----:B-1----:R1:W-:Y:S04]  /*1e1e0*/  STL.64 [R1+0x70], R4 ;  /* 0x0000700401007387 */ /* 0x0023e80000100a00 */
[----:B------:R0:W-:Y:S04]  /*1e1f0*/  STL.64 [R1+0x78], R6 ;  /* 0x0000780601007387 */ /* 0x0001e80000100a00 */
[----:B------:R-:W4:Y:S04]  /*1e200*/  LDL.LU R17, [R1+0x3f4] ;  /* 0x0003f40001117983 */ /* 0x000f280000300800 */
[----:B------:R-:W4:Y:S04]  /*1e210*/  LDL.LU R18, [R1+0x3f8] ;  /* 0x0003f80001127983 */ /* 0x000f280000300800 */
[----:B------:R-:W4:Y:S04]  /*1e220*/  LDL.LU R19, [R1+0x3fc] ;  /* 0x0003fc0001137983 */ /* 0x000f280000300800 */
[----:B------:R-:W4:Y:S04]  /*1e230*/  LDL.LU R20, [R1+0x130] ;  /* 0x0001300001147983 */ /* 0x000f280000300800 */
[----:B------:R-:W4:Y:S04]  /*1e240*/  LDL.LU R21, [R1+0x134] ;  /* 0x0001340001157983 */ /* 0x000f280000300800 */
[----:B------:R-:W4:Y:S04]  /*1e250*/  LDL.LU R22, [R1+0x138] ;  /* 0x0001380001167983 */ /* 0x000f280000300800 */
[----:B------:R-:W4:Y:S04]  /*1e260*/  LDL.LU R23, [R1+0x13c] ;  /* 0x00013c0001177983 */ /* 0x000f280000300800 */
[----:B0-----:R-:W4:Y:S04]  /*1e270*/  LDL.LU R8, [R1+0xe0] ;  /* 0x0000e00001087983 */ /* 0x001f280000300800 */
[----:B------:R-:W4:Y:S04]  /*1e280*/  LDL.LU R9, [R1+0xe4] ;  /* 0x0000e40001097983 */ /* 0x000f280000300800 */
[----:B---3--:R-:W3:Y:S04]  /*1e290*/  LDL.LU R10, [R1+0xe8] ;  /* 0x0000e800010a7983 */ /* 0x008ee80000300800 */
        /* <DEDUP_REMOVED lines=9> */
[----:B-1----:R-:W3:Y:S04]  /*1e330*/  LDL.LU R4, [R1+0x2a0] ;  /* 0x0002a00001047983 */ /* 0x002ee80000300800 */
[----:B------:R-:W3:Y:S04]  /*1e340*/  LDL.LU R5, [R1+0x2a4] ;  /* 0x0002a40001057983 */ /* 0x000ee80000300800 */
[----:B------:R-:W3:Y:S04]  /*1e350*/  LDL.LU R6, [R1+0x2a8] ;  /* 0x0002a80001067983 */ /* 0x000ee80000300800 */
[----:B------:R-:W3:Y:S04]  /*1e360*/  LDL.LU R7, [R1+0x2ac] ;  /* 0x0002ac0001077983 */ /* 0x000ee80000300800 */
[----:B------:R-:W3:Y:S04]  /*1e370*/  LDL R47, [R1+0x5c0] ;  /* 0x0005c000012f7983 */ /* 0x000ee80000100800 */
[----:B--2---:R-:W-:Y:S04]  /*1e380*/  STS.128 [R0], R52 ;  /* 0x0000003400007388 */ /* 0x004fe80000000c00 */
[----:B----4-:R0:W-:Y:S04]  /*1e390*/  STS.128 [R0+0x80], R56 ;  /* 0x0000803800007388 */ /* 0x0101e80000000c00 */
[----:B0-----:R-:W4:Y:S04]  /*1e3a0*/  LDL.LU R56, [R1+0x420] ;  /* 0x0004200001387983 */ /* 0x001f280000300800 */
        /* <DEDUP_REMOVED lines=15> */
[----:B------:R-:W-:Y:S04]  /*1e4a0*/  STS.128 [R0+0x180], R20 ;  /* 0x0001801400007388 */ /* 0x000fe80000000c00 */
[----:B---3--:R-:W-:Y:S01]  /*1e4b0*/  STS.128 [R0+0x100], R8 ;  /* 0x0001000800007388 */ /* 0x008fe20000000c00 */
[----:B------:R-:W-:-:S06]  /*1e4c0*/  NOP ;  /* 0x0000000000007918 */ /* 0x000fcc0000000000 */
[----:B------:R-:W0:Y:S04]  /*1e4d0*/  LDS.128 R8, [R27] ;  /* 0x000000001b087984 */ /* 0x000e280000000c00 */
[----:B------:R-:W1:Y:S04]  /*1e4e0*/  LDS.128 R20, [R2] ;  /* 0x0000000002147984 */ /* 0x000e680000000c00 */
[----:B0-----:R-:W-:Y:S04]  /*1e4f0*/  STL.64 [R1+0x50], R8 ;  /* 0x0000500801007387 */ /* 0x001fe80000100a00 */
[----:B------:R-:W-:Y:S04]  /*1e500*/  STL.64 [R1+0x58], R10 ;  /* 0x0000580a01007387 */ /* 0x000fe80000100a00 */
[----:B-1----:R-:W-:Y:S04]  /*1e510*/  STL.64 [R1+0x30], R20 ;  /* 0x0000301401007387 */ /* 0x002fe80000100a00 */
[----:B------:R-:W-:Y:S04]  /*1e520*/  STL.64 [R1+0x38], R22 ;  /* 0x0000381601007387 */ /* 0x000fe80000100a00 */
[----:B------:R-:W0:Y:S04]  /*1e530*/  LDS.128 R20, [R60] ;  /* 0x000000003c147984 */ /* 0x000e280000000c00 */
[----:B------:R-:W-:Y:S01]  /*1e540*/  LDS.128 R8, [R61] ;  /* 0x000000003d087984 */ /* 0x000fe20000000c00 */
[----:B------:R-:W-:-:S06]  /*1e550*/  NOP ;  /* 0x0000000000007918 */ /* 0x000fcc0000000000 */
[----:B------:R1:W-:Y:S04]  /*1e560*/  STS.128 [R0], R40 ;  /* 0x0000002800007388 */ /* 0x0003e80000000c00 */
[----:B------:R-:W-:Y:S04]  /*1e570*/  STS.128 [R0+0x80], R4 ;  /* 0x0000800400007388 */ /* 0x000fe80000000c00 */
[----:B------:R-:W-:Y:S04]  /*1e580*/  STS.128 [R0+0x100], R12 ;  /* 0x0001000c00007388 */ /* 0x000fe80000000c00 */
[----:B------:R-:W-:Y:S01]  /*1e590*/  STS.128 [R0+0x180], R16 ;  /* 0x0001801000007388 */ /* 0x000fe20000000c00 */
[----:B------:R-:W-:-:S06]  /*1e5a0*/  NOP ;  /* 0x0000000000007918 */ /* 0x000fcc0000000000 */
[----:B------:R-:W3:Y:S04]  /*1e5b0*/  LDS.128 R16, [R60] ;  /* 0x000000003c107984 */ /* 0x000ee80000000c00 */
[----:B------:R-:W4:Y:S04]  /*1e5c0*/  LDS.128 R24, [R27] ;  /* 0x000000001b187984 */ /* 0x000f280000000c00 */
[----:B------:R-:W-:Y:S04]  /*1e5d0*/  LDS.128 R12, [R2] ;  /* 0x00000000020c7984 */ /* 0x000fe80000000c00 */
[----:B0-----:R-:W-:Y:S04]  /*1e5e0*/  STL [R1+0xcd0], R23 ;  /* 0x000cd01701007387 */ /* 0x001fe80000100800 */
[----:B-1----:R-:W2:Y:S04]  /*1e5f0*/  LDL.LU R42, [R1+0xd38] ;  /* 0x000d3800012a7983 */ /* 0x002ea80000300800 */
[----:B------:R-:W2:Y:S04]  /*1e600*/  LDL.LU.64 R40, [R1+0xd30] ;  /* 0x000d300001287983 */ /* 0x000ea80000300a00 */
[----:B------:R-:W2:Y:S04]  /*1e610*/  LDL.LU R32, [R1+0x110] ;  /* 0x0001100001207983 */ /* 0x000ea80000300800 */
[----:B------:R-:W2:Y:S01]  /*1e620*/  LDL.LU R44, [R1+0xf0] ;  /* 0x0000f000012c7983 */ /* 0x000ea20000300800 */
[----:B------:R-:W-:-:S02]  /*1e630*/  IMAD R3, R47, c[0x0][0x194], RZ ;  /* 0x000065002f037a24 */ /* 0x000fc400078e02ff */
[----:B------:R-:W-:Y:S01]  /*1e640*/  IMAD.MOV.U32 R31, RZ, RZ, c[0x0][0x194] ;  /* 0x00006500ff1f7624 */ /* 0x000fe200078e00ff */
[----:B------:R-:W2:Y:S04]  /*1e650*/  LDL.LU R34, [R1+0x5bc] ;  /* 0x0005bc0001227983 */ /* 0x000ea80000300800 */
[----:B------:R-:W2:Y:S04]  /*1e660*/  LDL R43, [R1+0xbac] ;  /* 0x000bac00012b7983 */ /* 0x000ea80000100800 */
[----:B------:R-:W-:Y:S01]  /*1e670*/  LDS.128 R4, [R61] ;  /* 0x000000003d047984 */ /* 0x000fe20000000c00 */
[----:B------:R-:W-:-:S06]  /*1e680*/  NOP ;  /* 0x0000000000007918 */ /* 0x000fcc0000000000 */
[----:B---3--:R-:W-:Y:S04]  /*1e690*/  STL [R1+0xccc], R19 ;  /* 0x000ccc1301007387 */ /* 0x008fe80000100800 */
[----:B----4-:R-:W-:Y:S04]  /*1e6a0*/  STS.128 [R0+0x80], R48 ;  /* 0x0000803000007388 */ /* 0x010fe80000000c00 */
[----:B------:R0:W-:Y:S04]  /*1e6b0*/  STS.128 [R0], R36 ;  /* 0x0000002400007388 */ /* 0x0001e80000000c00 */
[----:B0-----:R-:W3:Y:S04]  /*1e6c0*/  LDL.LU.64 R36, [R1+0xd28] ;  /* 0x000d280001247983 */ /* 0x001ee80000300a00 */
[----:B------:R-:W4:Y:S04]  /*1e6d0*/  LDL.LU.64 R48, [R1+0xd20] ;  /* 0x000d200001307983 */ /* 0x000f280000300a00 */
[----:B------:R0:W-:Y:S04]  /*1e6e0*/  STS.128 [R0+0x180], R52 ;  /* 0x0001803400007388 */ /* 0x0001e80000000c00 */
[----:B0-----:R-:W3:Y:S04]  /*1e6f0*/  LDL.LU.64 R52, [R1+0xd18] ;  /* 0x000d180001347983 */ /* 0x001ee80000300a00 */
[----:B------:R-:W3:Y:S04]  /*1e700*/  LDL.LU R45, [R1] ;  /* 0x00000000012d7983 */ /* 0x000ee80000300800 */
[----:B------:R-:W3:Y:S04]  /*1e710*/  LDL.LU R23, [R1+0xbb4] ;  /* 0x000bb40001177983 */ /* 0x000ee80000300800 */
[----:B------:R-:W4:Y:S04]  /*1e720*/  LDL.LU R19, [R1+0xbb0] ;  /* 0x000bb00001137983 */ /* 0x000f280000300800 */
[----:B------:R-:W4:Y:S01]  /*1e730*/  LDL.LU R46, [R1+0xbd8] ;  /* 0x000bd800012e7983 */ /* 0x000f220000300800 */
[----:B------:R-:W-:-:S03]  /*1e740*/  ISETP.GE.AND P0, PT, R47, c[0x0][0x178], PT ;  /* 0x00005e002f007a0c */ /* 0x000fc60003f06270 */
[----:B------:R0:W-:Y:S01]  /*1e750*/  STS.128 [R0+0x100], R56 ;  /* 0x0001003800007388 */ /* 0x0001e20000000c00 */
[----:B------:R-:W-:Y:S01]  /*1e760*/  LEA R2, P1, R3, c[0x0][0x170], 0x1 ;  /* 0x00005c0003027a11 */ /* 0x000fe200078208ff */
[----:B0-----:R-:W-:-:S03]  /*1e770*/  IMAD R58, R31, 0x20, R3 ;  /* 0x000000201f3a7824 */ /* 0x001fc600078e0203 */
[----:B------:R-:W-:Y:S02]  /*1e780*/  LEA.HI.X.SX32 R3, R3, c[0x0][0x174], 0x1, P1 ;  /* 0x00005d0003037a11 */ /* 0x000fe400008f0eff */
[----:B------:R-:W-:-:S04]  /*1e790*/  LEA R56, P4, R58, c[0x0][0x170], 0x1 ;  /* 0x00005c003a387a11 */ /* 0x000fc800078808ff */
[----:B------:R-:W-:Y:S01]  /*1e7a0*/  LEA.HI.X.SX32 R57, R58, c[0x0][0x174], 0x1, P4 ;  /* 0x00005d003a397a11 */ /* 0x000fe200020f0eff */
[----:B------:R-:W-:Y:S01]  /*1e7b0*/  IMAD R0, R31, 0x20, R58 ;  /* 0x000000201f007824 */ /* 0x000fe200078e023a */
[----:B------:R-:W-:Y:S02]  /*1e7c0*/  ISETP.LT.AND P6, PT, R47, c[0x0][0x178], !P3 ;  /* 0x00005e002f007a0c */ /* 0x000fe40005fc1270 */
[C---:B--2---:R-:W-:Y:S02]  /*1e7d0*/  ISETP.GE.AND P5, PT, R34.reuse, c[0x0][0x17c], PT ;  /* 0x00005f0022007a0c */ /* 0x044fe40003fa6270 */
[C---:B------:R-:W-:Y:S01]  /*1e7e0*/  ISETP.LT.AND P0, PT, R34.reuse, c[0x0][0x17c], !P0 ;  /* 0x00005f0022007a0c */ /* 0x040fe20004701270 */
[----:B------:R-:W-:Y:S01]  /*1e7f0*/  IMAD R34, R34, c[0x0][0x198], RZ ;  /* 0x0000660022227a24 */ /* 0x000fe200078e02ff */
[----:B------:R-:W-:-:S03]  /*1e800*/  ISETP.LT.AND P1, PT, R43, c[0x0][0x178], !P5 ;  /* 0x00005e002b007a0c */ /* 0x000fc60006f21270 */
[----:B------:R-:W-:Y:S01]  /*1e810*/  IMAD.WIDE R60, R34, 0x2, R2 ;  /* 0x00000002223c7825 */ /* 0x000fe200078e0202 */
[----:B------:R-:W-:-:S06]  /*1e820*/  NOP ;  /* 0x0000000000007918 */ /* 0x000fcc0000000000 */
[----:B------:R-:W-:Y:S01]  /*1e830*/  IMAD.WIDE R58, R34, 0x2, R56 ;  /* 0x00000002223a7825 */ /* 0x000fe200078e0238 */
[----:B------:R0:W-:Y:S04]  /*1e840*/  @P0 STG.E.U16 [R60.64], R32 ;  /* 0x000000203c000986 */ /* 0x0001e8000c10150a */
[----:B------:R1:W-:Y:S01]  /*1e850*/  @P1 STG.E.U16 [R58.64], R44 ;  /* 0x0000002c3a001986 */ /* 0x0003e2000c10150a */
[----:B0-----:R-:W-:Y:S01]  /*1e860*/  IMAD R61, R31, 0x20, R0 ;  /* 0x000000201f3d7824 */ /* 0x001fe200078e0200 */
[----:B------:R-:W-:Y:S02]  /*1e870*/  PRMT R33, R32, 0x7632, R33 ;  /* 0x0000763220217816 */ /* 0x000fe40000000021 */
[----:B------:R-:W2:Y:S01]  /*1e880*/  LDL.LU R31, [R1+0xbdc] ;  /* 0x000bdc00011f7983 */ /* 0x000ea20000300800 */
[----:B-1----:R-:W-:-:S02]  /*1e890*/  LEA R58, P1, R0, c[0x0][0x170], 0x1 ;  /* 0x00005c00003a7a11 */ /* 0x002fc400078208ff */
[C---:B------:R-:W-:Y:S01]  /*1e8a0*/  LEA R60, P0, R61.reuse, c[0x0][0x170], 0x1 ;  /* 0x00005c003d3c7a11 */ /* 0x040fe200078008ff */
[----:B------:R-:W2:Y:S01]  /*1e8b0*/  LDL.LU R55, [R1+0x150] ;  /* 0x0001500001377983 */ /* 0x000ea20000300800 */
[----:B------:R-:W-:Y:S02]  /*1e8c0*/  LEA.HI.X.SX32 R59, R0, c[0x0][0x174], 0x1, P1 ;  /* 0x00005d00003b7a11 */ /* 0x000fe400008f0eff */
[----:B------:R-:W-:Y:S01]  /*1e8d0*/  LEA.HI.X.SX32 R61, R61, c[0x0][0x174], 0x1, P0 ;  /* 0x00005d003d3d7a11 */ /* 0x000fe200000f0eff */
[----:B------:R-:W2:Y:S01]  /*1e8e0*/  LDL.LU R32, [R1+0x100] ;  /* 0x0001000001207983 */ /* 0x000ea20000300800 */
[C---:B------:R-:W-:Y:S01]  /*1e8f0*/  IADD3 R0, R34.reuse, c[0x0][0x198], RZ ;  /* 0x0000660022007a10 */ /* 0x040fe20007ffe0ff */
[----:B------:R-:W-:Y:S01]  /*1e900*/  IMAD.WIDE R50, R34, 0x2, R58 ;  /* 0x0000000222327825 */ /* 0x000fe200078e023a */
[----:B------:R-:W-:-:S03]  /*1e910*/  ISETP.LT.AND P0, PT, R43, c[0x0][0x178], !P3 ;  /* 0x00005e002b007a0c */ /* 0x000fc60005f01270 */
[----:B------:R-:W-:-:S04]  /*1e920*/  IMAD.WIDE R38, R34, 0x2, R60 ;  /* 0x0000000222267825 */ /* 0x000fc800078e023c */
[----:B------:R-:W-:Y:S01]  /*1e930*/  IMAD.WIDE R34, R0, 0x2, R2 ;  /* 0x0000000200227825 */ /* 0x000fe200078e0202 */
[----:B---3--:R-:W-:Y:S02]  /*1e940*/  ISETP.LT.AND P4, PT, R23, c[0x0][0x178], !P5 ;  /* 0x00005e0017007a0c */ /* 0x008fe40006f81270 */
[----:B----4-:R-:W-:-:S11]  /*1e950*/  ISETP.LT.AND P5, PT, R19, c[0x0][0x178], !P5 ;  /* 0x00005e0013007a0c */ /* 0x010fd60006fa1270 */
[----:B------:R-:W-:Y:S01]  /*1e960*/  @P4 STG.E.U16 [R50.64], R45 ;  /* 0x0000002d32004986 */ /* 0x000fe2000c10150a */
[----:B------:R-:W-:Y:S02]  /*1e970*/  ISETP.LT.AND P4, PT, R23, c[0x0][0x178], !P3 ;  /* 0x00005e0017007a0c */ /* 0x000fe40005f81270 */
[----:B------:R-:W-:Y:S01]  /*1e980*/  ISETP.LT.AND P3, PT, R19, c[0x0][0x178], !P3 ;  /* 0x00005e0013007a0c */ /* 0x000fe20005f61270 */
[----:B------:R0:W-:Y:S04]  /*1e990*/  @P5 STG.E.U16 [R38.64], R52 ;  /* 0x0000003426005986 */ /* 0x0001e8000c10150a */
[----:B------:R1:W-:Y:S01]  /*1e9a0*/  @P6 STG.E.U16 [R34.64], R33 ;  /* 0x0000002122006986 */ /* 0x0003e2000c10150a */
[----:B------:R-:W-:Y:S02]  /*1e9b0*/  PRMT R30, R45, 0x7632, R30 ;  /* 0x000076322d1e7816 */ /* 0x000fe4000000001e */
[----:B0-----:R-:W-:Y:S01]  /*1e9c0*/  PRMT R52, R44, 0x7632, R52 ;  /* 0x000076322c347816 */ /* 0x001fe20000000034 */
[----:B-1----:R-:W-:-:S04]  /*1e9d0*/  IMAD.WIDE R34, R0, 0x2, R56 ;  /* 0x0000000200227825 */ /* 0x002fc800078e0238 */
[C---:B------:R-:W-:Y:S01]  /*1e9e0*/  IMAD.WIDE R38, R0.reuse, 0x2, R58 ;  /* 0x0000000200267825 */ /* 0x040fe200078e023a */
[----:B------:R0:W-:Y:S03]  /*1e9f0*/  @P0 STG.E.U16 [R34.64], R52 ;  /* 0x0000003422000986 */ /* 0x0001e6000c10150a */
[----:B------:R-:W-:Y:S01]  /*1ea00*/  IMAD.WIDE R44, R0, 0x2, R60 ;  /* 0x00000002002c7825 */ /* 0x000fe200078e023c */
[----:B------:R1:W-:Y:S01]  /*1ea10*/  @P4 STG.E.U16 [R38.64], R30 ;  /* 0x0000001e26004986 */ /* 0x0003e2000c10150a */
[----:B0-----:R-:W-:-:S03]  /*1ea20*/  PRMT R52, R52, 0x7632, R52 ;  /* 0x0000763234347816 */ /* 0x001fc60000000034 */
[----:B-1----:R-:W3:Y:S04]  /*1ea30*/  LDL.LU R38, [R1+0xbe0] ;  /* 0x000be00001267983 */ /* 0x002ee80000300800 */
[----:B------:R0:W-:Y:S04]  /*1ea40*/  @P3 STG.E.U16 [R44.64], R52 ;  /* 0x000000342c003986 */ /* 0x0001e8000c10150a */
[----:B0-----:R-:W4:Y:S01]  /*1ea50*/  LDL.LU.64 R44, [R1+0xd10] ;  /* 0x000d1000012c7983 */ /* 0x001f220000300a00 */
[----:B------:R-:W-:-:S03]  /*1ea60*/  ISETP.GE.AND P1, PT, R46, c[0x0][0x17c], PT ;  /* 0x00005f002e007a0c */ /* 0x000fc60003f26270 */
[----:B------:R-:W4:Y:S04]  /*1ea70*/  LDL.LU R33, [R1+0x140] ;  /* 0x0001400001217983 */ /* 0x000f280000300800 */
[----:B------:R-:W4:Y:S01]  /*1ea80*/  LDL.LU R46, [R1+0x60] ;  /* 0x00006000012e7983 */ /* 0x000f220000300800 */
[----:B------:R-:W-:Y:S02]  /*1ea90*/  ISETP.LT.AND P5, PT, R47, c[0x0][0x178], !P2 ;  /* 0x00005e002f007a0c */ /* 0x000fe400057a1270 */
[----:B------:R-:W-:Y:S02]  /*1eaa0*/  ISETP.LT.AND P6, PT, R43, c[0x0][0x178], !P2 ;  /* 0x00005e002b007a0c */ /* 0x000fe400057c1270 */
[----:B------:R-:W-:Y:S02]  /*1eab0*/  IADD3 R34, R0, c[0x0][0x198], RZ ;  /* 0x0000660000227a10 */ /* 0x000fe40007ffe0ff */
[----:B------:R-:W-:-:S02]  /*1eac0*/  ISETP.LT.AND P4, PT, R23, c[0x0][0x178], !P2 ;  /* 0x00005e0017007a0c */ /* 0x000fc40005781270 */
[----:B------:R-:W-:Y:S01]  /*1ead0*/  ISETP.LT.AND P2, PT, R19, c[0x0][0x178], !P2 ;  /* 0x00005e0013007a0c */ /* 0x000fe20005741270 */
[C---:B------:R-:W-:Y:S01]  /*1eae0*/  IMAD.WIDE R50, R34.reuse, 0x2, R2 ;  /* 0x0000000222327825 */ /* 0x040fe200078e0202 */
[----:B------:R-:W-:Y:S02]  /*1eaf0*/  ISETP.LT.AND P3, PT, R43, c[0x0][0x178], !P1 ;  /* 0x00005e002b007a0c */ /* 0x000fe40004f61270 */
[C---:B------:R-:W-:Y:S02]  /*1eb00*/  IADD3 R0, R34.reuse, c[0x0][0x198], RZ ;  /* 0x0000660022007a10 */ /* 0x040fe40007ffe0ff */
[----:B--2---:R-:W-:Y:S01]  /*1eb10*/  ISETP.GE.AND P0, PT, R31, c[0x0][0x17c], PT ;  /* 0x00005f001f007a0c */ /* 0x004fe20003f06270 */
[----:B------:R-:W-:Y:S01]  /*1eb20*/  IMAD.WIDE R30, R34, 0x2, R56 ;  /* 0x00000002221e7825 */ /* 0x000fe200078e0238 */
[----:B------:R-:W-:Y:S01]  /*1eb30*/  @P5 STG.E.U16 [R50.64], R55 ;  /* 0x0000003732005986 */ /* 0x000fe2000c10150a */
[----:B------:R-:W-:-:S03]  /*1eb40*/  ISETP.LT.AND P5, PT, R47, c[0x0][0x178], !P1 ;  /* 0x00005e002f007a0c */ /* 0x000fc60004fa1270 */
[----:B------:R0:W-:Y:S01]  /*1eb50*/  @P6 STG.E.U16 [R30.64], R32 ;  /* 0x000000201e006986 */ /* 0x0001e2000c10150a */
[----:B------:R-:W-:Y:S01]  /*1eb60*/  PRMT R52, R55, 0x7632, R52 ;  /* 0x0000763237347816 */ /* 0x000fe20000000034 */
[----:B0-----:R-:W-:-:S04]  /*1eb70*/  IMAD.WIDE R30, R34, 0x2, R58 ;  /* 0x00000002221e7825 */ /* 0x001fc800078e023a */
[----:B------:R-:W-:-:S04]  /*1eb80*/  IMAD.WIDE R34, R34, 0x2, R60 ;  /* 0x0000000222227825 */ /* 0x000fc800078e023c */
[----:B------:R-:W-:-:S04]  /*1eb90*/  IMAD.WIDE R54, R0, 0x2, R58 ;  /* 0x0000000200367825 */ /* 0x000fc800078e023a */
[----:B------:R-:W-:Y:S01]  /*1eba0*/  IMAD.WIDE R50, R0, 0x2, R60 ;  /* 0x0000000200327825 */ /* 0x000fe200078e023c */
[----:B---3--:R-:W-:-:S03]  /*1ebb0*/  ISETP.GE.AND P6, PT, R38, c[0x0][0x17c], PT ;  /* 0x00005f0026007a0c */ /* 0x008fc60003fc6270 */
[----:B------:R-:W-:Y:S01]  /*1ebc0*/  IMAD.WIDE R38, R0, 0x2, R2 ;  /* 0x0000000200267825 */ /* 0x000fe200078e0202 */
[----:B----4-:R0:W-:Y:S04]  /*1ebd0*/  @P4 STG.E.U16 [R30.64], R44 ;  /* 0x0000002c1e004986 */ /* 0x0101e8000c10150a */
[----:B------:R1:W-:Y:S01]  /*1ebe0*/  @P2 STG.E.U16 [R34.64], R48 ;  /* 0x0000003022002986 */ /* 0x0003e2000c10150a */
[----:B------:R-:W-:Y:S02]  /*1ebf0*/  ISETP.LT.AND P2, PT, R23, c[0x0][0x178], !P1 ;  /* 0x00005e0017007a0c */ /* 0x000fe40004f41270 */
[----:B------:R-:W-:Y:S01]  /*1ec00*/  ISETP.LT.AND P1, PT, R19, c[0x0][0x178], !P1 ;  /* 0x00005e0013007a0c */ /* 0x000fe20004f21270 */
[----:B------:R2:W-:Y:S01]  /*1ec10*/  @P5 STG.E.U16 [R38.64], R52 ;  /* 0x0000003426005986 */ /* 0x0005e2000c10150a */
[----:B0-----:R-:W-:-:S03]  /*1ec20*/  PRMT R44, R32, 0x7632, R44 ;  /* 0x00007632202c7816 */ /* 0x001fc6000000002c */
[----:B------:R-:W3:Y:S01]  /*1ec30*/  LDL.LU R31, [R1+0xbe4] ;  /* 0x000be400011f7983 */ /* 0x000ee20000300800 */
[C---:B-1----:R-:W-:Y:S01]  /*1ec40*/  IMAD.WIDE R34, R0.reuse, 0x2, R56 ;  /* 0x0000000200227825 */ /* 0x042fe200078e0238 */
[----:B------:R-:W-:Y:S02]  /*1ec50*/  ISETP.LT.AND P4, PT, R47, c[0x0][0x178], !P0 ;  /* 0x00005e002f007a0c */ /* 0x000fe40004781270 */
[----:B------:R-:W4:Y:S04]  /*1ec60*/  LDL.LU R30, [R1+0xbe8] ;  /* 0x000be800011e7983 */ /* 0x000f280000300800 */
[----:B------:R0:W-:Y:S01]  /*1ec70*/  @P3 STG.E.U16 [R34.64], R44 ;  /* 0x0000002c22003986 */ /* 0x0001e2000c10150a */
[----:B------:R-:W-:Y:S02]  /*1ec80*/  ISETP.LT.AND P3, PT, R43, c[0x0][0x178], !P0 ;  /* 0x00005e002b007a0c */ /* 0x000fe40004761270 */
[----:B--2---:R-:W-:-:S02]  /*1ec90*/  IADD3 R52, R0, c[0x0][0x198], RZ ;  /* 0x0000660000347a10 */ /* 0x004fc40007ffe0ff */
[----:B------:R-:W-:-:S03]  /*1eca0*/  PRMT R48, R48, 0x7632, R48 ;  /* 0x0000763230307816 */ /* 0x000fc60000000030 */
[----:B------:R-:W-:Y:S01]  /*1ecb0*/  IMAD.WIDE R38, R52, 0x2, R2 ;  /* 0x0000000234267825 */ /* 0x000fe200078e0202 */
[----:B0-----:R-:W-:-:S03]  /*1ecc0*/  PRMT R44, R44, 0x7632, R44 ;  /* 0x000076322c2c7816 */ /* 0x001fc6000000002c */
[----:B------:R-:W-:Y:S02]  /*1ecd0*/  IMAD.WIDE R34, R52, 0x2, R56 ;  /* 0x0000000234227825 */ /* 0x000fe400078e0238 */
[----:B------:R-:W-:Y:S04]  /*1ece0*/  @P2 STG.E.U16 [R54.64], R44 ;  /* 0x0000002c36002986 */ /* 0x000fe8000c10150a */
[----:B------:R-:W-:Y:S04]  /*1ecf0*/  @P1 STG.E.U16 [R50.64], R48 ;  /* 0x0000003032001986 */ /* 0x000fe8000c10150a */
[----:B------:R-:W-:Y:S04]  /*1ed00*/  @P4 STG.E.U16 [R38.64], R33 ;  /* 0x0000002126004986 */ /* 0x000fe8000c10150a */
[----:B------:R0:W-:Y:S04]  /*1ed10*/  @P3 STG.E.U16 [R34.64], R46 ;  /* 0x0000002e22003986 */ /* 0x0001e8000c10150a */
[----:B0-----:R-:W2:Y:S04]  /*1ed20*/  LDL.LU R34, [R1+0x160] ;  /* 0x0001600001227983 */ /* 0x001ea80000300800 */
[----:B------:R-:W2:Y:S04]  /*1ed30*/  LDL.LU R35, [R1+0x120] ;  /* 0x0001200001237983 */ /* 0x000ea80000300800 */
[----:B------:R-:W2:Y:S01]  /*1ed40*/  LDL.LU R38, [R1+0xbec] ;  /* 0x000bec0001267983 */ /* 0x000ea20000300800 */
[----:B------:R-:W-:-:S02]  /*1ed50*/  ISETP.LT.AND P4, PT, R23, c[0x0][0x178], !P0 ;  /* 0x00005e0017007a0c */ /* 0x000fc40004781270 */
[----:B------:R-:W-:Y:S01]  /*1ed60*/  PRMT R48, R33, 0x7632, R48 ;  /* 0x0000763221307816 */ /* 0x000fe20000000030 */
[----:B------:R-:W-:Y:S01]  /*1ed70*/  IMAD.WIDE R32, R52, 0x2, R58 ;  /* 0x0000000234207825 */ /* 0x000fe200078e023a */
[----:B------:R-:W-:-:S09]  /*1ed80*/  PRMT R44, R46, 0x7632, R44 ;  /* 0x000076322e2c7816 */ /* 0x000fd2000000002c */
[----:B------:R0:W-:Y:S04]  /*1ed90*/  @P4 STG.E.U16 [R32.64], R40 ;  /* 0x0000002820004986 */ /* 0x0001e8000c10150a */
[----:B0-----:R-:W2:Y:S04]  /*1eda0*/  LDL.LU.64 R32, [R1+0xd08] ;  /* 0x000d080001207983 */ /* 0x001ea80000300a00 */
[----:B------:R-:W2:Y:S01]  /*1edb0*/  LDL.LU R46, [R1+0xbf0] ;  /* 0x000bf000012e7983 */ /* 0x000ea20000300800 */
[----:B------:R-:W-:Y:S02]  /*1edc0*/  ISETP.LT.AND P0, PT, R19, c[0x0][0x178], !P0 ;  /* 0x00005e0013007a0c */ /* 0x000fe40004701270 */
[----:B------:R-:W-:-:S02]  /*1edd0*/  ISETP.LT.AND P1, PT, R47, c[0x0][0x178], !P6 ;  /* 0x00005e002f007a0c */ /* 0x000fc40007721270 */
[----:B------:R-:W-:Y:S01]  /*1ede0*/  ISETP.LT.AND P2, PT, R43, c[0x0][0x178], !P6 ;  /* 0x00005e002b007a0c */ /* 0x000fe20007741270 */
[C---:B------:R-:W-:Y:S01]  /*1edf0*/  IMAD.WIDE R54, R52.reuse, 0x2, R60 ;  /* 0x0000000234367825 */ /* 0x040fe200078e023c */
[----:B------:R-:W-:Y:S02]  /*1ee00*/  IADD3 R0, R52, c[0x0][0x198], RZ ;  /* 0x0000660034007a10 */ /* 0x000fe40007ffe0ff */
[----:B------:R-:W-:Y:S02]  /*1ee10*/  ISETP.LT.AND P4, PT, R23, c[0x0][0x178], !P6 ;  /* 0x00005e0017007a0c */ /* 0x000fe40007781270 */
[----:B------:R-:W-:Y:S01]  /*1ee20*/  ISETP.LT.AND P6, PT, R19, c[0x0][0x178], !P6 ;  /* 0x00005e0013007a0c */ /* 0x000fe200077c1270 */
[----:B------:R-:W-:Y:S02]  /*1ee30*/  IMAD.WIDE R50, R0, 0x2, R2 ;  /* 0x0000000200327825 */ /* 0x000fe400078e0202 */
[----:B------:R0:W-:Y:S04]  /*1ee40*/  @P0 STG.E.U16 [R54.64], R36 ;  /* 0x0000002436000986 */ /* 0x0001e8000c10150a */
[----:B------:R1:W-:Y:S01]  /*1ee50*/  @P1 STG.E.U16 [R50.64], R48 ;  /* 0x0000003032001986 */ /* 0x0003e2000c10150a */
[----:B0-----:R-:W-:-:S03]  /*1ee60*/  PRMT R36, R40, 0x7632, R36 ;  /* 0x0000763228247816 */ /* 0x001fc60000000024 */
[----:B------:R-:W2:Y:S01]  /*1ee70*/  LDL.LU R54, [R1+0x114] ;  /* 0x0001140001367983 */ /* 0x000ea20000300800 */
[C---:B------:R-:W-:Y:S01]  /*1ee80*/  IADD3 R40, R0.reuse, c[0x0][0x198], RZ ;  /* 0x0000660000287a10 */ /* 0x040fe20007ffe0ff */
[----:B-1----:R-:W-:Y:S01]  /*1ee90*/  IMAD.WIDE R50, R0, 0x2, R60 ;  /* 0x0000000200327825 */ /* 0x002fe200078e023c */
[----:B---3--:R-:W-:-:S04]  /*1eea0*/  ISETP.GE.AND P5, PT, R31, c[0x0][0x17c], PT ;  /* 0x00005f001f007a0c */ /* 0x008fc80003fa6270 */
[----:B------:R-:W-:Y:S02]  /*1eeb0*/  ISETP.LT.AND P0, PT, R47, c[0x0][0x178], !P5 ;  /* 0x00005e002f007a0c */ /* 0x000fe40006f01270 */
[----:B----4-:R-:W-:Y:S01]  /*1eec0*/  ISETP.GE.AND P3, PT, R30, c[0x0][0x17c], PT ;  /* 0x00005f001e007a0c */ /* 0x010fe20003f66270 */
[----:B------:R-:W-:-:S05]  /*1eed0*/  IMAD.WIDE R30, R0, 0x2, R56 ;  /* 0x00000002001e7825 */ /* 0x000fca00078e0238 */
[----:B------:R0:W-:Y:S02]  /*1eee0*/  @P2 STG.E.U16 [R30.64], R44 ;  /* 0x0000002c1e002986 */ /* 0x0001e4000c10150a */
[----:B0-----:R-:W-:Y:S01]  /*1eef0*/  IMAD.WIDE R30, R0, 0x2, R58 ;  /* 0x00000002001e7825 */ /* 0x001fe200078e023a */
[----:B------:R-:W-:-:S04]  /*1ef00*/  PRMT R44, R36, 0x7632, R44 ;  /* 0x00007632242c7816 */ /* 0x000fc8000000002c */
[----:B------:R-:W-:Y:S04]  /*1ef10*/  @P4 STG.E.U16 [R30.64], R36 ;  /* 0x000000241e004986 */ /* 0x000fe8000c10150a */
[----:B------:R-:W-:Y:S01]  /*1ef20*/  @P6 STG.E.U16 [R50.64], R44 ;  /* 0x0000002c32006986 */ /* 0x000fe2000c10150a */
[----:B------:R-:W-:Y:S02]  /*1ef30*/  ISETP.LT.AND P1, PT, R43, c[0x0][0x178], !P5 ;  /* 0x00005e002b007a0c */ /* 0x000fe40006f21270 */
[----:B--2---:R-:W-:Y:S02]  /*1ef40*/  PRMT R0, R34, 0x7632, R0 ;  /* 0x0000763222007816 */ /* 0x004fe40000000000 */
[----:B------:R-:W-:Y:S01]  /*1ef50*/  ISETP.GE.AND P2, PT, R38, c[0x0][0x17c], PT ;  /* 0x00005f0026007a0c */ /* 0x000fe20003f46270 */
[----:B------:R-:W-:-:S05]  /*1ef60*/  IMAD.WIDE R38, R40, 0x2, R2 ;  /* 0x0000000228267825 */ /* 0x000fca00078e0202 */
[----:B------:R0:W-:Y:S04]  /*1ef70*/  @P0 STG.E.U16 [R38.64], R34 ;  /* 0x0000002226000986 */ /* 0x0001e8000c10150a */
[----:B0-----:R-:W2:Y:S01]  /*1ef80*/  LDL.LU R34, [R1+0xbf4] ;  /* 0x000bf40001227983 */ /* 0x001ea20000300800 */
[----:B------:R-:W-:-:S03]  /*1ef90*/  IMAD.WIDE R30, R40, 0x2, R56 ;  /* 0x00000002281e7825 */ /* 0x000fc600078e0238 */
[----:B------:R-:W3:Y:S01]  /*1efa0*/  LDL.LU R55, [R1+0xf4] ;  /* 0x0000f40001377983 */ /* 0x000ee20000300800 */
[C---:B------:R-:W-:Y:S01]  /*1efb0*/  IADD3 R36, R40.reuse, c[0x0][0x198], RZ ;  /* 0x0000660028247a10 */ /* 0x040fe20007ffe0ff */
[C---:B------:R-:W-:Y:S02]  /*1efc0*/  IMAD.WIDE R50, R40.reuse, 0x2, R58 ;  /* 0x0000000228327825 */ /* 0x040fe400078e023a */
[----:B------:R0:W-:Y:S02]  /*1efd0*/  @P1 STG.E.U16 [R30.64], R35 ;  /* 0x000000231e001986 */ /* 0x0001e4000c10150a */
[----:B------:R-:W-:Y:S01]  /*1efe0*/  IMAD.WIDE R38, R40, 0x2, R60 ;  /* 0x0000000228267825 */ /* 0x000fe200078e023c */
[----:B------:R-:W-:Y:S02]  /*1eff0*/  ISETP.GE.AND P1, PT, R46, c[0x0][0x17c], PT ;  /* 0x00005f002e007a0c */ /* 0x000fe40003f26270 */
[----:B------:R-:W4:Y:S04]  /*1f000*/  LDL.LU R46, [R1+0x4] ;  /* 0x00000400012e7983 */ /* 0x000f280000300800 */
[----:B------:R-:W3:Y:S01]  /*1f010*/  LDL.LU R40, [R1+0xbf8] ;  /* 0x000bf80001287983 */ /* 0x000ee20000300800 */
[----:B------:R-:W-:-:S02]  /*1f020*/  ISETP.LT.AND P4, PT, R23, c[0x0][0x178], !P5 ;  /* 0x00005e0017007a0c */ /* 0x000fc40006f81270 */
[----:B------:R-:W-:Y:S02]  /*1f030*/  ISETP.LT.AND P5, PT, R19, c[0x0][0x178], !P5 ;  /* 0x00005e0013007a0c */ /* 0x000fe40006fa1270 */
[----:B------:R-:W-:Y:S02]  /*1f040*/  ISETP.LT.AND P6, PT, R47, c[0x0][0x178], !P3 ;  /* 0x00005e002f007a0c */ /* 0x000fe40005fc1270 */
[----:B------:R-:W-:Y:S01]  /*1f050*/  ISETP.LT.AND P0, PT, R43, c[0x0][0x178], !P3 ;  /* 0x00005e002b007a0c */ /* 0x000fe20005f01270 */
[----:B0-----:R-:W-:-:S06]  /*1f060*/  IMAD.WIDE R30, R36, 0x2, R2 ;  /* 0x00000002241e7825 */ /* 0x001fcc00078e0202 */
[----:B------:R-:W-:Y:S01]  /*1f070*/  @P4 STG.E.U16 [R50.64], R32 ;  /* 0x0000002032004986 */ /* 0x000fe2000c10150a */
[----:B------:R-:W-:-:S03]  /*1f080*/  ISETP.LT.AND P4, PT, R23, c[0x0][0x178], !P3 ;  /* 0x00005e0017007a0c */ /* 0x000fc60005f81270 */
[----:B------:R0:W-:Y:S01]  /*1f090*/  @P5 STG.E.U16 [R38.64], R28 ;  /* 0x0000001c26005986 */ /* 0x0001e2000c10150a */
[----:B------:R-:W-:-:S03]  /*1f0a0*/  ISETP.LT.AND P3, PT, R19, c[0x0][0x178], !P3 ;  /* 0x00005e0013007a0c */ /* 0x000fc60005f61270 */
[----:B------:R1:W-:Y:S01]  /*1f0b0*/  @P6 STG.E.U16 [R30.64], R0 ;  /* 0x000000001e006986 */ /* 0x0003e2000c10150a */
[----:B------:R-:W-:Y:S01]  /*1f0c0*/  ISETP.LT.AND P5, PT, R47, c[0x0][0x178], !P2 ;  /* 0x00005e002f007a0c */ /* 0x000fe200057a1270 */
[----:B0-----:R-:W-:Y:S01]  /*1f0d0*/  IMAD.WIDE R38, R36, 0x2, R56 ;  /* 0x0000000224267825 */ /* 0x001fe200078e0238 */
[----:B-1----:R-:W-:-:S03]  /*1f0e0*/  PRMT R0, R35, 0x7632, R0 ;  /* 0x0000763223007816 */ /* 0x002fc60000000000 */
[----:B------:R-:W-:Y:S02]  /*1f0f0*/  IMAD.WIDE R30, R36, 0x2, R58 ;  /* 0x00000002241e7825 */ /* 0x000fe400078e023a */
[----:B------:R0:W-:Y:S01]  /*1f100*/  @P0 STG.E.U16 [R38.64], R0 ;  /* 0x0000000026000986 */ /* 0x0001e2000c10150a */
[----:B------:R-:W-:Y:S02]  /*1f110*/  PRMT R32, R32, 0x7632, R32 ;  /* 0x0000763220207816 */ /* 0x000fe40000000020 */
[----:B------:R-:W-:Y:S02]  /*1f120*/  PRMT R28, R28, 0x7632, R28 ;  /* 0x000076321c1c7816 */ /* 0x000fe4000000001c */
[C---:B0-----:R-:W-:Y:S01]  /*1f130*/  IADD3 R0, R36.reuse, c[0x0][0x198], RZ ;  /* 0x0000660024007a10 */ /* 0x041fe20007ffe0ff */
[----:B------:R-:W-:Y:S01]  /*1f140*/  IMAD.WIDE R38, R36, 0x2, R60 ;  /* 0x0000000224267825 */ /* 0x000fe200078e023c */
[----:B------:R0:W-:Y:S01]  /*1f150*/  @P4 STG.E.U16 [R30.64], R32 ;  /* 0x000000201e004986 */ /* 0x0001e2000c10150a */
[----:B------:R-:W-:-:S03]  /*1f160*/  ISETP.LT.AND P6, PT, R43, c[0x0][0x178], !P2 ;  /* 0x00005e002b007a0c */ /* 0x000fc600057c1270 */
[----:B------:R-:W-:Y:S01]  /*1f170*/  @P3 STG.E.U16 [R38.64], R28 ;  /* 0x0000001c26003986 */ /* 0x000fe2000c10150a */
[----:B------:R-:W-:Y:S01]  /*1f180*/  ISETP.LT.AND P4, PT, R23, c[0x0][0x178], !P2 ;  /* 0x00005e0017007a0c */ /* 0x000fe20005781270 */
[----:B0-----:R-:W-:Y:S01]  /*1f190*/  IMAD.WIDE R30, R0, 0x2, R56 ;  /* 0x00000002001e7825 */ /* 0x001fe200078e0238 */
[----:B--2---:R-:W-:-:S03]  /*1f1a0*/  ISETP.GE.AND P0, PT, R34, c[0x0][0x17c], PT ;  /* 0x00005f0022007a0c */ /* 0x004fc60003f06270 */
[----:B------:R-:W-:-:S05]  /*1f1b0*/  IMAD.WIDE R34, R0, 0x2, R2 ;  /* 0x0000000200227825 */ /* 0x000fca00078e0202 */
[----:B------:R0:W-:Y:S04]  /*1f1c0*/  @P5 STG.E.U16 [R34.64], R54 ;  /* 0x0000003622005986 */ /* 0x0001e8000c10150a */
[----:B0-----:R-:W2:Y:S04]  /*1f1d0*/  LDL.LU R34, [R1+0x154] ;  /* 0x0001540001227983 */ /* 0x001ea80000300800 */
[----:B---3--:R0:W-:Y:S04]  /*1f1e0*/  @P6 STG.E.U16 [R30.64], R55 ;  /* 0x000000371e006986 */ /* 0x0081e8000c10150a */
[----:B------:R-:W3:Y:S01]  /*1f1f0*/  LDL.LU R35, [R1+0x104] ;  /* 0x0001040001237983 */ /* 0x000ee20000300800 */
[----:B------:R-:W-:Y:S01]  /*1f200*/  ISETP.GE.AND P6, PT, R40, c[0x0][0x17c], PT ;  /* 0x00005f0028007a0c */ /* 0x000fe20003fc6270 */
[----:B0-----:R-:W-:-:S05]  /*1f210*/  IMAD.WIDE R30, R0, 0x2, R58 ;  /* 0x00000002001e7825 */ /* 0x001fca00078e023a */
[----:B----4-:R0:W-:Y:S04]  /*1f220*/  @P4 STG.E.U16 [R30.64], R46 ;  /* 0x0000002e1e004986 */ /* 0x0101e8000c10150a */
[----:B0-----:R-:W4:Y:S04]  /*1f230*/  LDL.LU.64 R30, [R1+0xd00] ;  /* 0x000d0000011e7983 */ /* 0x001f280000300a00 */
[----:B------:R-:W4:Y:S04]  /*1f240*/  LDL.LU R40, [R1+0xbfc] ;  /* 0x000bfc0001287983 */ /* 0x000f280000300800 */
[----:B------:R-:W4:Y:S01]  /*1f250*/  LDL.LU R44, [R1+0xc00] ;  /* 0x000c0000012c7983 */ /* 0x000f220000300800 */
[----:B------:R-:W-:-:S02]  /*1f260*/  ISETP.LT.AND P2, PT, R19, c[0x0][0x178], !P2 ;  /* 0x00005e0013007a0c */ /* 0x000fc40005741270 */
[----:B------:R-:W-:Y:S02]  /*1f270*/  ISETP.LT.AND P5, PT, R47, c[0x0][0x178], !P1 ;  /* 0x00005e002f007a0c */ /* 0x000fe40004fa1270 */
[----:B------:R-:W-:Y:S01]  /*1f280*/  ISETP.LT.AND P3, PT, R43, c[0x0][0x178], !P1 ;  /* 0x00005e002b007a0c */ /* 0x000fe20004f61270 */
[C---:B------:R-:W-:Y:S01]  /*1f290*/  IMAD.WIDE R38, R0.reuse, 0x2, R60 ;  /* 0x0000000200267825 */ /* 0x040fe200078e023c */
[----:B------:R-:W-:Y:S02]  /*1f2a0*/  IADD3 R28, R0, c[0x0][0x198], RZ ;  /* 0x00006600001c7a10 */ /* 0x000fe40007ffe0ff */
[----:B------:R-:W-:Y:S02]  /*1f2b0*/  PRMT R32, R54, 0x7632, R32 ;  /* 0x0000763236207816 */ /* 0x000fe40000000020 */
[----:B------:R-:W-:Y:S01]  /*1f2c0*/  PRMT R0, R55, 0x7632, R0 ;  /* 0x0000763237007816 */ /* 0x000fe20000000000 */
[----:B------:R-:W-:Y:S02]  /*1f2d0*/  IMAD.WIDE R50, R28, 0x2, R2 ;  /* 0x000000021c327825 */ /* 0x000fe400078e0202 */
[----:B------:R0:W-:Y:S01]  /*1f2e0*/  @P2 STG.E.U16 [R38.64], R53 ;  /* 0x0000003526002986 */ /* 0x0001e2000c10150a */
[----:B------:R-:W-:-:S02]  /*1f2f0*/  ISETP.LT.AND P2, PT, R23, c[0x0][0x178], !P1 ;  /* 0x00005e0017007a0c */ /* 0x000fc40004f41270 */
[----:B------:R-:W-:Y:S01]  /*1f300*/  ISETP.LT.AND P1, PT, R19, c[0x0][0x178], !P1 ;  /* 0x00005e0013007a0c */ /* 0x000fe20004f21270 */
[----:B------:R1:W-:Y:S01]  /*1f310*/  @P5 STG.E.U16 [R50.64], R32 ;  /* 0x0000002032005986 */ /* 0x0003e2000c10150a */
[----:B------:R-:W-:Y:S01]  /*1f320*/  ISETP.LT.AND P4, PT, R47, c[0x0][0x178], !P0 ;  /* 0x00005e002f007a0c */ /* 0x000fe20004781270 */
[----:B0-----:R-:W-:Y:S01]  /*1f330*/  IMAD.WIDE R38, R28, 0x2, R56 ;  /* 0x000000021c267825 */ /* 0x001fe200078e0238 */
[----:B------:R-:W-:-:S04]  /*1f340*/  PRMT R36, R46, 0x7632, R36 ;  /* 0x000076322e247816 */ /* 0x000fc80000000024 */
[----:B------:R0:W-:Y:S01]  /*1f350*/  @P3 STG.E.U16 [R38.64], R0 ;  /* 0x0000000026003986 */ /* 0x0001e2000c10150a */
[----:B-1----:R-:W-:Y:S01]  /*1f360*/  PRMT R32, R53, 0x7632, R32 ;  /* 0x0000763235207816 */ /* 0x002fe20000000020 */
[C---:B------:R-:W-:Y:S01]  /*1f370*/  IMAD.WIDE R54, R28.reuse, 0x2, R60 ;  /* 0x000000021c367825 */ /* 0x040fe200078e023c */
[----:B0-----:R-:W-:-:S03]  /*1f380*/  IADD3 R0, R28, c[0x0][0x198], RZ ;  /* 0x000066001c007a10 */ /* 0x001fc60007ffe0ff */
[----:B------:R-:W-:-:S04]  /*1f390*/  IMAD.WIDE R38, R28, 0x2, R58 ;  /* 0x000000021c267825 */ /* 0x000fc800078e023a */
[----:B------:R-:W-:Y:S01]  /*1f3a0*/  IMAD.WIDE R50, R0, 0x2, R2 ;  /* 0x0000000200327825 */ /* 0x000fe200078e0202 */
[----:B------:R0:W-:Y:S01]  /*1f3b0*/  @P2 STG.E.U16 [R38.64], R36 ;  /* 0x0000002426002986 */ /* 0x0001e2000c10150a */
[----:B------:R-:W-:-:S03]  /*1f3c0*/  ISETP.LT.AND P3, PT, R43, c[0x0][0x178], !P0 ;  /* 0x00005e002b007a0c */ /* 0x000fc60004761270 */
[----:B------:R1:W-:Y:S01]  /*1f3d0*/  @P1 STG.E.U16 [R54.64], R32 ;  /* 0x0000002036001986 */ /* 0x0003e2000c10150a */
[----:B------:R-:W-:Y:S01]  /*1f3e0*/  ISETP.LT.AND P1, PT, R47, c[0x0][0x178], !P6 ;  /* 0x00005e002f007a0c */ /* 0x000fe20007721270 */
[C---:B------:R-:W-:Y:S01]  /*1f3f0*/  IMAD.WIDE R52, R0.reuse, 0x2, R56 ;  /* 0x0000000200347825 */ /* 0x040fe200078e0238 */
[----:B------:R-:W-:Y:S02]  /*1f400*/  ISETP.LT.AND P2, PT, R43, c[0x0][0x178], !P6 ;  /* 0x00005e002b007a0c */ /* 0x000fe40007741270 */
[C---:B------:R-:W-:Y:S01]  /*1f410*/  IADD3 R28, R0.reuse, c[0x0][0x198], RZ ;  /* 0x00006600001c7a10 */ /* 0x040fe20007ffe0ff */
[----:B0-----:R-:W4:Y:S01]  /*1f420*/  LDL.LU.64 R38, [R1+0xcf8] ;  /* 0x000cf80001267983 */ /* 0x001f220000300a00 */
[----:B-1----:R-:W-:-:S03]  /*1f430*/  IMAD.WIDE R54, R0, 0x2, R60 ;  /* 0x0000000200367825 */ /* 0x002fc600078e023c */
[----:B------:R-:W4:Y:S04]  /*1f440*/  LDL.LU R46, [R1+0x144] ;  /* 0x00014400012e7983 */ /* 0x000f280000300800 */
[----:B--2---:R0:W-:Y:S01]  /*1f450*/  @P4 STG.E.U16 [R50.64], R34 ;  /* 0x0000002232004986 */ /* 0x0041e2000c10150a */
[----:B------:R-:W-:Y:S02]  /*1f460*/  ISETP.LT.AND P4, PT, R23, c[0x0][0x178], !P0 ;  /* 0x00005e0017007a0c */ /* 0x000fe40004781270 */
[----:B------:R-:W-:Y:S02]  /*1f470*/  ISETP.LT.AND P0, PT, R19, c[0x0][0x178], !P0 ;  /* 0x00005e0013007a0c */ /* 0x000fe40004701270 */
[----:B------:R-:W-:Y:S01]  /*1f480*/  PRMT R36, R34, 0x7632, R36 ;  /* 0x0000763222247816 */ /* 0x000fe20000000024 */
[----:B---3--:R1:W-:Y:S01]  /*1f490*/  @P3 STG.E.U16 [R52.64], R35 ;  /* 0x0000002334003986 */ /* 0x0083e2000c10150a */
[----:B0-----:R-:W-:Y:S01]  /*1f4a0*/  IMAD.WIDE R50, R0, 0x2, R58 ;  /* 0x0000000200327825 */ /* 0x001fe200078e023a */
[----:B------:R-:W-:-:S06]  /*1f4b0*/  PRMT R32, R35, 0x7632, R32 ;  /* 0x0000763223207816 */ /* 0x000fcc0000000020 */
[----:B------:R-:W-:Y:S01]  /*1f4c0*/  @P4 STG.E.U16 [R50.64], R45 ;  /* 0x0000002d32004986 */ /* 0x000fe2000c10150a */
[----:B------:R-:W-:Y:S01]  /*1f4d0*/  ISETP.LT.AND P4, PT, R23, c[0x0][0x178], !P6 ;  /* 0x00005e0017007a0c */ /* 0x000fe20007781270 */
[----:B-1----:R-:W-:Y:S01]  /*1f4e0*/  IMAD.WIDE R34, R28, 0x2, R2 ;  /* 0x000000021c227825 */ /* 0x002fe200078e0202 */
[----:B------:R-:W-:-:S03]  /*1f4f0*/  ISETP.LT.AND P6, PT, R19, c[0x0][0x178], !P6 ;  /* 0x00005e0013007a0c */ /* 0x000fc600077c1270 */
[----:B------:R-:W-:Y:S01]  /*1f500*/  IMAD.WIDE R52, R28, 0x2, R56 ;  /* 0x000000021c347825 */ /* 0x000fe200078e0238 */
[----:B------:R-:W-:Y:S04]  /*1f510*/  @P0 STG.E.U16 [R54.64], R49 ;  /* 0x0000003136000986 */ /* 0x000fe8000c10150a */
[----:B------:R-:W-:Y:S04]  /*1f520*/  @P1 STG.E.U16 [R34.64], R36 ;  /* 0x0000002422001986 */ /* 0x000fe8000c10150a */
[----:B------:R0:W-:Y:S01]  /*1f530*/  @P2 STG.E.U16 [R52.64], R32 ;  /* 0x0000002034002986 */ /* 0x0001e2000c10150a */
[----:B----4-:R-:W-:-:S03]  /*1f540*/  ISETP.GE.AND P5, PT, R40, c[0x0][0x17c], PT ;  /* 0x00005f0028007a0c */ /* 0x010fc60003fa6270 */
[----:B------:R-:W2:Y:S01]  /*1f550*/  LDL.LU R40, [R1+0x64] ;  /* 0x0000640001287983 */ /* 0x000ea20000300800 */
[----:B------:R-:W-:-:S03]  /*1f560*/  ISETP.GE.AND P3, PT, R44, c[0x0][0x17c], PT ;  /* 0x00005f002c007a0c */ /* 0x000fc60003f66270 */
[----:B------:R-:W3:Y:S01]  /*1f570*/  LDL.LU R48, [R1+0xc04] ;  /* 0x000c040001307983 */ /* 0x000ee20000300800 */
[----:B0-----:R-:W-:Y:S01]  /*1f580*/  PRMT R32, R45, 0x7632, R32 ;  /* 0x000076322d207816 */ /* 0x001fe20000000020 */
[C---:B------:R-:W-:Y:S01]  /*1f590*/  IMAD.WIDE R44, R28.reuse, 0x2, R58 ;  /* 0x000000021c2c7825 */ /* 0x040fe200078e023a */
[----:B------:R-:W-:Y:S01]  /*1f5a0*/  PRMT R36, R49, 0x7632, R36 ;  /* 0x0000763231247816 */ /* 0x000fe20000000024 */
[----:B------:R-:W4:Y:S02]  /*1f5b0*/  LDL.LU.64 R50, [R1+0xcf0] ;  /* 0x000cf00001327983 */ /* 0x000f240000300a00 */
[----:B------:R-:W-:Y:S02]  /*1f5c0*/  IMAD.WIDE R52, R28, 0x2, R60 ;  /* 0x000000021c347825 */ /* 0x000fe400078e023c */
[----:B------:R-:W4:Y:S04]  /*1f5d0*/  LDL.LU.64 R54, [R1+0xce8] ;  /* 0x000ce80001367983 */ /* 0x000f280000300a00 */
[----:B------:R-:W-:Y:S04]  /*1f5e0*/  @P4 STG.E.U16 [R44.64], R32 ;  /* 0x000000202c004986 */ /* 0x000fe8000c10150a */
[----:B------:R-:W4:Y:S04]  /*1f5f0*/  LDL.LU.64 R34, [R1+0xce0] ;  /* 0x000ce00001227983 */ /* 0x000f280000300a00 */
[----:B------:R0:W-:Y:S04]  /*1f600*/  @P6 STG.E.U16 [R52.64], R36 ;  /* 0x0000002434006986 */ /* 0x0001e8000c10150a */
[----:B0-----:R-:W4:Y:S01]  /*1f610*/  LDL.LU R36, [R1+0xc08] ;  /* 0x000c080001247983 */ /* 0x001f220000300800 */
[----:B------:R-:W-:-:S02]  /*1f620*/  ISETP.LT.AND P0, PT, R47, c[0x0][0x178], !P5 ;  /* 0x00005e002f007a0c */ /* 0x000fc40006f01270 */
[----:B------:R-:W-:Y:S02]  /*1f630*/  ISETP.LT.AND P1, PT, R43, c[0x0][0x178], !P5 ;  /* 0x00005e002b007a0c */ /* 0x000fe40006f21270 */
[----:B------:R-:W-:Y:S02]  /*1f640*/  IADD3 R0, R28, c[0x0][0x198], RZ ;  /* 0x000066001c007a10 */ /* 0x000fe40007ffe0ff */
[----:B------:R-:W-:-:S03]  /*1f650*/  ISETP.LT.AND P4, PT, R23, c[0x0][0x178], !P5 ;  /* 0x00005e0017007a0c */ /* 0x000fc60006f81270 */
[----:B------:R-:W-:-:S04]  /*1f660*/  IMAD.WIDE R44, R0, 0x2, R2 ;  /* 0x00000002002c7825 */ /* 0x000fc800078e0202 */
[----:B------:R-:W-:Y:S01]  /*1f670*/  IMAD.WIDE R52, R0, 0x2, R58 ;  /* 0x0000000200347825 */ /* 0x000fe200078e023a */
[----:B------:R0:W-:Y:S01]  /*1f680*/  @P0 STG.E.U16 [R44.64], R46 ;  /* 0x0000002e2c000986 */ /* 0x0001e2000c10150a */
[----:B------:R-:W-:-:S03]  /*1f690*/  PRMT R32, R46, 0x7632, R32 ;  /* 0x000076322e207816 */ /* 0x000fc60000000020 */
[----:B0-----:R-:W4:Y:S01]  /*1f6a0*/  LDL.LU R46, [R1+0x124] ;  /* 0x00012400012e7983 */ /* 0x001f220000300800 */
[----:B------:R-:W-:Y:S02]  /*1f6b0*/  ISETP.LT.AND P5, PT, R19, c[0x0][0x178], !P5 ;  /* 0x00005e0013007a0c */ /* 0x000fe40006fa1270 */
[----:B------:R-:W-:Y:S02]  /*1f6c0*/  ISETP.LT.AND P6, PT, R47, c[0x0][0x178], !P3 ;  /* 0x00005e002f007a0c */ /* 0x000fe40005fc1270 */
[C---:B------:R-:W-:Y:S01]  /*1f6d0*/  IADD3 R28, R0.reuse, c[0x0][0x198], RZ ;  /* 0x00006600001c7a10 */ /* 0x040fe20007ffe0ff */
[----:B------:R-:W-:Y:S01]  /*1f6e0*/  IMAD.WIDE R44, R0, 0x2, R60 ;  /* 0x00000002002c7825 */ /* 0x000fe200078e023c */
[----:B---3--:R-:W-:-:S03]  /*1f6f0*/  ISETP.GE.AND P2, PT, R48, c[0x0][0x17c], PT ;  /* 0x00005f0030007a0c */ /* 0x008fc60003f46270 */
[----:B------:R-:W-:-:S05]  /*1f700*/  IMAD.WIDE R48, R0, 0x2, R56 ;  /* 0x0000000200307825 */ /* 0x000fca00078e0238 */
[----:B--2---:R-:W-:Y:S01]  /*1f710*/  @P1 STG.E.U16 [R48.64], R40 ;  /* 0x0000002830001986 */ /* 0x004fe2000c10150a */
[----:B------:R-:W-:-:S03]  /*1f720*/  ISETP.LT.AND P1, PT, R43, c[0x0][0x178], !P3 ;  /* 0x00005e002b007a0c */ /* 0x000fc60005f21270 */
[----:B------:R-:W2:Y:S04]  /*1f730*/  LDL.LU R43, [R1+0xcdc] ;  /* 0x000cdc00012b7983 */ /* 0x000ea80000300800 */
[----:B------:R0:W-:Y:S01]  /*1f740*/  @P4 STG.E.U16 [R52.64], R41 ;  /* 0x0000002934004986 */ /* 0x0001e2000c10150a */
[----:B----4-:R-:W-:-:S03]  /*1f750*/  ISETP.GE.AND P0, PT, R36, c[0x0][0x17c], PT ;  /* 0x00005f0024007a0c */ /* 0x010fc60003f06270 */
[----:B------:R-:W3:Y:S04]  /*1f760*/  LDL.LU R36, [R1+0xc0c] ;  /* 0x000c0c0001247983 */ /* 0x000ee80000300800 */
[----:B0-----:R-:W4:Y:S04]  /*1f770*/  LDL.LU R53, [R1+0x164] ;  /* 0x0001640001357983 */ /* 0x001f280000300800 */
[----:B------:R-:W2:Y:S01]  /*1f780*/  LDL.LU R52, [R1+0xbac] ;  /* 0x000bac0001347983 */ /* 0x000ea20000300800 */
[----:B------:R-:W-:-:S03]  /*1f790*/  IMAD.WIDE R48, R28, 0x2, R2 ;  /* 0x000000021c307825 */ /* 0x000fc600078e0202 */
[----:B------:R-:W-:Y:S04]  /*1f7a0*/  @P5 STG.E.U16 [R44.64], R37 ;  /* 0x000000252c005986 */ /* 0x000fe8000c10150a */
[----:B------:R0:W-:Y:S04]  /*1f7b0*/  @P6 STG.E.U16 [R48.64], R32 ;  /* 0x0000002030006986 */ /* 0x0001e8000c10150a */
[----:B0-----:R-:W4:Y:S01]  /*1f7c0*/  LDL.LU R49, [R1+0xc10] ;  /* 0x000c100001317983 */ /* 0x001f220000300800 */
[----:B------:R-:W-:Y:S01]  /*1f7d0*/  ISETP.LT.AND P4, PT, R23, c[0x0][0x178], !P3 ;  /* 0x00005e0017007a0c */ /* 0x000fe20005f81270 */
[----:B------:R-:W-:Y:S01]  /*1f7e0*/  IMAD.WIDE R44, R28, 0x2, R56 ;  /* 0x000000021c2c7825 */ /* 0x000fe200078e0238 */
[----:B------:R-:W-:-:S02]  /*1f7f0*/  PRMT R0, R40, 0x7632, R0 ;  /* 0x0000763228007816 */ /* 0x000fc40000000000 */
[----:B------:R-:W-:Y:S01]  /*1f800*/  PRMT R32, R41, 0x7632, R32 ;  /* 0x0000763229207816 */ /* 0x000fe20000000020 */
[----:B------:R-:W-:Y:S01]  /*1f810*/  IMAD.WIDE R40, R28, 0x2, R58 ;  /* 0x000000021c287825 */ /* 0x000fe200078e023a */
[----:B------:R-:W-:Y:S02]  /*1f820*/  ISETP.LT.AND P3, PT, R19, c[0x0][0x178], !P3 ;  /* 0x00005e0013007a0c */ /* 0x000fe40005f61270 */
[----:B------:R-:W-:Y:S01]  /*1f830*/  ISETP.LT.AND P5, PT, R47, c[0x0][0x178], !P2 ;  /* 0x00005e002f007a0c */ /* 0x000fe200057a1270 */
[----:B------:R0:W-:Y:S04]  /*1f840*/  @P1 STG.E.U16 [R44.64], R0 ;  /* 0x000000002c001986 */ /* 0x0001e8000c10150a */
[----:B------:R1:W-:Y:S01]  /*1f850*/  @P4 STG.E.U16 [R40.64], R32 ;  /* 0x0000002028004986 */ /* 0x0003e2000c10150a */
[----:B------:R-:W-:-:S02]  /*1f860*/  ISETP.LT.AND P4, PT, R23, c[0x0][0x178], !P2 ;  /* 0x00005e0017007a0c */ /* 0x000fc40005781270 */
[----:B0-----:R-:W-:Y:S02]  /*1f870*/  IADD3 R0, R28, c[0x0][0x198], RZ ;  /* 0x000066001c007a10 */ /* 0x001fe40007ffe0ff */
[----:B-1----:R-:W-:-:S03]  /*1f880*/  PRMT R32, R37, 0x7632, R32 ;  /* 0x0000763225207816 */ /* 0x002fc60000000020 */
[----:B------:R-:W-:-:S04]  /*1f890*/  IMAD.WIDE R40, R0, 0x2, R2 ;  /* 0x0000000200287825 */ /* 0x000fc800078e0202 */
[----:B------:R-:W-:Y:S01]  /*1f8a0*/  IMAD.WIDE R44, R0, 0x2, R56 ;  /* 0x00000002002c7825 */ /* 0x000fe200078e0238 */
[----:B---3--:R-:W-:-:S03]  /*1f8b0*/  ISETP.GE.AND P1, PT, R36, c[0x0][0x17c], PT ;  /* 0x00005f0024007a0c */ /* 0x008fc60003f26270 */
[----:B------:R-:W-:Y:S01]  /*1f8c0*/  IMAD.WIDE R36, R28, 0x2, R60 ;  /* 0x000000021c247825 */ /* 0x000fe200078e023c */
[----:B--2---:R-:W-:Y:S02]  /*1f8d0*/  ISETP.LT.AND P6, PT, R52, c[0x0][0x178], !P2 ;  /* 0x00005e0034007a0c */ /* 0x004fe400057c1270 */
[----:B------:R-:W-:Y:S02]  /*1f8e0*/  ISETP.LT.AND P2, PT, R19, c[0x0][0x178], !P2 ;  /* 0x00005e0013007a0c */ /* 0x000fe40005741270 */
[----:B------:R0:W-:Y:S04]  /*1f8f0*/  @P3 STG.E.U16 [R36.64], R32 ;  /* 0x0000002024003986 */ /* 0x0001e8000c10150a */
[----:B----4-:R1:W-:Y:S01]  /*1f900*/  @P5 STG.E.U16 [R40.64], R53 ;  /* 0x0000003528005986 */ /* 0x0103e2000c10150a */
[----:B------:R-:W-:-:S02]  /*1f910*/  ISETP.LT.AND P5, PT, R47, c[0x0][0x178], !P0 ;  /* 0x00005e002f007a0c */ /* 0x000fc400047a1270 */
[C---:B------:R-:W-:Y:S01]  /*1f920*/  IADD3 R28, R0.reuse, c[0x0][0x198], RZ ;  /* 0x00006600001c7a10 */ /* 0x040fe20007ffe0ff */
[C---:B0-----:R-:W-:Y:S01]  /*1f930*/  IMAD.WIDE R36, R0.reuse, 0x2, R58 ;  /* 0x0000000200247825 */ /* 0x041fe200078e023a */
[----:B------:R0:W-:Y:S03]  /*1f940*/  @P6 STG.E.U16 [R44.64], R46 ;  /* 0x0000002e2c006986 */ /* 0x0001e6000c10150a */
[----:B-1----:R-:W-:Y:S01]  /*1f950*/  IMAD.WIDE R40, R0, 0x2, R60 ;  /* 0x0000000200287825 */ /* 0x002fe200078e023c */
[----:B------:R1:W-:Y:S01]  /*1f960*/  @P4 STG.E.U16 [R36.64], R33 ;  /* 0x0000002124004986 */ /* 0x0003e2000c10150a */
[----:B------:R-:W-:-:S03]  /*1f970*/  ISETP.LT.AND P3, PT, R52, c[0x0][0x178], !P0 ;  /* 0x00005e0034007a0c */ /* 0x000fc60004761270 */
[----:B------:R-:W-:Y:S01]  /*1f980*/  @P2 STG.E.U16 [R40.64], R29 ;  /* 0x0000001d28002986 */ /* 0x000fe2000c10150a */
[----:B------:R-:W-:Y:S02]  /*1f990*/  ISETP.LT.AND P2, PT, R23, c[0x0][0x178], !P0 ;  /* 0x00005e0017007a0c */ /* 0x000fe40004741270 */
[----:B------:R-:W-:Y:S01]  /*1f9a0*/  PRMT R32, R53, 0x7632, R32 ;  /* 0x0000763235207816 */ /* 0x000fe20000000020 */
[----:B0-----:R-:W-:Y:S01]  /*1f9b0*/  IMAD.WIDE R44, R28, 0x2, R2 ;  /* 0x000000021c2c7825 */ /* 0x001fe200078e0202 */
[----:B------:R-:W-:Y:S01]  /*1f9c0*/  PRMT R0, R46, 0x7632, R0 ;  /* 0x000076322e007816 */ /* 0x000fe20000000000 */
[----:B------:R-:W2:Y:S02]  /*1f9d0*/  LDL.LU R53, [R1+0xc14] ;  /* 0x000c140001357983 */ /* 0x000ea40000300800 */
[----:B-1----:R-:W-:Y:S02]  /*1f9e0*/  IMAD.WIDE R36, R28, 0x2, R56 ;  /* 0x000000021c247825 */ /* 0x002fe400078e0238 */
[----:B------:R0:W-:Y:S01]  /*1f9f0*/  @P5 STG.E.U16 [R44.64], R32 ;  /* 0x000000202c005986 */ /* 0x0001e2000c10150a */
[----:B------:R-:W-:-:S03]  /*1fa00*/  ISETP.GE.AND P6, PT, R49, c[0x0][0x17c], PT ;  /* 0x00005f0031007a0c */ /* 0x000fc60003fc6270 */
[----:B------:R-:W3:Y:S01]  /*1fa10*/  LDL.LU R49, [R1+0xc18] ;  /* 0x000c180001317983 */ /* 0x000ee20000300800 */
[----:B0-----:R-:W-:Y:S01]  /*1fa20*/  PRMT R45, R33, 0x7632, R45 ;  /* 0x00007632212d7816 */ /* 0x001fe2000000002d */
[----:B------:R-:W-:Y:S02]  /*1fa30*/  IMAD.WIDE R32, R28, 0x2, R58 ;  /* 0x000000021c207825 */ /* 0x000fe400078e023a */
[----:B------:R-:W-:Y:S04]  /*1fa40*/  @P3 STG.E.U16 [R36.64], R0 ;  /* 0x0000000024003986 */ /* 0x000fe8000c10150a */
[----:B------:R-:W4:Y:S04]  /*1fa50*/  LDL.LU R46, [R1+0x8] ;  /* 0x00000800012e7983 */ /* 0x000f280000300800 */
[----:B------:R0:W-:Y:S04]  /*1fa60*/  @P2 STG.E.U16 [R32.64], R45 ;  /* 0x0000002d20002986 */ /* 0x0001e8000c10150a */
[----:B0-----:R-:W4:Y:S04]  /*1fa70*/  LDL.LU R32, [R1+0x118] ;  /* 0x0001180001207983 */ /* 0x001f280000300800 */
[----:B------:R-:W4:Y:S01]  /*1fa80*/  LDL.LU R33, [R1+0xf8] ;  /* 0x0000f80001217983 */ /* 0x000f220000300800 */
[----:B------:R-:W-:-:S02]  /*1fa90*/  ISETP.LT.AND P0, PT, R19, c[0x0][0x178], !P0 ;  /* 0x00005e0013007a0c */ /* 0x000fc40004701270 */
[----:B------:R-:W-:Y:S02]  /*1faa0*/  ISETP.LT.AND P5, PT, R47, c[0x0][0x178], !P1 ;  /* 0x00005e002f007a0c */ /* 0x000fe40004fa1270 */
[C---:B------:R-:W-:Y:S02]  /*1fab0*/  IADD3 R0, R28.reuse, c[0x0][0x198], RZ ;  /* 0x000066001c007a10 */ /* 0x040fe40007ffe0ff */
[----:B------:R-:W-:Y:S01]  /*1fac0*/  PRMT R44, R29, 0x7632, R44 ;  /* 0x000076321d2c7816 */ /* 0x000fe2000000002c */
[----:B------:R-:W-:-:S04]  /*1fad0*/  IMAD.WIDE R28, R28, 0x2, R60 ;  /* 0x000000021c1c7825 */ /* 0x000fc800078e023c */
[----:B------:R-:W-:Y:S01]  /*1fae0*/  IMAD.WIDE R36, R0, 0x2, R2 ;  /* 0x0000000200247825 */ /* 0x000fe200078e0202 */
[----:B------:R-:W-:Y:S01]  /*1faf0*/  ISETP.LT.AND P4, PT, R52, c[0x0][0x178], !P1 ;  /* 0x00005e0034007a0c */ /* 0x000fe20004f81270 */
[----:B------:R0:W-:Y:S01]  /*1fb00*/  @P0 STG.E.U16 [R28.64], R44 ;  /* 0x0000002c1c000986 */ /* 0x0001e2000c10150a */
[----:B------:R-:W-:Y:S01]  /*1fb10*/  ISETP.LT.AND P2, PT, R47, c[0x0][0x178], !P6 ;  /* 0x00005e002f007a0c */ /* 0x000fe20007741270 */
[----:B------:R-:W-:-:S04]  /*1fb20*/  IMAD.WIDE R40, R0, 0x2, R56 ;  /* 0x0000000200287825 */ /* 0x000fc800078e0238 */
[C---:B0-----:R-:W-:Y:S01]  /*1fb30*/  IMAD.WIDE R28, R0.reuse, 0x2, R58 ;  /* 0x00000002001c7825 */ /* 0x041fe200078e023a */
[----:B------:R-:W-:Y:S02]  /*1fb40*/  IADD3 R44, R0, c[0x0][0x198], RZ ;  /* 0x00006600002c7a10 */ /* 0x000fe40007ffe0ff */
[----:B--2---:R-:W-:Y:S02]  /*1fb50*/  ISETP.GE.AND P3, PT, R53, c[0x0][0x17c], PT ;  /* 0x00005f0035007a0c */ /* 0x004fe40003f66270 */
[----:B------:R-:W2:Y:S01]  /*1fb60*/  LDL.LU R53, [R1+0x158] ;  /* 0x0001580001357983 */ /* 0x000ea20000300800 */
[----:B---3--:R-:W-:-:S03]  /*1fb70*/  ISETP.GE.AND P0, PT, R49, c[0x0][0x17c], PT ;  /* 0x00005f0031007a0c */ /* 0x008fc60003f06270 */
[----:B------:R-:W3:Y:S04]  /*1fb80*/  LDL.LU R49, [R1+0x108] ;  /* 0x0001080001317983 */ /* 0x000ee80000300800 */
[----:B----4-:R-:W-:Y:S01]  /*1fb90*/  @P5 STG.E.U16 [R36.64], R32 ;  /* 0x0000002024005986 */ /* 0x010fe2000c10150a */
[----:B------:R-:W-:Y:S02]  /*1fba0*/  ISETP.LT.AND P5, PT, R23, c[0x0][0x178], !P1 ;  /* 0x00005e0017007a0c */ /* 0x000fe40004fa1270 */
[----:B------:R-:W-:Y:S01]  /*1fbb0*/  ISETP.LT.AND P1, PT, R19, c[0x0][0x178], !P1 ;  /* 0x00005e0013007a0c */ /* 0x000fe20004f21270 */
[----:B------:R0:W-:Y:S01]  /*1fbc0*/  @P4 STG.E.U16 [R40.64], R33 ;  /* 0x0000002128004986 */ /* 0x0001e2000c10150a */
[----:B------:R-:W-:Y:S02]  /*1fbd0*/  ISETP.LT.AND P4, PT, R52, c[0x0][0x178], !P6 ;  /* 0x00005e0034007a0c */ /* 0x000fe40007781270 */
[----:B------:R-:W-:-:S02]  /*1fbe0*/  PRMT R48, R32, 0x7632, R48 ;  /* 0x0000763220307816 */ /* 0x000fc40000000030 */
[----:B------:R-:W-:-:S05]  /*1fbf0*/  PRMT R45, R33, 0x7632, R45 ;  /* 0x00007632212d7816 */ /* 0x000fca000000002d */
[----:B------:R1:W-:Y:S01]  /*1fc00*/  @P5 STG.E.U16 [R28.64], R46 ;  /* 0x0000002e1c005986 */ /* 0x0003e2000c10150a */
[----:B------:R-:W-:Y:S01]  /*1fc10*/  ISETP.LT.AND P5, PT, R23, c[0x0][0x178], !P6 ;  /* 0x00005e0017007a0c */ /* 0x000fe200077a1270 */
[----:B0-----:R-:W-:Y:S01]  /*1fc20*/  IMAD.WIDE R32, R0, 0x2, R60 ;  /* 0x0000000200207825 */ /* 0x001fe200078e023c */
[----:B------:R-:W-:Y:S01]  /*1fc30*/  ISETP.LT.AND P6, PT, R19, c[0x0][0x178], !P6 ;  /* 0x00005e0013007a0c */ /* 0x000fe200077c1270 */
[----:B------:R-:W4:Y:S02]  /*1fc40*/  LDL.LU R0, [R1+0xc1c] ;  /* 0x000c1c0001007983 */ /* 0x000f240000300800 */
[C---:B------:R-:W-:Y:S02]  /*1fc50*/  IMAD.WIDE R36, R44.reuse, 0x2, R2 ;  /* 0x000000022c247825 */ /* 0x040fe400078e0202 */
[----:B------:R0:W-:Y:S02]  /*1fc60*/  @P1 STG.E.U16 [R32.64], R54 ;  /* 0x0000003620001986 */ /* 0x0001e4000c10150a */
[----:B------:R-:W-:-:S02]  /*1fc70*/  IMAD.WIDE R40, R44, 0x2, R56 ;  /* 0x000000022c287825 */ /* 0x000fc400078e0238 */
[----:B------:R0:W-:Y:S02]  /*1fc80*/  @P2 STG.E.U16 [R36.64], R48 ;  /* 0x0000003024002986 */ /* 0x0001e4000c10150a */
[----:B-1----:R-:W-:Y:S01]  /*1fc90*/  IMAD.WIDE R28, R44, 0x2, R58 ;  /* 0x000000022c1c7825 */ /* 0x002fe200078e023a */
[----:B------:R-:W-:Y:S01]  /*1fca0*/  ISETP.LT.AND P1, PT, R47, c[0x0][0x178], !P3 ;  /* 0x00005e002f007a0c */ /* 0x000fe20005f21270 */
[----:B------:R-:W-:Y:S01]  /*1fcb0*/  @P4 STG.E.U16 [R40.64], R45 ;  /* 0x0000002d28004986 */ /* 0x000fe2000c10150a */
[----:B0-----:R-:W-:Y:S01]  /*1fcc0*/  PRMT R54, R54, 0x7632, R54 ;  /* 0x0000763236367816 */ /* 0x001fe20000000036 */
[----:B------:R-:W-:Y:S01]  /*1fcd0*/  IMAD.WIDE R32, R44, 0x2, R60 ;  /* 0x000000022c207825 */ /* 0x000fe200078e023c */
[----:B------:R-:W-:Y:S02]  /*1fce0*/  PRMT R36, R46, 0x7632, R36 ;  /* 0x000076322e247816 */ /* 0x000fe40000000024 */
[----:B------:R-:W3:Y:S04]  /*1fcf0*/  LDL.LU R46, [R1+0xcd8] ;  /* 0x000cd800012e7983 */ /* 0x000ee80000300800 */
[----:B------:R-:W3:Y:S04]  /*1fd00*/  LDL.LU R47, [R1+0xcd4] ;  /* 0x000cd400012f7983 */ /* 0x000ee80000300800 */
[----:B------:R-:W-:Y:S04]  /*1fd10*/  @P5 STG.E.U16 [R28.64], R36 ;  /* 0x000000241c005986 */ /* 0x000fe8000c10150a */
[----:B------:R-:W3:Y:S04]  /*1fd20*/  LDL.LU R48, [R1+0xc20] ;  /* 0x000c200001307983 */ /* 0x000ee80000300800 */
[----:B------:R0:W-:Y:S04]  /*1fd30*/  @P6 STG.E.U16 [R32.64], R54 ;  /* 0x0000003620006986 */ /* 0x0001e8000c10150a */
[----:B0-----:R-:W3:Y:S04]  /*1fd40*/  LDL.LU R54, [R1+0x5c0] ;  /* 0x0005c00001367983 */ /* 0x001ee80000300800 */
[----:B------:R-:W3:Y:S01]  /*1fd50*/  LDL.LU R45, [R1+0xc24] ;  /* 0x000c2400012d7983 */ /* 0x000ee20000300800 */
[----:B------:R-:W-:-:S02]  /*1fd60*/  ISETP.LT.AND P2, PT, R52, c[0x0][0x178], !P3 ;  /* 0x00005e0034007a0c */ /* 0x000fc40005f41270 */
[----:B------:R-:W-:Y:S02]  /*1fd70*/  ISETP.LT.AND P5, PT, R23, c[0x0][0x178], !P3 ;  /* 0x00005e0017007a0c */ /* 0x000fe40005fa1270 */
[----:B------:R-:W-:Y:S02]  /*1fd80*/  ISETP.LT.AND P3, PT, R19, c[0x0][0x178], !P3 ;  /* 0x00005e0013007a0c */ /* 0x000fe40005f61270 */
[----:B--2---:R-:W-:Y:S02]  /*1fd90*/  PRMT R41, R53, 0x7632, R41 ;  /* 0x0000763235297816 */ /* 0x004fe40000000029 */
[----:B----4-:R-:W-:Y:S02]  /*1fda0*/  ISETP.GE.AND P4, PT, R0, c[0x0][0x17c], PT ;  /* 0x00005f0000007a0c */ /* 0x010fe40003f86270 */
[----:B------:R-:W-:-:S05]  /*1fdb0*/  IADD3 R0, R44, c[0x0][0x198], RZ ;  /* 0x000066002c007a10 */ /* 0x000fca0007ffe0ff */
[----:B------:R-:W-:-:S04]  /*1fdc0*/  IMAD.WIDE R28, R0, 0x2, R2 ;  /* 0x00000002001c7825 */ /* 0x000fc800078e0202 */
[C---:B------:R-:W-:Y:S01]  /*1fdd0*/  IMAD.WIDE R36, R0.reuse, 0x2, R56 ;  /* 0x0000000200247825 */ /* 0x040fe200078e0238 */
[----:B------:R0:W-:Y:S01]  /*1fde0*/  @P1 STG.E.U16 [R28.64], R53 ;  /* 0x000000351c001986 */ /* 0x0001e2000c10150a */
[----:B------:R-:W-:-:S03]  /*1fdf0*/  IADD3 R40, R0, c[0x0][0x198], RZ ;  /* 0x0000660000287a10 */ /* 0x000fc60007ffe0ff */
[----:B---3--:R1:W-:Y:S01]  /*1fe00*/  @P2 STG.E.U16 [R36.64], R49 ;  /* 0x0000003124002986 */ /* 0x0083e2000c10150a */
[----:B------:R-:W-:Y:S01]  /*1fe10*/  ISETP.LT.AND P2, PT, R52, c[0x0][0x178], !P0 ;  /* 0x00005e0034007a0c */ /* 0x000fe20004741270 */
[----:B------:R-:W-:-:S04]  /*1fe20*/  IMAD.WIDE R32, R0, 0x2, R60 ;  /* 0x0000000200207825 */ /* 0x000fc800078e023c */
[----:B0-----:R-:W-:Y:S01]  /*1fe30*/  IMAD.WIDE R28, R0, 0x2, R58 ;  /* 0x00000002001c7825 */ /* 0x001fe200078e023a */
[----:B------:R-:W-:Y:S01]  /*1fe40*/  PRMT R0, R49, 0x7632, R0 ;  /* 0x0000763231007816 */ /* 0x000fe20000000000 */
[----:B------:R-:W2:Y:S02]  /*1fe50*/  LDL.LU R53, [R1+0x68] ;  /* 0x0000680001357983 */ /* 0x000ea40000300800 */
[----:B-1----:R-:W-:Y:S02]  /*1fe60*/  IMAD.WIDE R36, R40, 0x2, R2 ;  /* 0x0000000228247825 */ /* 0x002fe400078e0202 */
[----:B------:R-:W-:Y:S04]  /*1fe70*/  @P5 STG.E.U16 [R28.64], R46 ;  /* 0x0000002e1c005986 */ /* 0x000fe8000c10150a */
[----:B------:R0:W-:Y:S01]  /*1fe80*/  @P3 STG.E.U16 [R32.64], R50 ;  /* 0x0000003220003986 */ /* 0x0001e2000c10150a */
[----:B------:R-:W-:Y:S01]  /*1fe90*/  ISETP.LT.AND P6, PT, R54, c[0x0][0x178], !P0 ;  /* 0x00005e0036007a0c */ /* 0x000fe200047c1270 */
[----:B0-----:R-:W-:-:S12]  /*1fea0*/  IMAD.WIDE R32, R40, 0x2, R56 ;  /* 0x0000000228207825 */ /* 0x001fd800078e0238 */
[----:B------:R-:W-:Y:S04]  /*1feb0*/  @P6 STG.E.U16 [R36.64], R41 ;  /* 0x0000002924006986 */ /* 0x000fe8000c10150a */
[----:B------:R-:W-:Y:S01]  /*1fec0*/  @P2 STG.E.U16 [R32.64], R0 ;  /* 0x0000000020002986 */ /* 0x000fe2000c10150a */
[----:B------:R-:W-:-:S03]  /*1fed0*/  ISETP.GE.AND P2, PT, R45, c[0x0][0x17c], PT ;  /* 0x00005f002d007a0c */ /* 0x000fc60003f46270 */
[----:B------:R-:W3:Y:S01]  /*1fee0*/  LDL.LU R45, [R1+0xc28] ;  /* 0x000c2800012d7983 */ /* 0x000ee20000300800 */
[----:B------:R-:W-:Y:S02]  /*1fef0*/  ISETP.LT.AND P5, PT, R23, c[0x0][0x178], !P0 ;  /* 0x00005e0017007a0c */ /* 0x000fe400047a1270 */
[----:B------:R-:W-:Y:S01]  /*1ff00*/  ISETP.LT.AND P0, PT, R19, c[0x0][0x178], !P0 ;  /* 0x00005e0013007a0c */ /* 0x000fe20004701270 */
[----:B------:R-:W-:Y:S01]  /*1ff10*/  IMAD.WIDE R28, R40, 0x2, R58 ;  /* 0x00000002281c7825 */ /* 0x000fe200078e023a */
[----:B------:R-:W-:Y:S01]  /*1ff20*/  PRMT R46, R46, 0x7632, R46 ;  /* 0x000076322e2e7816 */ /* 0x000fe2000000002e */
[----:B------:R-:W4:Y:S01]  /*1ff30*/  LDL.LU R49, [R1+0x168] ;  /* 0x0001680001317983 */ /* 0x000f220000300800 */
[----:B------:R-:W-:Y:S02]  /*1ff40*/  PRMT R50, R50, 0x7632, R50 ;  /* 0x0000763232327816 */ /* 0x000fe40000000032 */
[----:B------:R-:W-:Y:S02]  /*1ff50*/  ISETP.GE.AND P1, PT, R48, c[0x0][0x17c], PT ;  /* 0x00005f0030007a0c */ /* 0x000fe40003f26270 */
[----:B------:R-:W2:Y:S04]  /*1ff60*/  LDL.LU R48, [R1+0x128] ;  /* 0x0001280001307983 */ /* 0x000ea80000300800 */
[----:B------:R0:W-:Y:S02]  /*1ff70*/  @P5 STG.E.U16 [R28.64], R46 ;  /* 0x0000002e1c005986 */ /* 0x0001e4000c10150a */
[----:B0-----:R-:W-:-:S05]  /*1ff80*/  IMAD.WIDE R28, R40, 0x2, R60 ;  /* 0x00000002281c7825 */ /* 0x001fca00078e023c */
[----:B------:R0:W-:Y:S04]  /*1ff90*/  @P0 STG.E.U16 [R28.64], R50 ;  /* 0x000000321c000986 */ /* 0x0001e8000c10150a */
[----:B0-----:R-:W2:Y:S04]  /*1ffa0*/  LDL.LU R50, [R1+0x148] ;  /* 0x0001480001327983 */ /* 0x001ea80000300800 */
[----:B------:R-:W4:Y:S01]  /*1ffb0*/  LDL.LU R46, [R1+0xc2c] ;  /* 0x000c2c00012e7983 */ /* 0x000f220000300800 */
[----:B---3--:R-:W-:-:S03]  /*1ffc0*/  ISETP.GE.AND P0, PT, R45, c[0x0][0x17c], PT ;  /* 0x00005f002d007a0c */ /* 0x008fc60003f06270 */
[----:B------:R-:W3:Y:S01]  /*1ffd0*/  LDL.LU R45, [R1+0xc30] ;  /* 0x000c3000012d7983 */ /* 0x000ee20000300800 */
[----:B------:R-:W-:Y:S02]  /*1ffe0*/  ISETP.LT.AND P6, PT, R54, c[0x0][0x178], !P4 ;  /* 0x00005e0036007a0c */ /* 0x000fe400067c1270 */
[----:B------:R-:W-:Y:S02]  /*1fff0*/  ISETP.LT.AND P3, PT, R52, c[0x0][0x178], !P4 ;  /* 0x00005e0034007a0c */ /* 0x000fe40006761270 */
[----:B------:R-:W-:Y:S02]  /*20000*/  IADD3 R0, R40, c[0x0][0x198], RZ ;  /* 0x0000660028007a10 */ /* 0x000fe40007ffe0ff */
[----:B------:R-:W-:-:S03]  /*20010*/  ISETP.LT.AND P5, PT, R23, c[0x0][0x178], !P4 ;  /* 0x00005e0017007a0c */ /* 0x000fc600067a1270 */
[----:B------:R-:W-:Y:S01]  /*20020*/  IMAD.WIDE R32, R0, 0x2, R2 ;  /* 0x0000000200207825 */ /* 0x000fe200078e0202 */
[----:B------:R-:W-:-:S03]  /*20030*/  ISETP.LT.AND P4, PT, R19, c[0x0][0x178], !P4 ;  /* 0x00005e0013007a0c */ /* 0x000fc60006781270 */
[C---:B------:R-:W-:Y:S01]  /*20040*/  IMAD.WIDE R36, R0.reuse, 0x2, R56 ;  /* 0x0000000200247825 */ /* 0x040fe200078e0238 */
[----:B------:R-:W-:-:S03]  /*20050*/  IADD3 R40, R0, c[0x0][0x198], RZ ;  /* 0x0000660000287a10 */ /* 0x000fc60007ffe0ff */
[----:B------:R-:W-:Y:S01]  /*20060*/  IMAD.WIDE R28, R0, 0x2, R58 ;  /* 0x00000002001c7825 */ /* 0x000fe200078e023a */
[----:B--2---:R0:W-:Y:S01]  /*20070*/  @P6 STG.E.U16 [R32.64], R50 ;  /* 0x0000003220006986 */ /* 0x0041e2000c10150a */
[----:B------:R-:W-:-:S03]  /*20080*/  ISETP.LT.AND P6, PT, R54, c[0x0][0x178], !P1 ;  /* 0x00005e0036007a0c */ /* 0x000fc60004fc1270 */
[----:B------:R1:W-:Y:S01]  /*20090*/  @P3 STG.E.U16 [R36.64], R53 ;  /* 0x0000003524003986 */ /* 0x0003e2000c10150a */
[----:B------:R-:W-:Y:S02]  /*200a0*/  ISETP.LT.AND P3, PT, R52, c[0x0][0x178], !P1 ;  /* 0x00005e0034007a0c */ /* 0x000fe40004f61270 */
[----:B------:R-:W-:Y:S01]  /*200b0*/  PRMT R41, R50, 0x7632, R41 ;  /* 0x0000763232297816 */ /* 0x000fe20000000029 */
[----:B------:R2:W-:Y:S01]  /*200c0*/  @P5 STG.E.U16 [R28.64], R42 ;  /* 0x0000002a1c005986 */ /* 0x0005e2000c10150a */
[----:B0-----:R-:W-:Y:S01]  /*200d0*/  IMAD.WIDE R32, R0, 0x2, R60 ;  /* 0x0000000200207825 */ /* 0x001fe200078e023c */
[----:B------:R-:W-:-:S03]  /*200e0*/  PRMT R0, R53, 0x7632, R0 ;  /* 0x0000763235007816 */ /* 0x000fc60000000000 */
[C---:B-1----:R-:W-:Y:S01]  /*200f0*/  IMAD.WIDE R36, R40.reuse, 0x2, R2 ;  /* 0x0000000228247825 */ /* 0x042fe200078e0202 */
[----:B------:R0:W-:Y:S01]  /*20100*/  @P4 STG.E.U16 [R32.64], R38 ;  /* 0x0000002620004986 */ /* 0x0001e2000c10150a */
[----:B------:R-:W-:Y:S02]  /*20110*/  ISETP.LT.AND P4, PT, R23, c[0x0][0x178], !P1 ;  /* 0x00005e0017007a0c */ /* 0x000fe40004f81270 */
[----:B--2---:R-:W-:Y:S01]  /*20120*/  IMAD.WIDE R28, R40, 0x2, R56 ;  /* 0x00000002281c7825 */ /* 0x004fe200078e0238 */
[----:B------:R-:W-:Y:S01]  /*20130*/  ISETP.LT.AND P1, PT, R19, c[0x0][0x178], !P1 ;  /* 0x00005e0013007a0c */ /* 0x000fe20004f21270 */
[----:B------:R-:W-:Y:S01]  /*20140*/  @P6 STG.E.U16 [R36.64], R41 ;  /* 0x0000002924006986 */ /* 0x000fe2000c10150a */
[----:B------:R-:W-:-:S03]  /*20150*/  ISETP.LT.AND P5, PT, R54, c[0x0][0x178], !P2 ;  /* 0x00005e0036007a0c */ /* 0x000fc600057a1270 */
[----:B------:R1:W-:Y:S01]  /*20160*/  @P3 STG.E.U16 [R28.64], R0 ;  /* 0x000000001c003986 */ /* 0x0003e2000c10150a */
[----:B------:R-:W-:Y:S02]  /*20170*/  PRMT R42, R42, 0x7632, R42 ;  /* 0x000076322a2a7816 */ /* 0x000fe4000000002a */
[----:B0-----:R-:W-:Y:S01]  /*20180*/  PRMT R38, R38, 0x7632, R38 ;  /* 0x0000763226267816 */ /* 0x001fe20000000026 */
[C---:B------:R-:W-:Y:S01]  /*20190*/  IMAD.WIDE R32, R40.reuse, 0x2, R60 ;  /* 0x0000000228207825 */ /* 0x040fe200078e023c */
[----:B------:R-:W2:Y:S01]  /*201a0*/  LDL.LU R53, [R1+0x11c] ;  /* 0x00011c0001357983 */ /* 0x000ea20000300800 */
[C---:B-1----:R-:W-:Y:S02]  /*201b0*/  IADD3 R0, R40.reuse, c[0x0][0x198], RZ ;  /* 0x0000660028007a10 */ /* 0x042fe40007ffe0ff */
[----:B------:R-:W-:-:S04]  /*201c0*/  IMAD.WIDE R28, R40, 0x2, R58 ;  /* 0x00000002281c7825 */ /* 0x000fc800078e023a */
[----:B------:R-:W-:Y:S01]  /*201d0*/  IMAD.WIDE R36, R0, 0x2, R2 ;  /* 0x0000000200247825 */ /* 0x000fe200078e0202 */
[----:B------:R-:W-:Y:S01]  /*201e0*/  @P4 STG.E.U16 [R28.64], R42 ;  /* 0x0000002a1c004986 */ /* 0x000fe2000c10150a */
[----:B----4-:R-:W-:-:S03]  /*201f0*/  PRMT R44, R49, 0x7632, R44 ;  /* 0x00007632312c7816 */ /* 0x010fc6000000002c */
[----:B------:R-:W-:Y:S04]  /*20200*/  @P1 STG.E.U16 [R32.64], R38 ;  /* 0x0000002620001986 */ /* 0x000fe8000c10150a */
[----:B------:R0:W-:Y:S04]  /*20210*/  @P5 STG.E.U16 [R36.64], R49 ;  /* 0x0000003124005986 */ /* 0x0001e8000c10150a */
[----:B0-----:R-:W4:Y:S01]  /*20220*/  LDL.LU R49, [R1+0xc34] ;  /* 0x000c340001317983 */ /* 0x001f220000300800 */
[----:B---3--:R-:W-:-:S03]  /*20230*/  ISETP.GE.AND P1, PT, R45, c[0x0][0x17c], PT ;  /* 0x00005f002d007a0c */ /* 0x008fc60003f26270 */
[----:B------:R-:W3:Y:S01]  /*20240*/  LDL.LU R45, [R1+0xc38] ;  /* 0x000c3800012d7983 */ /* 0x000ee20000300800 */
[----:B------:R-:W-:Y:S02]  /*20250*/  ISETP.LT.AND P6, PT, R52, c[0x0][0x178], !P2 ;  /* 0x00005e0034007a0c */ /* 0x000fe400057c1270 */
[----:B------:R-:W-:Y:S01]  /*20260*/  ISETP.LT.AND P5, PT, R23, c[0x0][0x178], !P2 ;  /* 0x00005e0017007a0c */ /* 0x000fe200057a1270 */
[----:B------:R-:W-:Y:S01]  /*20270*/  IMAD.WIDE R40, R0, 0x2, R56 ;  /* 0x0000000200287825 */ /* 0x000fe200078e0238 */
[----:B------:R-:W-:-:S03]  /*20280*/  ISETP.LT.AND P2, PT, R19, c[0x0][0x178], !P2 ;  /* 0x00005e0013007a0c */ /* 0x000fc60005741270 */
[----:B------:R-:W-:Y:S01]  /*20290*/  IMAD.WIDE R28, R0, 0x2, R58 ;  /* 0x00000002001c7825 */ /* 0x000fe200078e023a */
[----:B------:R-:W-:Y:S02]  /*202a0*/  ISETP.LT.AND P4, PT, R54, c[0x0][0x178], !P0 ;  /* 0x00005e0036007a0c */ /* 0x000fe40004781270 */
[----:B------:R-:W-:Y:S02]  /*202b0*/  ISETP.GE.AND P3, PT, R46, c[0x0][0x17c], PT ;  /* 0x00005f002e007a0c */ /* 0x000fe40003f66270 */
[----:B------:R-:W-:Y:S01]  /*202c0*/  PRMT R42, R48, 0x7632, R42 ;  /* 0x00007632302a7816 */ /* 0x000fe2000000002a */
[----:B------:R0:W-:Y:S01]  /*202d0*/  @P6 STG.E.U16 [R40.64], R48 ;  /* 0x0000003028006986 */ /* 0x0001e2000c10150a */
[----:B------:R-:W-:-:S03]  /*202e0*/  ISETP.LT.AND P6, PT, R52, c[0x0][0x178], !P0 ;  /* 0x00005e0034007a0c */ /* 0x000fc600047c1270 */
[----:B------:R1:W-:Y:S01]  /*202f0*/  @P5 STG.E.U16 [R28.64], R34 ;  /* 0x000000221c005986 */ /* 0x0003e2000c10150a */
[----:B------:R-:W-:Y:S01]  /*20300*/  ISETP.LT.AND P5, PT, R23, c[0x0][0x178], !P0 ;  /* 0x00005e0017007a0c */ /* 0x000fe200047a1270 */
[C---:B------:R-:W-:Y:S01]  /*20310*/  IMAD.WIDE R32, R0.reuse, 0x2, R60 ;  /* 0x0000000200207825 */ /* 0x040fe200078e023c */
[----:B------:R-:W-:Y:S01]  /*20320*/  IADD3 R38, R0, c[0x0][0x198], RZ ;  /* 0x0000660000267a10 */ /* 0x000fe20007ffe0ff */
[----:B------:R-:W2:Y:S01]  /*20330*/  LDL.LU R46, [R1+0xfc] ;  /* 0x0000fc00012e7983 */ /* 0x000ea20000300800 */
[----:B------:R-:W-:-:S03]  /*20340*/  ISETP.LT.AND P0, PT, R19, c[0x0][0x178], !P0 ;  /* 0x00005e0013007a0c */ /* 0x000fc60004701270 */
[----:B0-----:R-:W2:Y:S01]  /*20350*/  LDL.LU R48, [R1+0xc] ;  /* 0x00000c0001307983 */ /* 0x001ea20000300800 */
[----:B------:R-:W-:-:S03]  /*20360*/  IMAD.WIDE R36, R38, 0x2, R2 ;  /* 0x0000000226247825 */ /* 0x000fc600078e0202 */
[----:B------:R0:W-:Y:S01]  /*20370*/  @P2 STG.E.U16 [R32.64], R30 ;  /* 0x0000001e20002986 */ /* 0x0001e2000c10150a */
[----:B------:R-:W-:Y:S01]  /*20380*/  IMAD.WIDE R40, R38, 0x2, R56 ;  /* 0x0000000226287825 */ /* 0x000fe200078e0238 */
[----:B-1----:R-:W-:-:S03]  /*20390*/  PRMT R34, R34, 0x7632, R34 ;  /* 0x0000763222227816 */ /* 0x002fc60000000022 */
[C---:B------:R-:W-:Y:S01]  /*203a0*/  IMAD.WIDE R28, R38.reuse, 0x2, R60 ;  /* 0x00000002261c7825 */ /* 0x040fe200078e023c */
[----:B------:R1:W-:Y:S03]  /*203b0*/  @P4 STG.E.U16 [R36.64], R44 ;  /* 0x0000002c24004986 */ /* 0x0003e6000c10150a */
[----:B0-----:R-:W-:Y:S01]  /*203c0*/  IMAD.WIDE R32, R38, 0x2, R58 ;  /* 0x0000000226207825 */ /* 0x001fe200078e023a */
[----:B------:R-:W-:Y:S01]  /*203d0*/  PRMT R30, R30, 0x7632, R30 ;  /* 0x000076321e1e7816 */ /* 0x000fe2000000001e */
[----:B------:R-:W-:Y:S04]  /*203e0*/  @P6 STG.E.U16 [R40.64], R42 ;  /* 0x0000002a28006986 */ /* 0x000fe8000c10150a */
[----:B------:R0:W-:Y:S04]  /*203f0*/  @P5 STG.E.U16 [R32.64], R34 ;  /* 0x0000002220005986 */ /* 0x0001e8000c10150a */
[----:B------:R-:W-:Y:S01]  /*20400*/  @P0 STG.E.U16 [R28.64], R30 ;  /* 0x0000001e1c000986 */ /* 0x000fe2000c10150a */
[----:B------:R-:W-:-:S02]  /*20410*/  ISETP.LT.AND P4, PT, R54, c[0x0][0x178], !P3 ;  /* 0x00005e0036007a0c */ /* 0x000fc40005f81270 */
[----:B------:R-:W-:Y:S02]  /*20420*/  IADD3 R0, R38, c[0x0][0x198], RZ ;  /* 0x0000660026007a10 */ /* 0x000fe40007ffe0ff */
[----:B---3--:R-:W-:Y:S02]  /*20430*/  ISETP.GE.AND P0, PT, R45, c[0x0][0x17c], PT ;  /* 0x00005f002d007a0c */ /* 0x008fe40003f06270 */
[----:B------:R-:W3:Y:S04]  /*20440*/  LDL.LU R45, [R1+0xc3c] ;  /* 0x000c3c00012d7983 */ /* 0x000ee80000300800 */
[----:B-1----:R-:W3:Y:S01]  /*20450*/  LDL.LU R44, [R1+0xc40] ;  /* 0x000c4000012c7983 */ /* 0x002ee20000300800 */
[----:B----4-:R-:W-:-:S03]  /*20460*/  ISETP.GE.AND P2, PT, R49, c[0x0][0x17c], PT ;  /* 0x00005f0031007a0c */ /* 0x010fc60003f46270 */
[----:B------:R-:W4:Y:S01]  /*20470*/  LDL.LU R49, [R1+0x15c] ;  /* 0x00015c0001317983 */ /* 0x000f220000300800 */
[----:B0-----:R-:W-:Y:S01]  /*20480*/  IMAD.WIDE R32, R0, 0x2, R2 ;  /* 0x0000000200207825 */ /* 0x001fe200078e0202 */
[----:B--2---:R-:W-:-:S04]  /*20490*/  PRMT R41, R53, 0x7632, R41 ;  /* 0x0000763235297816 */ /* 0x004fc80000000029 */
[----:B------:R0:W-:Y:S04]  /*204a0*/  @P4 STG.E.U16 [R32.64], R53 ;  /* 0x0000003520004986 */ /* 0x0001e8000c10150a */
[----:B0-----:R-:W2:Y:S01]  /*204b0*/  LDL.LU R53, [R1+0x10c] ;  /* 0x00010c0001357983 */ /* 0x001ea20000300800 */
[----:B------:R-:W-:Y:S02]  /*204c0*/  ISETP.LT.AND P6, PT, R52, c[0x0][0x178], !P3 ;  /* 0x00005e0034007a0c */ /* 0x000fe40005fc1270 */
[----:B------:R-:W-:Y:S01]  /*204d0*/  ISETP.LT.AND P5, PT, R23, c[0x0][0x178], !P3 ;  /* 0x00005e0017007a0c */ /* 0x000fe20005fa1270 */
[----:B------:R-:W-:Y:S01]  /*204e0*/  IMAD.WIDE R36, R0, 0x2, R56 ;  /* 0x0000000200247825 */ /* 0x000fe200078e0238 */
[----:B------:R-:W-:Y:S02]  /*204f0*/  ISETP.LT.AND P3, PT, R19, c[0x0][0x178], !P3 ;  /* 0x00005e0013007a0c */ /* 0x000fe40005f61270 */
[----:B------:R-:W-:Y:S01]  /*20500*/  ISETP.LT.AND P4, PT, R54, c[0x0][0x178], !P1 ;  /* 0x00005e0036007a0c */ /* 0x000fe20004f81270 */
[C---:B------:R-:W-:Y:S01]  /*20510*/  IMAD.WIDE R28, R0.reuse, 0x2, R58 ;  /* 0x00000002001c7825 */ /* 0x040fe200078e023a */
[----:B------:R-:W-:-:S05]  /*20520*/  IADD3 R30, R0, c[0x0][0x198], RZ ;  /* 0x00006600001e7a10 */ /* 0x000fca0007ffe0ff */
[----:B------:R-:W-:Y:S01]  /*20530*/  @P6 STG.E.U16 [R36.64], R46 ;  /* 0x0000002e24006986 */ /* 0x000fe2000c10150a */
[----:B------:R-:W-:-:S03]  /*20540*/  ISETP.LT.AND P6, PT, R52, c[0x0][0x178], !P1 ;  /* 0x00005e0034007a0c */ /* 0x000fc60004fc1270 */
[----:B------:R0:W-:Y:S01]  /*20550*/  @P5 STG.E.U16 [R28.64], R48 ;  /* 0x000000301c005986 */ /* 0x0001e2000c10150a */
[----:B------:R-:W-:Y:S02]  /*20560*/  ISETP.LT.AND P5, PT, R23, c[0x0][0x178], !P1 ;  /* 0x00005e0017007a0c */ /* 0x000fe40004fa1270 */
[----:B------:R-:W-:Y:S01]  /*20570*/  ISETP.LT.AND P1, PT, R19, c[0x0][0x178], !P1 ;  /* 0x00005e0013007a0c */ /* 0x000fe20004f21270 */
[----:B------:R-:W-:Y:S01]  /*20580*/  IMAD.WIDE R32, R30, 0x2, R2 ;  /* 0x000000021e207825 */ /* 0x000fe200078e0202 */
[----:B------:R-:W-:-:S03]  /*20590*/  PRMT R34, R46, 0x7632, R34 ;  /* 0x000076322e227816 */ /* 0x000fc60000000022 */
[----:B0-----:R-:W-:Y:S01]  /*205a0*/  IMAD.WIDE R28, R0, 0x2, R60 ;  /* 0x00000002001c7825 */ /* 0x001fe200078e023c */
[----:B------:R-:W-:-:S03]  /*205b0*/  PRMT R40, R48, 0x7632, R40 ;  /* 0x0000763230287816 */ /* 0x000fc60000000028 */
[----:B------:R-:W-:Y:S01]  /*205c0*/  IMAD.WIDE R36, R30, 0x2, R56 ;  /* 0x000000021e247825 */ /* 0x000fe200078e0238 */
[----:B------:R0:W-:Y:S01]  /*205d0*/  @P3 STG.E.U16 [R28.64], R55 ;  /* 0x000000371c003986 */ /* 0x0001e2000c10150a */
[----:B------:R-:W-:-:S03]  /*205e0*/  PRMT R38, R55, 0x7632, R38 ;  /* 0x0000763237267816 */ /* 0x000fc60000000026 */
[----:B------:R1:W-:Y:S04]  /*205f0*/  @P4 STG.E.U16 [R32.64], R41 ;  /* 0x0000002920004986 */ /* 0x0003e8000c10150a */
[----:B------:R-:W-:Y:S01]  /*20600*/  @P6 STG.E.U16 [R36.64], R34 ;  /* 0x0000002224006986 */ /* 0x000fe2000c10150a */
[----:B0-----:R-:W-:-:S04]  /*20610*/  IMAD.WIDE R28, R30, 0x2, R58 ;  /* 0x000000021e1c7825 */ /* 0x001fc800078e023a */
[----:B-1----:R-:W-:Y:S01]  /*20620*/  IMAD.WIDE R32, R30, 0x2, R60 ;  /* 0x000000021e207825 */ /* 0x002fe200078e023c */
[----:B------:R0:W-:Y:S04]  /*20630*/  @P5 STG.E.U16 [R28.64], R40 ;  /* 0x000000281c005986 */ /* 0x0001e8000c10150a */
[----:B------:R-:W-:Y:S01]  /*20640*/  @P1 STG.E.U16 [R32.64], R38 ;  /* 0x0000002620001986 */ /* 0x000fe2000c10150a */
[----:B------:R-:W-:Y:S02]  /*20650*/  ISETP.LT.AND P4, PT, R54, c[0x0][0x178], !P2 ;  /* 0x00005e0036007a0c */ /* 0x000fe40005781270 */
[----:B------:R-:W-:Y:S02]  /*20660*/  IADD3 R0, R30, c[0x0][0x198], RZ ;  /* 0x000066001e007a10 */ /* 0x000fe40007ffe0ff */
[----:B---3--:R-:W-:-:S02]  /*20670*/  ISETP.GE.AND P1, PT, R44, c[0x0][0x17c], PT ;  /* 0x00005f002c007a0c */ /* 0x008fc40003f26270 */
[----:B------:R-:W3:Y:S04]  /*20680*/  LDL.LU R44, [R1+0xc44] ;  /* 0x000c4400012c7983 */ /* 0x000ee80000300800 */
[----:B------:R-:W3:Y:S01]  /*20690*/  LDL.LU R48, [R1+0x14c] ;  /* 0x00014c0001307983 */ /* 0x000ee20000300800 */
[----:B0-----:R-:W-:Y:S01]  /*206a0*/  IMAD.WIDE R28, R0, 0x2, R2 ;  /* 0x00000002001c7825 */ /* 0x001fe200078e0202 */
[----:B----4-:R-:W-:Y:S02]  /*206b0*/  PRMT R36, R49, 0x7632, R36 ;  /* 0x0000763231247816 */ /* 0x010fe40000000024 */
[----:B------:R-:W4:Y:S04]  /*206c0*/  LDL.LU R41, [R1+0xc48] ;  /* 0x000c480001297983 */ /* 0x000f280000300800 */
[----:B------:R0:W-:Y:S01]  /*206d0*/  @P4 STG.E.U16 [R28.64], R49 ;  /* 0x000000311c004986 */ /* 0x0001e2000c10150a */
[----:B------:R-:W-:-:S03]  /*206e0*/  ISETP.LT.AND P6, PT, R52, c[0x0][0x178], !P2 ;  /* 0x00005e0034007a0c */ /* 0x000fc600057c1270 */
[----:B0-----:R-:W4:Y:S01]  /*206f0*/  LDL.LU R49, [R1+0x6c] ;  /* 0x00006c0001317983 */ /* 0x001f220000300800 */
[----:B------:R-:W-:Y:S02]  /*20700*/  ISETP.LT.AND P5, PT, R23, c[0x0][0x178], !P2 ;  /* 0x00005e0017007a0c */ /* 0x000fe400057a1270 */
[----:B------:R-:W-:Y:S01]  /*20710*/  ISETP.LT.AND P2, PT, R19, c[0x0][0x178], !P2 ;  /* 0x00005e0013007a0c */ /* 0x000fe20005741270 */
[----:B------:R-:W-:Y:S01]  /*20720*/  IMAD.WIDE R32, R0, 0x2, R56 ;  /* 0x0000000200207825 */ /* 0x000fe200078e0238 */
[----:B------:R-:W-:Y:S01]  /*20730*/  ISETP.LT.AND P4, PT, R54, c[0x0][0x178], !P0 ;  /* 0x00005e0036007a0c */ /* 0x000fe20004781270 */
[----:B------:R-:W4:Y:S02]  /*20740*/  LDL.LU R40, [R1+0xc4c] ;  /* 0x000c4c0001287983 */ /* 0x000f240000300800 */
[C---:B------:R-:W-:Y:S02]  /*20750*/  IMAD.WIDE R28, R0.reuse, 0x2, R58 ;  /* 0x00000002001c7825 */ /* 0x040fe400078e023a */
[----:B--2---:R0:W-:Y:S01]  /*20760*/  @P6 STG.E.U16 [R32.64], R53 ;  /* 0x0000003520006986 */ /* 0x0041e2000c10150a */
[----:B------:R-:W-:-:S02]  /*20770*/  IADD3 R30, R0, c[0x0][0x198], RZ ;  /* 0x00006600001e7a10 */ /* 0x000fc40007ffe0ff */
[----:B------:R-:W-:Y:S01]  /*20780*/  ISETP.LT.AND P6, PT, R52, c[0x0][0x178], !P0 ;  /* 0x00005e0034007a0c */ /* 0x000fe200047c1270 */
[----:B------:R1:W-:Y:S01]  /*20790*/  @P5 STG.E.U16 [R28.64], R47 ;  /* 0x0000002f1c005986 */ /* 0x0003e2000c10150a */
[----:B0-----:R-:W-:-:S05]  /*207a0*/  IMAD.WIDE R32, R0, 0x2, R60 ;  /* 0x0000000200207825 */ /* 0x001fca00078e023c */
[----:B------:R0:W-:Y:S01]  /*207b0*/  @P2 STG.E.U16 [R32.64], R51 ;  /* 0x0000003320002986 */ /* 0x0001e2000c10150a */
[----:B------:R-:W-:Y:S01]  /*207c0*/  ISETP.LT.AND P2, PT, R23, c[0x0][0x178], !P0 ;  /* 0x00005e0017007a0c */ /* 0x000fe20004741270 */
[C---:B-1----:R-:W-:Y:S01]  /*207d0*/  IMAD.WIDE R28, R30.reuse, 0x2, R2 ;  /* 0x000000021e1c7825 */ /* 0x042fe200078e0202 */
[----:B------:R-:W-:Y:S02]  /*207e0*/  PRMT R34, R53, 0x7632, R34 ;  /* 0x0000763235227816 */ /* 0x000fe40000000022 */
[----:B------:R-:W-:Y:S02]  /*207f0*/  PRMT R38, R47, 0x7632, R38 ;  /* 0x000076322f267816 */ /* 0x000fe40000000026 */
[----:B------:R1:W-:Y:S01]  /*20800*/  @P4 STG.E.U16 [R28.64], R36 ;  /* 0x000000241c004986 */ /* 0x0003e2000c10150a */
[----:B0-----:R-:W-:-:S04]  /*20810*/  IMAD.WIDE R32, R30, 0x2, R56 ;  /* 0x000000021e207825 */ /* 0x001fc800078e0238 */
[----:B-1----:R-:W-:Y:S01]  /*20820*/  IMAD.WIDE R28, R30, 0x2, R58 ;  /* 0x000000021e1c7825 */ /* 0x002fe200078e023a */
[----:B------:R-:W-:Y:S04]  /*20830*/  @P6 STG.E.U16 [R32.64], R34 ;  /* 0x0000002220006986 */ /* 0x000fe8000c10150a */
[----:B------:R0:W-:Y:S04]  /*20840*/  @P2 STG.E.U16 [R28.64], R38 ;  /* 0x000000261c002986 */ /* 0x0001e8000c10150a */
[----:B0-----:R-:W2:Y:S04]  /*20850*/  LDL.LU R38, [R1+0xc50] ;  /* 0x000c500001267983 */ /* 0x001ea80000300800 */
[----:B------:R-:W2:Y:S01]  /*20860*/  LDL.LU R53, [R1+0x16c] ;  /* 0x00016c0001357983 */ /* 0x000ea20000300800 */
[----:B------:R-:W-:-:S02]  /*20870*/  ISETP.GE.AND P3, PT, R45, c[0x0][0x17c], PT ;  /* 0x00005f002d007a0c */ /* 0x000fc40003f66270 */
[----:B------:R-:W-:Y:S02]  /*20880*/  ISETP.LT.AND P0, PT, R19, c[0x0][0x178], !P0 ;  /* 0x00005e0013007a0c */ /* 0x000fe40004701270 */
[----:B------:R-:W-:Y:S02]  /*20890*/  ISETP.LT.AND P5, PT, R54, c[0x0][0x178], !P3 ;  /* 0x00005e0036007a0c */ /* 0x000fe40005fa1270 */
[C---:B------:R-:W-:Y:S01]  /*208a0*/  IADD3 R0, R30.reuse, c[0x0][0x198], RZ ;  /* 0x000066001e007a10 */ /* 0x040fe20007ffe0ff */
[----:B------:R-:W-:Y:S01]  /*208b0*/  IMAD.WIDE R32, R30, 0x2, R60 ;  /* 0x000000021e207825 */ /* 0x000fe200078e023c */
[----:B------:R-:W-:-:S03]  /*208c0*/  PRMT R51, R51, 0x7632, R51 ;  /* 0x0000763233337816 */ /* 0x000fc60000000033 */
[----:B------:R-:W-:-:S04]  /*208d0*/  IMAD.WIDE R36, R0, 0x2, R2 ;  /* 0x0000000200247825 */ /* 0x000fc800078e0202 */
[----:B------:R-:W-:Y:S04]  /*208e0*/  @P0 STG.E.U16 [R32.64], R51 ;  /* 0x0000003320000986 */ /* 0x000fe8000c10150a */
[----:B---3--:R0:W-:Y:S02]  /*208f0*/  @P5 STG.E.U16 [R36.64], R48 ;  /* 0x0000003024005986 */ /* 0x0081e4000c10150a */
[----:B0-----:R-:W-:Y:S02]  /*20900*/  PRMT R37, R48, 0x7632, R37 ;  /* 0x0000763230257816 */ /* 0x001fe40000000025 */
[----:B------:R-:W3:Y:S04]  /*20910*/  LDL.LU R48, [R1+0x12c] ;  /* 0x00012c0001307983 */ /* 0x000ee80000300800 */
[----:B------:R-:W3:Y:S01]  /*20920*/  LDL.LU R45, [R1+0xc54] ;  /* 0x000c5400012d7983 */ /* 0x000ee20000300800 */
[----:B------:R-:W-:Y:S01]  /*20930*/  ISETP.LT.AND P4, PT, R52, c[0x0][0x178], !P3 ;  /* 0x00005e0034007a0c */ /* 0x000fe20005f81270 */
[----:B------:R-:W-:Y:S01]  /*20940*/  IMAD.WIDE R28, R0, 0x2, R56 ;  /* 0x00000002001c7825 */ /* 0x000fe200078e0238 */
[----:B----4-:R-:W-:-:S11]  /*20950*/  PRMT R34, R49, 0x7632, R34 ;  /* 0x0000763231227816 */ /* 0x010fd60000000022 */
[----:B------:R0:W-:Y:S01]  /*20960*/  @P4 STG.E.U16 [R28.64], R49 ;  /* 0x000000311c004986 */ /* 0x0001e2000c10150a */
[----:B------:R-:W-:-:S03]  /*20970*/  ISETP.LT.AND P6, PT, R23, c[0x0][0x178], !P3 ;  /* 0x00005e0017007a0c */ /* 0x000fc60005fc1270 */
[----:B0-----:R-:W0:Y:S01]  /*20980*/  S2R R49, SR_TID.X ;  /* 0x0000000000317919 */ /* 0x001e220000002100 */
[----:B------:R-:W-:Y:S01]  /*20990*/  ISETP.LT.AND P3, PT, R19, c[0x0][0x178], !P3 ;  /* 0x00005e0013007a0c */ /* 0x000fe20005f61270 */
[----:B------:R-:W-:Y:S01]  /*209a0*/  IMAD.WIDE R32, R0, 0x2, R58 ;  /* 0x0000000200207825 */ /* 0x000fe200078e023a */
[----:B------:R-:W-:Y:S02]  /*209b0*/  ISETP.LT.AND P5, PT, R54, c[0x0][0x178], !P1 ;  /* 0x00005e0036007a0c */ /* 0x000fe40004fa1270 */
[----:B------:R-:W-:Y:S01]  /*209c0*/  ISETP.LT.AND P4, PT, R52, c[0x0][0x178], !P1 ;  /* 0x00005e0034007a0c */ /* 0x000fe20004f81270 */
[C---:B------:R-:W-:Y:S01]  /*209d0*/  IMAD.WIDE R28, R0.reuse, 0x2, R60 ;  /* 0x00000002001c7825 */ /* 0x040fe200078e023c */
[----:B------:R-:W-:-:S03]  /*209e0*/  IADD3 R30, R0, c[0x0][0x198], RZ ;  /* 0x00006600001e7a10 */ /* 0x000fc60007ffe0ff */
[----:B------:R1:W-:Y:S01]  /*209f0*/  @P6 STG.E.U16 [R32.64], R43 ;  /* 0x0000002b20006986 */ /* 0x0003e2000c10150a */
[----:B------:R-:W-:Y:S02]  /*20a00*/  ISETP.LT.AND P6, PT, R23, c[0x0][0x178], !P1 ;  /* 0x00005e0017007a0c */ /* 0x000fe40004fc1270 */
[----:B------:R-:W-:Y:S01]  /*20a10*/  ISETP.LT.AND P1, PT, R19, c[0x0][0x178], !P1 ;  /* 0x00005e0013007a0c */ /* 0x000fe20004f21270 */
[----:B------:R4:W-:Y:S01]  /*20a20*/  @P3 STG.E.U16 [R28.64], R39 ;  /* 0x000000271c003986 */ /* 0x0009e2000c10150a */
[----:B------:R-:W-:Y:S02]  /*20a30*/  ISETP.GE.AND P2, PT, R44, c[0x0][0x17c], PT ;  /* 0x00005f002c007a0c */ /* 0x000fe40003f46270 */
[C---:B0-----:R-:W-:Y:S01]  /*20a40*/  LOP3.LUT R46, R49.reuse, 0x1f, RZ, 0xc0, !PT ;  /* 0x0000001f312e7812 */ /* 0x041fe200078ec0ff */
[----:B------:R-:W-:Y:S02]  /*20a50*/  IMAD.SHL.U32 R49, R49, 0x100, RZ ;  /* 0x0000010031317824 */ /* 0x000fe400078e00ff */
[C---:B-1----:R-:W-:Y:S01]  /*20a60*/  IMAD.WIDE R32, R30.reuse, 0x2, R2 ;  /* 0x000000021e207825 */ /* 0x042fe200078e0202 */
[----:B------:R-:W-:Y:S01]  /*20a70*/  PRMT R36, R43, 0x7632, R36 ;  /* 0x000076322b247816 */ /* 0x000fe20000000024 */
[----:B------:R-:W3:Y:S02]  /*20a80*/  LDL.LU R44, [R1+0xc58] ;  /* 0x000c5800012c7983 */ /* 0x000ee40000300800 */
[----:B----4-:R-:W-:Y:S01]  /*20a90*/  IMAD.WIDE R28, R30, 0x2, R56 ;  /* 0x000000021e1c7825 */ /* 0x010fe200078e0238 */
[----:B------:R-:W-:Y:S01]  /*20aa0*/  LOP3.LUT R49, R49, 0x600, RZ, 0xc0, !PT ;  /* 0x0000060031317812 */ /* 0x000fe200078ec0ff */
[----:B------:R0:W-:Y:S01]  /*20ab0*/  @P5 STG.E.U16 [R32.64], R37 ;  /* 0x0000002520005986 */ /* 0x0001e2000c10150a */
[----:B------:R-:W-:-:S03]  /*20ac0*/  PRMT R39, R39, 0x7632, R39 ;  /* 0x0000763227277816 */ /* 0x000fc60000000027 */
[----:B------:R1:W-:Y:S01]  /*20ad0*/  @P4 STG.E.U16 [R28.64], R34 ;  /* 0x000000221c004986 */ /* 0x0003e2000c10150a */
[----:B------:R-:W-:Y:S01]  /*20ae0*/  ISETP.LT.AND P5, PT, R54, c[0x0][0x178], !P2 ;  /* 0x00005e0036007a0c */ /* 0x000fe200057a1270 */
[----:B------:R-:W-:Y:S02]  /*20af0*/  IMAD R49, R46, 0x10, R49 ;  /* 0x000000102e317824 */ /* 0x000fe400078e0231 */
[----:B0-----:R-:W-:-:S04]  /*20b00*/  IMAD.WIDE R32, R30, 0x2, R58 ;  /* 0x000000021e207825 */ /* 0x001fc800078e023a */
[C---:B-1----:R-:W-:Y:S01]  /*20b10*/  IMAD.WIDE R28, R30.reuse, 0x2, R60 ;  /* 0x000000021e1c7825 */ /* 0x042fe200078e023c */
[----:B------:R0:W-:Y:S01]  /*20b20*/  @P6 STG.E.U16 [R32.64], R36 ;  /* 0x0000002420006986 */ /* 0x0001e2000c10150a */
[----:B------:R-:W-:-:S03]  /*20b30*/  IADD3 R0, R30, c[0x0][0x198], RZ ;  /* 0x000066001e007a10 */ /* 0x000fc60007ffe0ff */
[----:B------:R-:W-:Y:S01]  /*20b40*/  @P1 STG.E.U16 [R28.64], R39 ;  /* 0x000000271c001986 */ /* 0x000fe2000c10150a */
[----:B--2---:R-:W-:-:S03]  /*20b50*/  ISETP.GE.AND P1, PT, R38, c[0x0][0x17c], PT ;  /* 0x00005f0026007a0c */ /* 0x004fc60003f26270 */
[----:B------:R1:W4:Y:S01]  /*20b60*/  LDS.128 R36, [R49] ;  /* 0x0000000031247984 */ /* 0x0003220000000c00 */
[----:B0-----:R-:W-:-:S03]  /*20b70*/  IMAD.WIDE R32, R0, 0x2, R2 ;  /* 0x0000000200207825 */ /* 0x001fc600078e0202 */
[----:B-1----:R-:W4:Y:S01]  /*20b80*/  LDL.LU R49, [R1+0xa0] ;  /* 0x0000a00001317983 */ /* 0x002f220000300800 */
[----:B------:R-:W-:-:S03]  /*20b90*/  PRMT R30, R53, 0x7632, R30 ;  /* 0x00007632351e7816 */ /* 0x000fc6000000001e */
[----:B------:R0:W-:Y:S04]  /*20ba0*/  @P5 STG.E.U16 [R32.64], R53 ;  /* 0x0000003520005986 */ /* 0x0001e8000c10150a */
[----:B0-----:R-:W4:Y:S01]  /*20bb0*/  LDL.LU R53, [R1+0x50] ;  /* 0x0000500001357983 */ /* 0x001f220000300800 */
[----:B------:R-:W-:Y:S02]  /*20bc0*/  ISETP.LT.AND P4, PT, R52, c[0x0][0x178], !P2 ;  /* 0x00005e0034007a0c */ /* 0x000fe40005781270 */
[----:B------:R-:W-:Y:S02]  /*20bd0*/  ISETP.LT.AND P6, PT, R23, c[0x0][0x178], !P2 ;  /* 0x00005e0017007a0c */ /* 0x000fe400057c1270 */
[----:B------:R-:W-:Y:S01]  /*20be0*/  ISETP.LT.AND P2, PT, R19, c[0x0][0x178], !P2 ;  /* 0x00005e0013007a0c */ /* 0x000fe20005741270 */
[----:B------:R-:W-:Y:S01]  /*20bf0*/  IMAD.WIDE R28, R0, 0x2, R56 ;  /* 0x00000002001c7825 */ /* 0x000fe200078e0238 */
[----:B------:R-:W-:-:S02]  /*20c00*/  ISETP.GE.AND P0, PT, R41, c[0x0][0x17c], PT ;  /* 0x00005f0029007a0c */ /* 0x000fc40003f06270 */
[----:B------:R-:W-:Y:S01]  /*20c10*/  ISETP.GE.AND P3, PT, R40, c[0x0][0x17c], PT ;  /* 0x00005f0028007a0c */ /* 0x000fe20003f66270 */
[----:B------:R-:W-:-:S04]  /*20c20*/  IMAD.WIDE R32, R0, 0x2, R58 ;  /* 0x0000000200207825 */ /* 0x000fc800078e023a */
[----:B------:R-:W-:Y:S01]  /*20c30*/  IMAD.WIDE R40, R0, 0x2, R60 ;  /* 0x0000000200287825 */ /* 0x000fe200078e023c */
[----:B---3--:R0:W-:Y:S04]  /*20c40*/  @P4 STG.E.U16 [R28.64], R48 ;  /* 0x000000301c004986 */ /* 0x0081e8000c10150a */
[----:B------:R1:W-:Y:S04]  /*20c50*/  @P6 STG.E.U16 [R32.64], R35 ;  /* 0x0000002320006986 */ /* 0x0003e8000c10150a */
[----:B------:R3:W-:Y:S01]  /*20c60*/  @P2 STG.E.U16 [R40.64], R31 ;  /* 0x0000001f28002986 */ /* 0x0007e2000c10150a */
[----:B------:R-:W-:-:S03]  /*20c70*/  ISETP.GE.AND P2, PT, R45, c[0x0][0x17c], PT ;  /* 0x00005f002d007a0c */ /* 0x000fc60003f46270 */
[----:B------:R-:W2:Y:S04]  /*20c80*/  LDL.LU R45, [R1+0xc5c] ;  /* 0x000c5c00012d7983 */ /* 0x000ea80000300800 */
[----:B------:R-:W2:Y:S01]  /*20c90*/  LDL.LU R46, [R1+0x90] ;  /* 0x00009000012e7983 */ /* 0x000ea20000300800 */
[----:B------:R-:W-:Y:S02]  /*20ca0*/  ISETP.LT.AND P5, PT, R54, c[0x0][0x178], !P0 ;  /* 0x00005e0036007a0c */ /* 0x000fe400047a1270 */
[----:B------:R-:W-:Y:S02]  /*20cb0*/  IADD3 R0, R0, c[0x0][0x198], RZ ;  /* 0x0000660000007a10 */ /* 0x000fe40007ffe0ff */
[----:B------:R-:W-:-:S03]  /*20cc0*/  ISETP.LT.AND P4, PT, R52, c[0x0][0x178], !P0 ;  /* 0x00005e0034007a0c */ /* 0x000fc60004781270 */
[----:B0-----:R-:W-:Y:S01]  /*20cd0*/  IMAD.WIDE R28, R0, 0x2, R2 ;  /* 0x00000002001c7825 */ /* 0x001fe200078e0202 */
[----:B------:R-:W-:Y:S02]  /*20ce0*/  ISETP.LT.AND P6, PT, R23, c[0x0][0x178], !P0 ;  /* 0x00005e0017007a0c */ /* 0x000fe400047c1270 */
[----:B------:R-:W-:-:S03]  /*20cf0*/  ISETP.LT.AND P0, PT, R19, c[0x0][0x178], !P0 ;  /* 0x00005e0013007a0c */ /* 0x000fc60004701270 */
[----:B------:R0:W-:Y:S01]  /*20d00*/  @P5 STG.E.U16 [R28.64], R30 ;  /* 0x0000001e1c005986 */ /* 0x0001e2000c10150a */
[----:B------:R-:W-:Y:S02]  /*20d10*/  ISETP.LT.AND P5, PT, R54, c[0x0][0x178], !P3 ;  /* 0x00005e0036007a0c */ /* 0x000fe40005fa1270 */
[----:B-1----:R-:W-:Y:S02]  /*20d20*/  PRMT R33, R48, 0x7632, R33 ;  /* 0x0000763230217816 */ /* 0x002fe40000000021 */
[C---:B------:R-:W-:Y:S02]  /*20d30*/  IADD3 R32, R0.reuse, c[0x0][0x198], RZ ;  /* 0x0000660000207a10 */ /* 0x040fe40007ffe0ff */
[----:B---3--:R-:W-:Y:S01]  /*20d40*/  PRMT R40, R35, 0x7632, R40 ;  /* 0x0000763223287816 */ /* 0x008fe20000000028 */
[----:B------:R-:W-:-:S04]  /*20d50*/  IMAD.WIDE R34, R0, 0x2, R58 ;  /* 0x0000000200227825 */ /* 0x000fc800078e023a */
[----:B0-----:R-:W-:Y:S01]  /*20d60*/  IMAD.WIDE R28, R0, 0x2, R56 ;  /* 0x00000002001c7825 */ /* 0x001fe200078e0238 */
[----:B------:R-:W-:-:S03]  /*20d70*/  PRMT R41, R31, 0x7632, R41 ;  /* 0x000076321f297816 */ /* 0x000fc60000000029 */
[----:B------:R-:W-:Y:S01]  /*20d80*/  IMAD.WIDE R30, R0, 0x2, R60 ;  /* 0x00000002001e7825 */ /* 0x000fe200078e023c */
[----:B------:R0:W-:Y:S01]  /*20d90*/  @P4 STG.E.U16 [R28.64], R33 ;  /* 0x000000211c004986 */ /* 0x0001e2000c10150a */
[----:B------:R-:W-:-:S03]  /*20da0*/  ISETP.LT.AND P4, PT, R52, c[0x0][0x178], !P3 ;  /* 0x00005e0034007a0c */ /* 0x000fc60005f81270 */
[----:B------:R1:W-:Y:S01]  /*20db0*/  @P6 STG.E.U16 [R34.64], R40 ;  /* 0x0000002822006986 */ /* 0x0003e2000c10150a */
[----:B------:R-:W-:Y:S02]  /*20dc0*/  ISETP.LT.AND P6, PT, R23, c[0x0][0x178], !P3 ;  /* 0x00005e0017007a0c */ /* 0x000fe40005fc1270 */
[----:B------:R-:W-:Y:S01]  /*20dd0*/  ISETP.LT.AND P3, PT, R19, c[0x0][0x178], !P3 ;  /* 0x00005e0013007a0c */ /* 0x000fe20005f61270 */
[----:B------:R3:W-:Y:S01]  /*20de0*/  @P0 STG.E.U16 [R30.64], R41 ;  /* 0x000000291e000986 */ /* 0x0007e2000c10150a */
[C---:B0-----:R-:W-:Y:S01]  /*20df0*/  IMAD.WIDE R28, R32.reuse, 0x2, R2 ;  /* 0x00000002201c7825 */ /* 0x041fe200078e0202 */
[----:B------:R-:W-:-:S03]  /*20e00*/  IADD3 R0, R32, c[0x0][0x198], RZ ;  /* 0x0000660020007a10 */ /* 0x000fc60007ffe0ff */
[----:B-1----:R-:W-:-:S04]  /*20e10*/  IMAD.WIDE R34, R32, 0x2, R58 ;  /* 0x0000000220227825 */ /* 0x002fc800078e023a */
[----:B---3--:R-:W-:-:S04]  /*20e20*/  IMAD.WIDE R40, R32, 0x2, R56 ;  /* 0x0000000220287825 */ /* 0x008fc800078e0238 */
[----:B------:R-:W-:Y:S01]  /*20e30*/  IMAD.WIDE R32, R32, 0x2, R60 ;  /* 0x0000000220207825 */ /* 0x000fe200078e023c */
[----:B------:R-:W0:Y:S04]  /*20e40*/  S2R R48, SR_TID.X ;  /* 0x0000000000307919 */ /* 0x000e280000002100 */
[----:B----4-:R-:W-:Y:S01]  /*20e50*/  @P5 STG.E.U16 [R28.64], R49 ;  /* 0x000000311c005986 */ /* 0x010fe2000c10150a */
[----:B------:R-:W-:Y:S02]  /*20e60*/  ISETP.LT.AND P5, PT, R54, c[0x0][0x178], !P1 ;  /* 0x00005e0036007a0c */ /* 0x000fe40004fa1270 */
[----:B------:R-:W-:Y:S01]  /*20e70*/  PRMT R42, R49, 0x7632, R42 ;  /* 0x00007632312a7816 */ /* 0x000fe2000000002a */
[----:B------:R1:W-:Y:S04]  /*20e80*/  @P4 STG.E.U16 [R40.64], R53 ;  /* 0x0000003528004986 */ /* 0x0003e8000c10150a */
[----:B------:R-:W-:Y:S04]  /*20e90*/  @P6 STG.E.U16 [R34.64], R24 ;  /* 0x0000001822006986 */ /* 0x000fe8000c10150a */
[----:B------:R-:W-:Y:S01]  /*20ea0*/  @P3 STG.E.U16 [R32.64], R36 ;  /* 0x0000002420003986 */ /* 0x000fe2000c10150a */
[----:B-1----:R-:W-:-:S05]  /*20eb0*/  IMAD.WIDE R40, R0, 0x2, R2 ;  /* 0x0000000200287825 */ /* 0x002fca00078e0202 */
[----:B------:R1:W-:Y:S02]  /*20ec0*/  @P5 STG.E.U16 [R40.64], R42 ;  /* 0x0000002a28005986 */ /* 0x0003e4000c10150a */
[----:B-1----:R-:W-:Y:S02]  /*20ed0*/  PRMT R42, R53, 0x7632, R42 ;  /* 0x00007632352a7816 */ /* 0x002fe4000000002a */
[----:B------:R-:W1:Y:S01]  /*20ee0*/  S2R R53, SR_TID.X ;  /* 0x0000000000357919 */ /* 0x000e620000002100 */
[----:B------:R-:W-:-:S03]  /*20ef0*/  ISETP.GE.AND P0, PT, R44, c[0x0][0x17c], PT ;  /* 0x00005f002c007a0c */ /* 0x000fc60003f06270 */
[----:B------:R-:W3:Y:S01]  /*20f00*/  LDL.LU R44, [R1+0xc60] ;  /* 0x000c6000012c7983 */ /* 0x000ee20000300800 */
[----:B------:R-:W-:Y:S02]  /*20f10*/  ISETP.LT.AND P3, PT, R52, c[0x0][0x178], !P1 ;  /* 0x00005e0034007a0c */ /* 0x000fe40004f61270 */
[----:B------:R-:W-:Y:S01]  /*20f20*/  ISETP.LT.AND P4, PT, R23, c[0x0][0x178], !P1 ;  /* 0x00005e0017007a0c */ /* 0x000fe20004f81270 */
[----:B------:R-:W4:Y:S01]  /*20f30*/  LDL.LU R49, [R1+0x30] ;  /* 0x0000300001317983 */ /* 0x000f220000300800 */
[----:B------:R-:W-:Y:S02]  /*20f40*/  ISETP.LT.AND P5, PT, R19, c[0x0][0x178], !P1 ;  /* 0x00005e0013007a0c */ /* 0x000fe40004fa1270 */
[C---:B0-----:R-:W-:Y:S01]  /*20f50*/  LOP3.LUT R50, R48.reuse, 0x1f, RZ, 0xc0, !PT ;  /* 0x0000001f30327812 */ /* 0x041fe200078ec0ff */
[----:B------:R-:W-:Y:S01]  /*20f60*/  IMAD.SHL.U32 R48, R48, 0x100, RZ ;  /* 0x0000010030307824 */ /* 0x000fe200078e00ff */
[----:B------:R-:W-:Y:S01]  /*20f70*/  ISETP.LT.AND P6, PT, R54, c[0x0][0x178], !P2 ;  /* 0x00005e0036007a0c */ /* 0x000fe200057c1270 */
[----:B------:R-:W-:-:S03]  /*20f80*/  IMAD.WIDE R34, R0, 0x2, R56 ;  /* 0x0000000200227825 */ /* 0x000fc600078e0238 */
[----:B------:R-:W-:Y:S01]  /*20f90*/  LOP3.LUT R48, R48, 0x600, RZ, 0xc0, !PT ;  /* 0x0000060030307812 */ /* 0x000fe200078ec0ff */
[----:B------:R-:W-:Y:S01]  /*20fa0*/  IMAD.WIDE R32, R0, 0x2, R58 ;  /* 0x0000000200207825 */ /* 0x000fe200078e023a */
[----:B------:R-:W-:Y:S02]  /*20fb0*/  PRMT R43, R24, 0x7632, R43 ;  /* 0x00007632182b7816 */ /* 0x000fe4000000002b */
[----:B------:R-:W-:Y:S01]  /*20fc0*/  IADD3 R24, R0, c[0x0][0x198], RZ ;  /* 0x0000660000187a10 */ /* 0x000fe20007ffe0ff */
[----:B------:R-:W-:Y:S01]  /*20fd0*/  IMAD R48, R50, 0x10, R48 ;  /* 0x0000001032307824 */ /* 0x000fe200078e0230 */
[----:B------:R-:W-:Y:S01]  /*20fe0*/  @P3 STG.E.U16 [R34.64], R42 ;  /* 0x0000002a22003986 */ /* 0x000fe2000c10150a */
[----:B------:R-:W-:Y:S01]  /*20ff0*/  PRMT R36, R36, 0x7632, R36 ;  /* 0x0000763224247816 */ /* 0x000fe20000000024 */
[----:B------:R-:W-:Y:S02]  /*21000*/  IMAD.WIDE R40, R0, 0x2, R60 ;  /* 0x0000000200287825 */ /* 0x000fe400078e023c */
[----:B------:R0:W-:Y:S01]  /*21010*/  @P4 STG.E.U16 [R32.64], R43 ;  /* 0x0000002b20004986 */ /* 0x0001e2000c10150a */
[----:B------:R-:W-:-:S03]  /*21020*/  LOP3.LUT R48, R48, 0x20, RZ, 0x3c, !PT ;  /* 0x0000002030307812 */ /* 0x000fc600078e3cff */
[----:B------:R-:W-:Y:S04]  /*21030*/  @P5 STG.E.U16 [R40.64], R36 ;  /* 0x0000002428005986 */ /* 0x000fe8000c10150a */
[----:B------:R1:W2:Y:S01]  /*21040*/  LDS.128 R28, [R48] ;  /* 0x00000000301c7984 */ /* 0x0002a20000000c00 */
[----:B0-----:R-:W-:-:S03]  /*21050*/  IMAD.WIDE R32, R24, 0x2, R2 ;  /* 0x0000000218207825 */ /* 0x001fc600078e0202 */
[----:B-1----:R-:W4:Y:S01]  /*21060*/  LDL.LU R48, [R1+0xc64] ;  /* 0x000c640001307983 */ /* 0x002f220000300800 */
[----:B--2---:R-:W-:Y:S02]  /*21070*/  ISETP.GE.AND P1, PT, R45, c[0x0][0x17c], PT ;  /* 0x00005f002d007a0c */ /* 0x004fe40003f26270 */
[C---:B------:R-:W-:Y:S01]  /*21080*/  LOP3.LUT R45, R53.reuse, 0x1f, RZ, 0xc0, !PT ;  /* 0x0000001f352d7812 */ /* 0x040fe200078ec0ff */
[----:B------:R-:W-:-:S05]  /*21090*/  IMAD.SHL.U32 R53, R53, 0x100, RZ ;  /* 0x0000010035357824 */ /* 0x000fca00078e00ff */
[----:B------:R-:W-:-:S05]  /*210a0*/  LOP3.LUT R53, R53, 0x600, RZ, 0xc0, !PT ;  /* 0x0000060035357812 */ /* 0x000fca00078ec0ff */
[----:B------:R-:W-:Y:S01]  /*210b0*/  IMAD R53, R45, 0x10, R53 ;  /* 0x000000102d357824 */ /* 0x000fe200078e0235 */
[----:B------:R-:W-:Y:S04]  /*210c0*/  @P6 STG.E.U16 [R32.64], R46 ;  /* 0x0000002e20006986 */ /* 0x000fe8000c10150a */
[----:B------:R-:W-:-:S05]  /*210d0*/  LOP3.LUT R53, R53, 0x40, RZ, 0x3c, !PT ;  /* 0x0000004035357812 */ /* 0x000fca00078e3cff */
[----:B------:R0:W1:Y:S04]  /*210e0*/  LDS.128 R32, [R53] ;  /* 0x0000000035207984 */ /* 0x0000680000000c00 */
[----:B0-----:R-:W2:Y:S01]  /*210f0*/  LDL.LU R53, [R1+0x80] ;  /* 0x0000800001357983 */ /* 0x001ea20000300800 */
[----:B------:R-:W-:Y:S02]  /*21100*/  ISETP.LT.AND P4, PT, R52, c[0x0][0x178], !P2 ;  /* 0x00005e0034007a0c */ /* 0x000fe40005781270 */
[----:B------:R-:W-:Y:S02]  /*21110*/  ISETP.LT.AND P5, PT, R23, c[0x0][0x178], !P2 ;  /* 0x00005e0017007a0c */ /* 0x000fe400057a1270 */
[----:B------:R-:W-:Y:S01]  /*21120*/  ISETP.LT.AND P3, PT, R19, c[0x0][0x178], !P2 ;  /* 0x00005e0013007a0c */ /* 0x000fe20005761270 */
[----:B------:R-:W-:Y:S01]  /*21130*/  IMAD.WIDE R40, R24, 0x2, R56 ;  /* 0x0000000218287825 */ /* 0x000fe200078e0238 */
[----:B------:R-:W-:Y:S01]  /*21140*/  ISETP.LT.AND P6, PT, R54, c[0x0][0x178], !P0 ;  /* 0x00005e0036007a0c */ /* 0x000fe200047c1270 */
[----:B------:R-:W2:Y:S02]  /*21150*/  LDL.LU R50, [R1+0xc68] ;  /* 0x000c680001327983 */ /* 0x000ea40000300800 */
[C---:B------:R-:W-:Y:S01]  /*21160*/  IMAD.WIDE R42, R24.reuse, 0x2, R58 ;  /* 0x00000002182a7825 */ /* 0x040fe200078e023a */
[----:B------:R-:W-:-:S02]  /*21170*/  IADD3 R0, R24, c[0x0][0x198], RZ ;  /* 0x0000660018007a10 */ /* 0x000fc40007ffe0ff */
[----:B---3--:R-:W-:Y:S01]  /*21180*/  ISETP.GE.AND P2, PT, R44, c[0x0][0x17c], PT ;  /* 0x00005f002c007a0c */ /* 0x008fe20003f46270 */
[----:B------:R-:W-:Y:S01]  /*21190*/  IMAD.WIDE R44, R24, 0x2, R60 ;  /* 0x00000002182c7825 */ /* 0x000fe200078e023c */
[----:B----4-:R-:W-:Y:S01]  /*211a0*/  @P4 STG.E.U16 [R40.64], R49 ;  /* 0x0000003128004986 */ /* 0x010fe2000c10150a */
[----:B------:R-:W-:-:S03]  /*211b0*/  PRMT R24, R46, 0x7632, R24 ;  /* 0x000076322e187816 */ /* 0x000fc60000000018 */
[----:B------:R0:W-:Y:S01]  /*211c0*/  @P5 STG.E.U16 [R42.64], R12 ;  /* 0x0000000c2a005986 */ /* 0x0001e2000c10150a */
[----:B------:R-:W-:Y:S01]  /*211d0*/  IMAD.WIDE R46, R0, 0x2, R2 ;  /* 0x00000002002e7825 */ /* 0x000fe200078e0202 */
[----:B------:R-:W-:Y:S02]  /*211e0*/  ISETP.LT.AND P4, PT, R23, c[0x0][0x178], !P0 ;  /* 0x00005e0017007a0c */ /* 0x000fe40004781270 */
[----:B------:R-:W-:Y:S01]  /*211f0*/  @P3 STG.E.U16 [R44.64], R28 ;  /* 0x0000001c2c003986 */ /* 0x000fe2000c10150a */
[----:B------:R-:W-:Y:S02]  /*21200*/  ISETP.LT.AND P3, PT, R52, c[0x0][0x178], !P0 ;  /* 0x00005e0034007a0c */ /* 0x000fe40004761270 */
[----:B------:R-:W-:Y:S01]  /*21210*/  ISETP.LT.AND P0, PT, R19, c[0x0][0x178], !P0 ;  /* 0x00005e0013007a0c */ /* 0x000fe20004701270 */
[----:B------:R3:W-:Y:S01]  /*21220*/  @P6 STG.E.U16 [R46.64], R24 ;  /* 0x000000182e006986 */ /* 0x0007e2000c10150a */
[----:B------:R-:W-:Y:S02]  /*21230*/  ISETP.LT.AND P5, PT, R54, c[0x0][0x178], !P1 ;  /* 0x00005e0036007a0c */ /* 0x000fe40004fa1270 */
[----:B------:R-:W-:Y:S01]  /*21240*/  ISETP.LT.AND P6, PT, R52, c[0x0][0x178], !P1 ;  /* 0x00005e0034007a0c */ /* 0x000fe20004fc1270 */
[----:B0-----:R-:W-:Y:S01]  /*21250*/  IMAD.WIDE R42, R0, 0x2, R56 ;  /* 0x00000002002a7825 */ /* 0x001fe200078e0238 */
[----:B------:R-:W-:-:S03]  /*21260*/  PRMT R36, R49, 0x7632, R36 ;  /* 0x0000763231247816 */ /* 0x000fc60000000024 */
[----:B------:R-:W-:Y:S01]  /*21270*/  IMAD.WIDE R40, R0, 0x2, R58 ;  /* 0x0000000200287825 */ /* 0x000fe200078e023a */
[----:B---3--:R-:W-:Y:S02]  /*21280*/  PRMT R24, R12, 0x7632, R24 ;  /* 0x000076320c187816 */ /* 0x008fe40000000018 */
[C---:B------:R-:W-:Y:S01]  /*21290*/  IADD3 R12, R0.reuse, c[0x0][0x198], RZ ;  /* 0x00006600000c7a10 */ /* 0x040fe20007ffe0ff */
[----:B------:R-:W-:Y:S01]  /*212a0*/  IMAD.WIDE R44, R0, 0x2, R60 ;  /* 0x00000002002c7825 */ /* 0x000fe200078e023c */
[----:B------:R-:W-:Y:S01]  /*212b0*/  PRMT R28, R28, 0x7632, R28 ;  /* 0x000076321c1c7816 */ /* 0x000fe2000000001c */
[----:B------:R0:W-:Y:S04]  /*212c0*/  @P3 STG.E.U16 [R42.64], R36 ;  /* 0x000000242a003986 */ /* 0x0001e8000c10150a */
[----:B------:R3:W-:Y:S04]  /*212d0*/  @P4 STG.E.U16 [R40.64], R24 ;  /* 0x0000001828004986 */ /* 0x0007e8000c10150a */
[----:B------:R-:W-:Y:S01]  /*212e0*/  @P0 STG.E.U16 [R44.64], R28 ;  /* 0x0000001c2c000986 */ /* 0x000fe2000c10150a */
[----:B0-----:R-:W-:-:S03]  /*212f0*/  IMAD.WIDE R42, R12, 0x2, R2 ;  /* 0x000000020c2a7825 */ /* 0x001fc600078e0202 */
[----:B------:R-:W4:Y:S01]  /*21300*/  LDL.LU R36, [R1+0xc6c] ;  /* 0x000c6c0001247983 */ /* 0x000f220000300800 */
[----:B---3--:R-:W-:-:S03]  /*21310*/  IMAD.WIDE R40, R12, 0x2, R56 ;  /* 0x000000020c287825 */ /* 0x008fc600078e0238 */
[----:B--2---:R-:W-:Y:S04]  /*21320*/  @P5 STG.E.U16 [R42.64], R53 ;  /* 0x000000352a005986 */ /* 0x004fe8000c10150a */
[----:B------:R0:W-:Y:S02]  /*21330*/  @P6 STG.E.U16 [R40.64], R8 ;  /* 0x0000000828006986 */ /* 0x0001e4000c10150a */
[----:B0-----:R-:W-:Y:S02]  /*21340*/  PRMT R8, R53, 0x7632, R8 ;  /* 0x0000763235087816 */ /* 0x001fe40000000008 */
[----:B------:R-:W2:Y:S04]  /*21350*/  LDL.LU R53, [R1+0x70] ;  /* 0x0000700001357983 */ /* 0x000ea80000300800 */
[----:B------:R-:W0:Y:S01]  /*21360*/  S2R R49, SR_TID.X ;  /* 0x0000000000317919 */ /* 0x000e220000002100 */
[----:B------:R-:W-:-:S02]  /*21370*/  ISETP.GE.AND P3, PT, R48, c[0x0][0x17c], PT ;  /* 0x00005f0030007a0c */ /* 0x000fc40003f66270 */
[----:B------:R-:W-:Y:S02]  /*21380*/  ISETP.LT.AND P0, PT, R23, c[0x0][0x178], !P1 ;  /* 0x00005e0017007a0c */ /* 0x000fe40004f01270 */
[C---:B0-----:R-:W-:Y:S01]  /*21390*/  LOP3.LUT R48, R49.reuse, 0x1f, RZ, 0xc0, !PT ;  /* 0x0000001f31307812 */ /* 0x041fe200078ec0ff */
[----:B------:R-:W-:-:S05]  /*213a0*/  IMAD.SHL.U32 R49, R49, 0x100, RZ ;  /* 0x0000010031317824 */ /* 0x000fca00078e00ff */
[----:B------:R-:W-:-:S05]  /*213b0*/  LOP3.LUT R49, R49, 0x600, RZ, 0xc0, !PT ;  /* 0x0000060031317812 */ /* 0x000fca00078ec0ff */
[----:B------:R-:W-:Y:S01]  /*213c0*/  IMAD R49, R48, 0x10, R49 ;  /* 0x0000001030317824 */ /* 0x000fe200078e0231 */
[----:B------:R-:W-:-:S04]  /*213d0*/  ISETP.LT.AND P1, PT, R19, c[0x0][0x178], !P1 ;  /* 0x00005e0013007a0c */ /* 0x000fc80004f21270 */
[----:B------:R-:W-:Y:S01]  /*213e0*/  LOP3.LUT R49, R49, 0x60, RZ, 0x3c, !PT ;  /* 0x0000006031317812 */ /* 0x000fe200078e3cff */
[----:B------:R-:W-:Y:S01]  /*213f0*/  IMAD.WIDE R44, R12, 0x2, R58 ;  /* 0x000000020c2c7825 */ /* 0x000fe200078e023a */
[----:B------:R-:W-:Y:S02]  /*21400*/  ISETP.LT.AND P5, PT, R54, c[0x0][0x178], !P2 ;  /* 0x00005e0036007a0c */ /* 0x000fe400057a1270 */
[----:B------:R-:W-:Y:S01]  /*21410*/  ISETP.LT.AND P6, PT, R52, c[0x0][0x178], !P2 ;  /* 0x00005e0034007a0c */ /* 0x000fe200057c1270 */
[----:B------:R0:W3:Y:S01]  /*21420*/  LDS.128 R40, [R49] ;  /* 0x0000000031287984 */ /* 0x0000e20000000c00 */
[C---:B------:R-:W-:Y:S01]  /*21430*/  IADD3 R0, R12.reuse, c[0x0][0x198], RZ ;  /* 0x000066000c007a10 */ /* 0x040fe20007ffe0ff */
[----:B------:R-:W-:Y:S02]  /*21440*/  IMAD.WIDE R46, R12, 0x2, R60 ;  /* 0x000000020c2e7825 */ /* 0x000fe400078e023c */
[----:B------:R1:W-:Y:S01]  /*21450*/  @P0 STG.E.U16 [R44.64], R4 ;  /* 0x000000042c000986 */ /* 0x0003e2000c10150a */
[----:B------:R-:W-:Y:S01]  /*21460*/  ISETP.LT.AND P0, PT, R23, c[0x0][0x178], !P2 ;  /* 0x00005e0017007a0c */ /* 0x000fe20005701270 */
[----:B0-----:R-:W-:-:S02]  /*21470*/  IMAD.WIDE R48, R0, 0x2, R2 ;  /* 0x0000000200307825 */ /* 0x001fc400078e0202 */
[----:B-1----:R0:W-:Y:S01]  /*21480*/  @P1 STG.E.U16 [R46.64], R32 ;  /* 0x000000202e001986 */ /* 0x0021e2000c10150a */
[----:B------:R-:W-:Y:S02]  /*21490*/  ISETP.LT.AND P2, PT, R19, c[0x0][0x178], !P2 ;  /* 0x00005e0013007a0c */ /* 0x000fe40005741270 */
[----:B------:R-:W-:Y:S01]  /*214a0*/  PRMT R4, R8, 0x7632, R4 ;  /* 0x0000763208047816 */ /* 0x000fe20000000004 */
[----:B------:R-:W-:Y:S01]  /*214b0*/  IMAD.WIDE R44, R0, 0x2, R56 ;  /* 0x00000002002c7825 */ /* 0x000fe200078e0238 */
[----:B------:R1:W-:Y:S01]  /*214c0*/  @P5 STG.E.U16 [R48.64], R8 ;  /* 0x0000000830005986 */ /* 0x0003e2000c10150a */
[----:B------:R-:W-:Y:S02]  /*214d0*/  ISETP.LT.AND P5, PT, R54, c[0x0][0x178], !P3 ;  /* 0x00005e0036007a0c */ /* 0x000fe40005fa1270 */
[----:B0-----:R-:W-:Y:S01]  /*214e0*/  IMAD.WIDE R46, R0, 0x2, R58 ;  /* 0x00000002002e7825 */ /* 0x001fe200078e023a */
[----:B------:R0:W-:Y:S01]  /*214f0*/  @P6 STG.E.U16 [R44.64], R4 ;  /* 0x000000042c006986 */ /* 0x0001e2000c10150a */
[----:B------:R-:W-:-:S02]  /*21500*/  ISETP.LT.AND P6, PT, R52, c[0x0][0x178], !P3 ;  /* 0x00005e0034007a0c */ /* 0x000fc40005fc1270 */
[----:B-1----:R-:W-:Y:S02]  /*21510*/  PRMT R8, R4, 0x7632, R8 ;  /* 0x0000763204087816 */ /* 0x002fe40000000008 */
[----:B0-----:R-:W-:-:S03]  /*21520*/  IADD3 R4, R0, c[0x0][0x198], RZ ;  /* 0x0000660000047a10 */ /* 0x001fc60007ffe0ff */
[----:B------:R0:W-:Y:S01]  /*21530*/  @P0 STG.E.U16 [R46.64], R8 ;  /* 0x000000082e000986 */ /* 0x0001e2000c10150a */
[----:B------:R-:W-:Y:S01]  /*21540*/  IMAD.WIDE R44, R0, 0x2, R60 ;  /* 0x00000002002c7825 */ /* 0x000fe200078e023c */
[----:B------:R-:W-:Y:S02]  /*21550*/  ISETP.LT.AND P0, PT, R23, c[0x0][0x178], !P3 ;  /* 0x00005e0017007a0c */ /* 0x000fe40005f01270 */
[----:B------:R-:W-:Y:S01]  /*21560*/  ISETP.GE.AND P4, PT, R50, c[0x0][0x17c], PT ;  /* 0x00005f0032007a0c */ /* 0x000fe20003f86270 */
[----:B------:R-:W-:Y:S01]  /*21570*/  IMAD.WIDE R48, R4, 0x2, R56 ;  /* 0x0000000204307825 */ /* 0x000fe200078e0238 */
[----:B------:R-:W3:Y:S01]  /*21580*/  LDL.LU R50, [R1+0xc70] ;  /* 0x000c700001327983 */ /* 0x000ee20000300800 */
[----:B0-----:R-:W-:Y:S02]  /*21590*/  PRMT R8, R32, 0x7632, R8 ;  /* 0x0000763220087816 */ /* 0x001fe40000000008 */
[----:B------:R-:W-:Y:S01]  /*215a0*/  IMAD.WIDE R46, R4, 0x2, R2 ;  /* 0x00000002042e7825 */ /* 0x000fe200078e0202 */
[----:B------:R-:W-:-:S02]  /*215b0*/  ISETP.LT.AND P3, PT, R19, c[0x0][0x178], !P3 ;  /* 0x00005e0013007a0c */ /* 0x000fc40005f61270 */
[----:B------:R0:W-:Y:S01]  /*215c0*/  @P2 STG.E.U16 [R44.64], R8 ;  /* 0x000000082c002986 */ /* 0x0001e2000c10150a */
[C---:B------:R-:W-:Y:S01]  /*215d0*/  IADD3 R0, R4.reuse, c[0x0][0x198], RZ ;  /* 0x0000660004007a10 */ /* 0x040fe20007ffe0ff */
[----:B0-----:R-:W-:Y:S01]  /*215e0*/  IMAD.WIDE R44, R4, 0x2, R58 ;  /* 0x00000002042c7825 */ /* 0x001fe200078e023a */
[----:B----4-:R-:W-:Y:S02]  /*215f0*/  ISETP.GE.AND P1, PT, R36, c[0x0][0x17c], PT ;  /* 0x00005f0024007a0c */ /* 0x010fe40003f26270 */
[----:B------:R-:W4:Y:S04]  /*21600*/  LDL.LU R36, [R1+0xc74] ;  /* 0x000c740001247983 */ /* 0x000f280000300800 */
[----:B------:R-:W4:Y:S04]  /*21610*/  LDL.LU R12, [R1+0xc78] ;  /* 0x000c7800010c7983 */ /* 0x000f280000300800 */
[----:B------:R-:W4:Y:S04]  /*21620*/  LDL.LU R28, [R1+0xa4] ;  /* 0x0000a400011c7983 */ /* 0x000f280000300800 */
[----:B------:R-:W4:Y:S04]  /*21630*/  LDL.LU R24, [R1+0x54] ;  /* 0x0000540001187983 */ /* 0x000f280000300800 */
[----:B--2---:R0:W-:Y:S01]  /*21640*/  @P5 STG.E.U16 [R46.64], R53 ;  /* 0x000000352e005986 */ /* 0x0041e2000c10150a */
[----:B------:R-:W-:-:S03]  /*21650*/  ISETP.LT.AND P5, PT, R54, c[0x0][0x178], !P4 ;  /* 0x00005e0036007a0c */ /* 0x000fc600067a1270 */
[----:B------:R1:W-:Y:S01]  /*21660*/  @P6 STG.E.U16 [R48.64], R20 ;  /* 0x0000001430006986 */ /* 0x0003e2000c10150a */
[----:B------:R-:W-:-:S03]  /*21670*/  ISETP.LT.AND P6, PT, R52, c[0x0][0x178], !P4 ;  /* 0x00005e0034007a0c */ /* 0x000fc600067c1270 */
[----:B------:R2:W-:Y:S01]  /*21680*/  @P0 STG.E.U16 [R44.64], R16 ;  /* 0x000000102c000986 */ /* 0x0005e2000c10150a */
[----:B0-----:R-:W-:Y:S01]  /*21690*/  IMAD.WIDE R46, R4, 0x2, R60 ;  /* 0x00000002042e7825 */ /* 0x001fe200078e023c */
[----:B------:R-:W-:-:S03]  /*216a0*/  PRMT R4, R53, 0x7632, R4 ;  /* 0x0000763235047816 */ /* 0x000fc60000000004 */
[----:B-1----:R-:W-:Y:S01]  /*216b0*/  IMAD.WIDE R48, R0, 0x2, R2 ;  /* 0x0000000200307825 */ /* 0x002fe200078e0202 */
[----:B------:R-:W-:-:S03]  /*216c0*/  PRMT R20, R20, 0x7632, R20 ;  /* 0x0000763214147816 */ /* 0x000fc60000000014 */
[----:B--2---:R-:W-:Y:S01]  /*216d0*/  IMAD.WIDE R44, R0, 0x2, R56 ;  /* 0x00000002002c7825 */ /* 0x004fe200078e0238 */
[----:B---3--:R-:W-:Y:S04]  /*216e0*/  @P3 STG.E.U16 [R46.64], R40 ;  /* 0x000000282e003986 */ /* 0x008fe8000c10150a */
[----:B------:R-:W-:Y:S04]  /*216f0*/  @P5 STG.E.U16 [R48.64], R4 ;  /* 0x0000000430005986 */ /* 0x000fe8000c10150a */
[----:B------:R0:W-:Y:S04]  /*21700*/  @P6 STG.E.U16 [R44.64], R20 ;  /* 0x000000142c006986 */ /* 0x0001e8000c10150a */
[----:B0-----:R-:W2:Y:S04]  /*21710*/  LDL.LU R20, [R1+0xc7c] ;  /* 0x000c7c0001147983 */ /* 0x001ea80000300800 */
[----:B------:R-:W3:Y:S01]  /*21720*/  LDL.LU R55, [R1+0x94] ;  /* 0x0000940001377983 */ /* 0x000ee20000300800 */
[----:B------:R-:W-:-:S02]  /*21730*/  ISETP.LT.AND P3, PT, R23, c[0x0][0x178], !P4 ;  /* 0x00005e0017007a0c */ /* 0x000fc40006761270 */
[----:B------:R-:W-:Y:S02]  /*21740*/  ISETP.LT.AND P4, PT, R19, c[0x0][0x178], !P4 ;  /* 0x00005e0013007a0c */ /* 0x000fe40006781270 */
[----:B------:R-:W-:Y:S01]  /*21750*/  ISETP.LT.AND P5, PT, R54, c[0x0][0x178], !P1 ;  /* 0x00005e0036007a0c */ /* 0x000fe20004fa1270 */
[----:B------:R-:W-:Y:S01]  /*21760*/  IMAD.WIDE R44, R0, 0x2, R58 ;  /* 0x00000002002c7825 */ /* 0x000fe200078e023a */
[----:B------:R-:W-:Y:S01]  /*21770*/  ISETP.LT.AND P6, PT, R52, c[0x0][0x178], !P1 ;  /* 0x00005e0034007a0c */ /* 0x000fe20004fc1270 */
[----:B------:R-:W3:Y:S01]  /*21780*/  LDL.LU R53, [R1+0x34] ;  /* 0x0000340001357983 */ /* 0x000ee20000300800 */
[C---:B------:R-:W-:Y:S01]  /*21790*/  IADD3 R4, R0.reuse, c[0x0][0x198], RZ ;  /* 0x0000660000047a10 */ /* 0x040fe20007ffe0ff */
[----:B------:R-:W-:Y:S01]  /*217a0*/  IMAD.WIDE R46, R0, 0x2, R60 ;  /* 0x00000002002e7825 */ /* 0x000fe200078e023c */
[----:B------:R-:W-:Y:S02]  /*217b0*/  PRMT R16, R16, 0x7632, R16 ;  /* 0x0000763210107816 */ /* 0x000fe40000000010 */
[----:B------:R-:W-:Y:S01]  /*217c0*/  PRMT R40, R40, 0x7632, R40 ;  /* 0x0000763228287816 */ /* 0x000fe20000000028 */
[----:B------:R-:W-:-:S02]  /*217d0*/  IMAD.WIDE R48, R4, 0x2, R2 ;  /* 0x0000000204307825 */ /* 0x000fc400078e0202 */
[----:B------:R0:W-:Y:S01]  /*217e0*/  @P3 STG.E.U16 [R44.64], R16 ;  /* 0x000000102c003986 */ /* 0x0001e2000c10150a */
[----:B------:R-:W-:-:S03]  /*217f0*/  ISETP.LT.AND P3, PT, R19, c[0x0][0x178], !P1 ;  /* 0x00005e0013007a0c */ /* 0x000fc60004f61270 */
[----:B------:R1:W-:Y:S01]  /*21800*/  @P4 STG.E.U16 [R46.64], R40 ;  /* 0x000000282e004986 */ /* 0x0003e2000c10150a */
[----:B------:R-:W-:Y:S01]  /*21810*/  ISETP.LT.AND P4, PT, R23, c[0x0][0x178], !P1 ;  /* 0x00005e0017007a0c */ /* 0x000fe20004f81270 */
[----:B0-----:R-:W-:-:S04]  /*21820*/  IMAD.WIDE R44, R4, 0x2, R58 ;  /* 0x00000002042c7825 */ /* 0x001fc800078e023a */
[----:B-1----:R-:W-:Y:S01]  /*21830*/  IMAD.WIDE R46, R4, 0x2, R60 ;  /* 0x00000002042e7825 */ /* 0x002fe200078e023c */
[----:B------:R-:W-:-:S03]  /*21840*/  ISETP.GE.AND P2, PT, R50, c[0x0][0x17c], PT ;  /* 0x00005f0032007a0c */ /* 0x000fc60003f46270 */
[----:B------:R-:W-:Y:S01]  /*21850*/  IMAD.WIDE R50, R4, 0x2, R56 ;  /* 0x0000000204327825 */ /* 0x000fe200078e0238 */
[----:B----4-:R-:W-:Y:S02]  /*21860*/  ISETP.GE.AND P0, PT, R36, c[0x0][0x17c], PT ;  /* 0x00005f0024007a0c */ /* 0x010fe40003f06270 */
[----:B------:R-:W-:Y:S01]  /*21870*/  IADD3 R36, R4, c[0x0][0x198], RZ ;  /* 0x0000660004247a10 */ /* 0x000fe20007ffe0ff */
[----:B------:R0:W-:Y:S01]  /*21880*/  @P5 STG.E.U16 [R48.64], R28 ;  /* 0x0000001c30005986 */ /* 0x0001e2000c10150a */
[----:B------:R-:W-:-:S03]  /*21890*/  ISETP.LT.AND P5, PT, R52, c[0x0][0x178], !P2 ;  /* 0x00005e0034007a0c */ /* 0x000fc600057a1270 */
[----:B------:R1:W-:Y:S01]  /*218a0*/  @P6 STG.E.U16 [R50.64], R24 ;  /* 0x0000001832006986 */ /* 0x0003e2000c10150a */
[----:B------:R-:W-:Y:S02]  /*218b0*/  ISETP.LT.AND P6, PT, R54, c[0x0][0x178], !P2 ;  /* 0x00005e0036007a0c */ /* 0x000fe400057c1270 */
[----:B------:R-:W-:Y:S01]  /*218c0*/  PRMT R0, R28, 0x7632, R0 ;  /* 0x000076321c007816 */ /* 0x000fe20000000000 */
[----:B------:R-:W-:Y:S01]  /*218d0*/  @P4 STG.E.U16 [R44.64], R25 ;  /* 0x000000192c004986 */ /* 0x000fe2000c10150a */
[----:B------:R-:W-:Y:S02]  /*218e0*/  PRMT R8, R24, 0x7632, R8 ;  /* 0x0000763218087816 */ /* 0x000fe40000000008 */
[----:B------:R-:W-:Y:S01]  /*218f0*/  ISETP.LT.AND P4, PT, R23, c[0x0][0x178], !P2 ;  /* 0x00005e0017007a0c */ /* 0x000fe20005781270 */
[----:B0-----:R-:W-:Y:S01]  /*21900*/  IMAD.WIDE R48, R36, 0x2, R2 ;  /* 0x0000000224307825 */ /* 0x001fe200078e0202 */
[----:B------:R-:W-:Y:S01]  /*21910*/  @P3 STG.E.U16 [R46.64], R37 ;  /* 0x000000252e003986 */ /* 0x000fe2000c10150a */
[----:B------:R-:W-:-:S02]  /*21920*/  ISETP.GE.AND P1, PT, R12, c[0x0][0x17c], PT ;  /* 0x00005f000c007a0c */ /* 0x000fc40003f26270 */
[----:B-1----:R-:W-:Y:S01]  /*21930*/  IMAD.WIDE R50, R36, 0x2, R56 ;  /* 0x0000000224327825 */ /* 0x002fe200078e0238 */
[----:B------:R-:W-:Y:S01]  /*21940*/  ISETP.LT.AND P3, PT, R19, c[0x0][0x178], !P2 ;  /* 0x00005e0013007a0c */ /* 0x000fe20005761270 */
[----:B------:R-:W4:Y:S04]  /*21950*/  LDL.LU R12, [R1+0xc80] ;  /* 0x000c8000010c7983 */ /* 0x000f280000300800 */
[----:B------:R0:W-:Y:S04]  /*21960*/  @P6 STG.E.U16 [R48.64], R0 ;  /* 0x0000000030006986 */ /* 0x0001e8000c10150a */
[----:B------:R1:W-:Y:S01]  /*21970*/  @P5 STG.E.U16 [R50.64], R8 ;  /* 0x0000000832005986 */ /* 0x0003e2000c10150a */
[----:B------:R-:W-:-:S02]  /*21980*/  ISETP.LT.AND P5, PT, R54, c[0x0][0x178], !P0 ;  /* 0x00005e0036007a0c */ /* 0x000fc400047a1270 */
[----:B------:R-:W-:Y:S02]  /*21990*/  PRMT R4, R37, 0x7632, R4 ;  /* 0x0000763225047816 */ /* 0x000fe40000000004 */
[C---:B0-----:R-:W-:Y:S02]  /*219a0*/  IADD3 R0, R36.reuse, c[0x0][0x198], RZ ;  /* 0x0000660024007a10 */ /* 0x041fe40007ffe0ff */
[----:B-1----:R-:W-:Y:S01]  /*219b0*/  PRMT R8, R25, 0x7632, R8 ;  /* 0x0000763219087816 */ /* 0x002fe20000000008 */
[----:B------:R-:W-:-:S04]  /*219c0*/  IMAD.WIDE R24, R36, 0x2, R58 ;  /* 0x0000000224187825 */ /* 0x000fc800078e023a */
[----:B------:R-:W-:Y:S01]  /*219d0*/  IMAD.WIDE R36, R36, 0x2, R60 ;  /* 0x0000000224247825 */ /* 0x000fe200078e023c */
[----:B------:R0:W-:Y:S04]  /*219e0*/  @P4 STG.E.U16 [R24.64], R8 ;  /* 0x0000000818004986 */ /* 0x0001e8000c10150a */
[----:B------:R-:W-:Y:S01]  /*219f0*/  @P3 STG.E.U16 [R36.64], R4 ;  /* 0x0000000424003986 */ /* 0x000fe2000c10150a */
[----:B0-----:R-:W-:Y:S01]  /*21a00*/  IMAD.WIDE R24, R0, 0x2, R2 ;  /* 0x0000000200187825 */ /* 0x001fe200078e0202 */
[----:B--2---:R-:W-:Y:S02]  /*21a10*/  ISETP.GE.AND P2, PT, R20, c[0x0][0x17c], PT ;  /* 0x00005f0014007a0c */ /* 0x004fe40003f46270 */
[----:B------:R-:W2:Y:S01]  /*21a20*/  LDL.LU R20, [R1+0xc84] ;  /* 0x000c840001147983 */ /* 0x000ea20000300800 */
[----:B---3--:R-:W-:-:S03]  /*21a30*/  PRMT R8, R55, 0x7632, R8 ;  /* 0x0000763237087816 */ /* 0x008fc60000000008 */
[----:B------:R0:W-:Y:S04]  /*21a40*/  @P5 STG.E.U16 [R24.64], R55 ;  /* 0x0000003718005986 */ /* 0x0001e8000c10150a */
[----:B0-----:R-:W3:Y:S04]  /*21a50*/  LDL.LU R55, [R1+0x84] ;  /* 0x0000840001377983 */ /* 0x001ee80000300800 */
[----:B------:R-:W3:Y:S04]  /*21a60*/  LDL.LU R40, [R1+0xc88] ;  /* 0x000c880001287983 */ /* 0x000ee80000300800 */
[----:B------:R-:W3:Y:S01]  /*21a70*/  LDL.LU R32, [R1+0xc8c] ;  /* 0x000c8c0001207983 */ /* 0x000ee20000300800 */
[----:B------:R-:W-:-:S02]  /*21a80*/  ISETP.LT.AND P6, PT, R52, c[0x0][0x178], !P0 ;  /* 0x00005e0034007a0c */ /* 0x000fc400047c1270 */
[----:B------:R-:W-:Y:S01]  /*21a90*/  ISETP.LT.AND P4, PT, R23, c[0x0][0x178], !P0 ;  /* 0x00005e0017007a0c */ /* 0x000fe20004781270 */
[----:B------:R-:W-:Y:S01]  /*21aa0*/  IMAD.WIDE R44, R0, 0x2, R56 ;  /* 0x00000002002c7825 */ /* 0x000fe200078e0238 */
[----:B------:R-:W-:Y:S02]  /*21ab0*/  ISETP.LT.AND P0, PT, R19, c[0x0][0x178], !P0 ;  /* 0x00005e0013007a0c */ /* 0x000fe40004701270 */
[----:B------:R-:W-:Y:S01]  /*21ac0*/  ISETP.LT.AND P3, PT, R54, c[0x0][0x178], !P1 ;  /* 0x00005e0036007a0c */ /* 0x000fe20004f61270 */
[C---:B------:R-:W-:Y:S01]  /*21ad0*/  IMAD.WIDE R24, R0.reuse, 0x2, R58 ;  /* 0x0000000200187825 */ /* 0x040fe200078e023a */
[----:B------:R-:W-:-:S03]  /*21ae0*/  IADD3 R4, R0, c[0x0][0x198], RZ ;  /* 0x0000660000047a10 */ /* 0x000fc60007ffe0ff */
[----:B------:R-:W-:Y:S02]  /*21af0*/  IMAD.WIDE R36, R0, 0x2, R60 ;  /* 0x0000000200247825 */ /* 0x000fe400078e023c */
[----:B------:R0:W-:Y:S01]  /*21b00*/  @P6 STG.E.U16 [R44.64], R53 ;  /* 0x000000352c006986 */ /* 0x0001e2000c10150a */
[----:B------:R-:W-:-:S03]  /*21b10*/  ISETP.LT.AND P6, PT, R52, c[0x0][0x178], !P1 ;  /* 0x00005e0034007a0c */ /* 0x000fc60004fc1270 */
[----:B------:R1:W-:Y:S01]  /*21b20*/  @P4 STG.E.U16 [R24.64], R13 ;  /* 0x0000000d18004986 */ /* 0x0003e2000c10150a */
[----:B------:R-:W-:-:S03]  /*21b30*/  ISETP.LT.AND P4, PT, R23, c[0x0][0x178], !P1 ;  /* 0x00005e0017007a0c */ /* 0x000fc60004f81270 */
[----:B------:R-:W-:Y:S01]  /*21b40*/  @P0 STG.E.U16 [R36.64], R29 ;  /* 0x0000001d24000986 */ /* 0x000fe2000c10150a */
[----:B0-----:R-:W-:Y:S01]  /*21b50*/  IMAD.WIDE R44, R4, 0x2, R2 ;  /* 0x00000002042c7825 */ /* 0x001fe200078e0202 */
[----:B------:R-:W-:-:S03]  /*21b60*/  PRMT R0, R53, 0x7632, R0 ;  /* 0x0000763235007816 */ /* 0x000fc60000000000 */
[----:B-1----:R-:W-:Y:S01]  /*21b70*/  IMAD.WIDE R24, R4, 0x2, R56 ;  /* 0x0000000204187825 */ /* 0x002fe200078e0238 */
[----:B------:R0:W-:Y:S01]  /*21b80*/  @P3 STG.E.U16 [R44.64], R8 ;  /* 0x000000082c003986 */ /* 0x0001e2000c10150a */
[----:B------:R-:W-:Y:S02]  /*21b90*/  ISETP.LT.AND P1, PT, R19, c[0x0][0x178], !P1 ;  /* 0x00005e0013007a0c */ /* 0x000fe40004f21270 */
[----:B------:R-:W-:Y:S01]  /*21ba0*/  ISETP.LT.AND P3, PT, R54, c[0x0][0x178], !P2 ;  /* 0x00005e0036007a0c */ /* 0x000fe20005761270 */
[----:B------:R1:W-:Y:S01]  /*21bb0*/  @P6 STG.E.U16 [R24.64], R0 ;  /* 0x0000000018006986 */ /* 0x0003e2000c10150a */
[----:B------:R-:W-:Y:S02]  /*21bc0*/  ISETP.LT.AND P6, PT, R52, c[0x0][0x178], !P2 ;  /* 0x00005e0034007a0c */ /* 0x000fe400057c1270 */
[----:B0-----:R-:W-:Y:S02]  /*21bd0*/  PRMT R8, R13, 0x7632, R8 ;  /* 0x000076320d087816 */ /* 0x001fe40000000008 */
[----:B-1----:R-:W-:-:S05]  /*21be0*/  IADD3 R0, R4, c[0x0][0x198], RZ ;  /* 0x0000660004007a10 */ /* 0x002fca0007ffe0ff */
[----:B------:R-:W-:Y:S01]  /*21bf0*/  IMAD.WIDE R24, R0, 0x2, R2 ;  /* 0x0000000200187825 */ /* 0x000fe200078e0202 */
[----:B----4-:R-:W-:-:S03]  /*21c00*/  ISETP.GE.AND P5, PT, R12, c[0x0][0x17c], PT ;  /* 0x00005f000c007a0c */ /* 0x010fc60003fa6270 */
[----:B------:R-:W-:-:S05]  /*21c10*/  IMAD.WIDE R12, R4, 0x2, R58 ;  /* 0x00000002040c7825 */ /* 0x000fca00078e023a */
[----:B------:R0:W-:Y:S01]  /*21c20*/  @P4 STG.E.U16 [R12.64], R8 ;  /* 0x000000080c004986 */ /* 0x0001e2000c10150a */
[----:B------:R-:W-:Y:S02]  /*21c30*/  ISETP.LT.AND P4, PT, R23, c[0x0][0x178], !P2 ;  /* 0x00005e0017007a0c */ /* 0x000fe40005781270 */
[----:B------:R-:W-:Y:S02]  /*21c40*/  ISETP.LT.AND P2, PT, R19, c[0x0][0x178], !P2 ;  /* 0x00005e0013007a0c */ /* 0x000fe40005741270 */
[----:B0-----:R-:W-:Y:S01]  /*21c50*/  PRMT R8, R29, 0x7632, R8 ;  /* 0x000076321d087816 */ /* 0x001fe20000000008 */
[----:B------:R-:W-:-:S04]  /*21c60*/  IMAD.WIDE R12, R4, 0x2, R60 ;  /* 0x00000002040c7825 */ /* 0x000fc800078e023c */
[C---:B------:R-:W-:Y:S01]  /*21c70*/  IMAD.WIDE R28, R0.reuse, 0x2, R56 ;  /* 0x00000002001c7825 */ /* 0x040fe200078e0238 */
[----:B------:R0:W-:Y:S03]  /*21c80*/  @P1 STG.E.U16 [R12.64], R8 ;  /* 0x000000080c001986 */ /* 0x0001e6000c10150a */
[----:B0-----:R-:W-:Y:S01]  /*21c90*/  IMAD.WIDE R12, R0, 0x2, R58 ;  /* 0x00000002000c7825 */ /* 0x001fe200078e023a */
[----:B--2---:R-:W-:Y:S02]  /*21ca0*/  ISETP.GE.AND P0, PT, R20, c[0x0][0x17c], PT ;  /* 0x00005f0014007a0c */ /* 0x004fe40003f06270 */
[----:B------:R-:W2:Y:S04]  /*21cb0*/  LDL.LU R20, [R1+0xc90] ;  /* 0x000c900001147983 */ /* 0x000ea80000300800 */
[----:B------:R-:W4:Y:S04]  /*21cc0*/  LDL.LU R53, [R1+0x74] ;  /* 0x0000740001357983 */ /* 0x000f280000300800 */
[----:B---3--:R0:W-:Y:S04]  /*21cd0*/  @P3 STG.E.U16 [R24.64], R55 ;  /* 0x0000003718003986 */ /* 0x0081e8000c10150a */
[----:B------:R-:W-:Y:S04]  /*21ce0*/  @P6 STG.E.U16 [R28.64], R9 ;  /* 0x000000091c006986 */ /* 0x000fe8000c10150a */
[----:B------:R1:W-:Y:S01]  /*21cf0*/  @P4 STG.E.U16 [R12.64], R5 ;  /* 0x000000050c004986 */ /* 0x0003e2000c10150a */
[----:B0-----:R-:W-:-:S05]  /*21d00*/  IMAD.WIDE R24, R0, 0x2, R60 ;  /* 0x0000000200187825 */ /* 0x001fca00078e023c */
[----:B------:R-:W-:Y:S01]  /*21d10*/  @P2 STG.E.U16 [R24.64], R33 ;  /* 0x0000002118002986 */ /* 0x000fe2000c10150a */
[----:B------:R-:W-:-:S03]  /*21d20*/  ISETP.GE.AND P2, PT, R32, c[0x0][0x17c], PT ;  /* 0x00005f0020007a0c */ /* 0x000fc60003f46270 */
[----:B------:R-:W3:Y:S01]  /*21d30*/  LDL.LU R32, [R1+0xca0] ;  /* 0x000ca00001207983 */ /* 0x000ee20000300800 */
[----:B------:R-:W-:Y:S02]  /*21d40*/  ISETP.LT.AND P3, PT, R54, c[0x0][0x178], !P5 ;  /* 0x00005e0036007a0c */ /* 0x000fe40006f61270 */
[----:B------:R-:W-:Y:S02]  /*21d50*/  ISETP.LT.AND P6, PT, R52, c[0x0][0x178], !P5 ;  /* 0x00005e0034007a0c */ /* 0x000fe40006fc1270 */
[----:B------:R-:W-:Y:S02]  /*21d60*/  IADD3 R4, R0, c[0x0][0x198], RZ ;  /* 0x0000660000047a10 */ /* 0x000fe40007ffe0ff */
[----:B------:R-:W-:Y:S02]  /*21d70*/  PRMT R0, R55, 0x7632, R0 ;  /* 0x0000763237007816 */ /* 0x000fe40000000000 */
[----:B-1----:R-:W-:Y:S01]  /*21d80*/  PRMT R5, R9, 0x7632, R5 ;  /* 0x0000763209057816 */ /* 0x002fe20000000005 */
[----:B------:R-:W-:Y:S01]  /*21d90*/  IMAD.WIDE R28, R4, 0x2, R2 ;  /* 0x00000002041c7825 */ /* 0x000fe200078e0202 */
[----:B------:R-:W-:Y:S01]  /*21da0*/  ISETP.LT.AND P4, PT, R54, c[0x0][0x178], !P0 ;  /* 0x00005e0036007a0c */ /* 0x000fe20004781270 */
[----:B------:R-:W3:Y:S02]  /*21db0*/  LDL.LU R55, [R1+0xa8] ;  /* 0x0000a80001377983 */ /* 0x000ee40000300800 */
[----:B------:R-:W-:-:S02]  /*21dc0*/  IMAD.WIDE R8, R4, 0x2, R56 ;  /* 0x0000000204087825 */ /* 0x000fc400078e0238 */
[----:B------:R0:W-:Y:S01]  /*21dd0*/  @P3 STG.E.U16 [R28.64], R0 ;  /* 0x000000001c003986 */ /* 0x0001e2000c10150a */
[----:B------:R-:W-:Y:S02]  /*21de0*/  ISETP.LT.AND P3, PT, R23, c[0x0][0x178], !P5 ;  /* 0x00005e0017007a0c */ /* 0x000fe40006f61270 */
[----:B------:R-:W-:Y:S01]  /*21df0*/  ISETP.LT.AND P5, PT, R19, c[0x0][0x178], !P5 ;  /* 0x00005e0013007a0c */ /* 0x000fe20006fa1270 */
[----:B------:R1:W-:Y:S01]  /*21e00*/  @P6 STG.E.U16 [R8.64], R5 ;  /* 0x0000000508006986 */ /* 0x0003e2000c10150a */
[----:B------:R-:W-:Y:S02]  /*21e10*/  ISETP.LT.AND P6, PT, R52, c[0x0][0x178], !P0 ;  /* 0x00005e0034007a0c */ /* 0x000fe400047c1270 */
[----:B------:R-:W-:Y:S02]  /*21e20*/  PRMT R16, R5, 0x7632, R16 ;  /* 0x0000763205107816 */ /* 0x000fe40000000010 */
[C---:B0-----:R-:W-:Y:S02]  /*21e30*/  IADD3 R0, R4.reuse, c[0x0][0x198], RZ ;  /* 0x0000660004007a10 */ /* 0x041fe40007ffe0ff */
[----:B------:R-:W-:Y:S01]  /*21e40*/  PRMT R33, R33, 0x7632, R33 ;  /* 0x0000763221217816 */ /* 0x000fe20000000021 */
[----:B-1----:R-:W-:-:S04]  /*21e50*/  IMAD.WIDE R8, R4, 0x2, R58 ;  /* 0x0000000204087825 */ /* 0x002fc800078e023a */
[----:B------:R-:W-:Y:S01]  /*21e60*/  IMAD.WIDE R4, R4, 0x2, R60 ;  /* 0x0000000204047825 */ /* 0x000fe200078e023c */
[----:B------:R-:W-:Y:S03]  /*21e70*/  @P3 STG.E.U16 [R8.64], R16 ;  /* 0x0000001008003986 */ /* 0x000fe6000c10150a */
[C---:B------:R-:W-:Y:S01]  /*21e80*/  IMAD.WIDE R12, R0.reuse, 0x2, R2 ;  /* 0x00000002000c7825 */ /* 0x040fe200078e0202 */
[----:B------:R0:W-:Y:S03]  /*21e90*/  @P5 STG.E.U16 [R4.64], R33 ;  /* 0x0000002104005986 */ /* 0x0001e6000c10150a */
[----:B------:R-:W-:Y:S01]  /*21ea0*/  IMAD.WIDE R24, R0, 0x2, R56 ;  /* 0x0000000200187825 */ /* 0x000fe200078e0238 */
[----:B------:R-:W-:Y:S02]  /*21eb0*/  ISETP.GE.AND P1, PT, R40, c[0x0][0x17c], PT ;  /* 0x00005f0028007a0c */ /* 0x000fe40003f26270 */
[----:B------:R-:W-:Y:S01]  /*21ec0*/  ISETP.LT.AND P3, PT, R19, c[0x0][0x178], !P0 ;  /* 0x00005e0013007a0c */ /* 0x000fe20004761270 */
[----:B0-----:R-:W3:Y:S01]  /*21ed0*/  LDL.LU R33, [R1+0xca8] ;  /* 0x000ca80001217983 */ /* 0x001ee20000300800 */
[----:B------:R-:W-:-:S02]  /*21ee0*/  ISETP.LT.AND P5, PT, R52, c[0x0][0x178], !P1 ;  /* 0x00005e0034007a0c */ /* 0x000fc40004fa1270 */
[C---:B------:R-:W-:Y:S01]  /*21ef0*/  IADD3 R16, R0.reuse, c[0x0][0x198], RZ ;  /* 0x0000660000107a10 */ /* 0x040fe20007ffe0ff */
[----:B------:R-:W-:-:S04]  /*21f00*/  IMAD.WIDE R4, R0, 0x2, R58 ;  /* 0x0000000200047825 */ /* 0x000fc800078e023a */
[----:B------:R-:W-:Y:S01]  /*21f10*/  IMAD.WIDE R8, R0, 0x2, R60 ;  /* 0x0000000200087825 */ /* 0x000fe200078e023c */
[----:B----4-:R-:W-:Y:S04]  /*21f20*/  @P4 STG.E.U16 [R12.64], R53 ;  /* 0x000000350c004986 */ /* 0x010fe8000c10150a */
[----:B------:R0:W-:Y:S01]  /*21f30*/  @P6 STG.E.U16 [R24.64], R21 ;  /* 0x0000001518006986 */ /* 0x0001e2000c10150a */
[----:B------:R-:W-:Y:S02]  /*21f40*/  ISETP.LT.AND P4, PT, R23, c[0x0][0x178], !P0 ;  /* 0x00005e0017007a0c */ /* 0x000fe40004781270 */
[----:B------:R-:W-:Y:S02]  /*21f50*/  ISETP.LT.AND P6, PT, R54, c[0x0][0x178], !P1 ;  /* 0x00005e0036007a0c */ /* 0x000fe40004fc1270 */
[----:B0-----:R-:W-:-:S02]  /*21f60*/  PRMT R24, R53, 0x7632, R24 ;  /* 0x0000763235187816 */ /* 0x001fc40000000018 */
[----:B------:R-:W4:Y:S01]  /*21f70*/  LDL.LU R53, [R1+0x58] ;  /* 0x0000580001357983 */ /* 0x000f220000300800 */
[----:B--2---:R-:W-:Y:S01]  /*21f80*/  ISETP.GE.AND P0, PT, R20, c[0x0][0x17c], PT ;  /* 0x00005f0014007a0c */ /* 0x004fe20003f06270 */
[----:B------:R-:W-:Y:S01]  /*21f90*/  IMAD.WIDE R12, R16, 0x2, R2 ;  /* 0x00000002100c7825 */ /* 0x000fe200078e0202 */
[----:B------:R-:W-:-:S04]  /*21fa0*/  PRMT R25, R21, 0x7632, R25 ;  /* 0x0000763215197816 */ /* 0x000fc80000000019 */
[----:B------:R-:W-:Y:S01]  /*21fb0*/  @P4 STG.E.U16 [R4.64], R17 ;  /* 0x0000001104004986 */ /* 0x000fe2000c10150a */
[----:B------:R-:W-:-:S03]  /*21fc0*/  IMAD.WIDE R20, R16, 0x2, R56 ;  /* 0x0000000210147825 */ /* 0x000fc600078e0238 */
[----:B------:R-:W-:Y:S01]  /*21fd0*/  @P3 STG.E.U16 [R8.64], R41 ;  /* 0x0000002908003986 */ /* 0x000fe2000c10150a */
[----:B------:R-:W-:-:S03]  /*21fe0*/  ISETP.LT.AND P4, PT, R23, c[0x0][0x178], !P1 ;  /* 0x00005e0017007a0c */ /* 0x000fc60004f81270 */
[----:B------:R-:W-:Y:S01]  /*21ff0*/  @P6 STG.E.U16 [R12.64], R24 ;  /* 0x000000180c006986 */ /* 0x000fe2000c10150a */
[----:B------:R-:W-:-:S03]  /*22000*/  ISETP.LT.AND P3, PT, R19, c[0x0][0x178], !P1 ;  /* 0x00005e0013007a0c */ /* 0x000fc60004f61270 */
[----:B------:R0:W-:Y:S01]  /*22010*/  @P5 STG.E.U16 [R20.64], R25 ;  /* 0x0000001914005986 */ /* 0x0001e2000c10150a */
[----:B---3--:R-:W-:-:S03]  /*22020*/  ISETP.GE.AND P1, PT, R32, c[0x0][0x17c], PT ;  /* 0x00005f0020007a0c */ /* 0x008fc60003f26270 */
[----:B0-----:R-:W2:Y:S04]  /*22030*/  LDL.LU R25, [R1+0xca4] ;  /* 0x000ca40001197983 */ /* 0x001ea80000300800 */
[----:B------:R-:W3:Y:S04]  /*22040*/  LDL.LU R21, [R1+0xc9c] ;  /* 0x000c9c0001157983 */ /* 0x000ee80000300800 */
[----:B------:R-:W2:Y:S01]  /*22050*/  LDL.LU R32, [R1+0x98] ;  /* 0x0000980001207983 */ /* 0x000ea20000300800 */
[----:B------:R-:W-:Y:S01]  /*22060*/  ISETP.LT.AND P6, PT, R54, c[0x0][0x178], !P2 ;  /* 0x00005e0036007a0c */ /* 0x000fe200057c1270 */
[----:B------:R-:W-:Y:S01]  /*22070*/  IMAD.WIDE R4, R16, 0x2, R58 ;  /* 0x0000000210047825 */ /* 0x000fe200078e023a */
[----:B------:R-:W-:-:S02]  /*22080*/  PRMT R8, R17, 0x7632, R8 ;  /* 0x0000763211087816 */ /* 0x000fc40000000008 */
[----:B------:R-:W-:Y:S02]  /*22090*/  ISETP.LT.AND P5, PT, R52, c[0x0][0x178], !P2 ;  /* 0x00005e0034007a0c */ /* 0x000fe400057a1270 */
[C---:B------:R-:W-:Y:S01]  /*220a0*/  IADD3 R0, R16.reuse, c[0x0][0x198], RZ ;  /* 0x0000660010007a10 */ /* 0x040fe20007ffe0ff */
[----:B------:R-:W-:Y:S01]  /*220b0*/  IMAD.WIDE R16, R16, 0x2, R60 ;  /* 0x0000000210107825 */ /* 0x000fe200078e023c */
[----:B------:R-:W-:Y:S01]  /*220c0*/  PRMT R41, R41, 0x7632, R41 ;  /* 0x0000763229297816 */ /* 0x000fe20000000029 */
[----:B------:R0:W-:Y:S01]  /*220d0*/  @P4 STG.E.U16 [R4.64], R8 ;  /* 0x0000000804004986 */ /* 0x0001e2000c10150a */
[----:B------:R-:W-:Y:S02]  /*220e0*/  ISETP.LT.AND P4, PT, R23, c[0x0][0x178], !P2 ;  /* 0x00005e0017007a0c */ /* 0x000fe40005781270 */
[----:B------:R-:W-:Y:S01]  /*220f0*/  ISETP.LT.AND P2, PT, R19, c[0x0][0x178], !P2 ;  /* 0x00005e0013007a0c */ /* 0x000fe20005741270 */
[----:B------:R1:W-:Y:S01]  /*22100*/  @P3 STG.E.U16 [R16.64], R41 ;  /* 0x0000002910003986 */ /* 0x0003e2000c10150a */
[----:B------:R-:W-:Y:S01]  /*22110*/  ISETP.LT.AND P3, PT, R54, c[0x0][0x178], !P0 ;  /* 0x00005e0036007a0c */ /* 0x000fe20004761270 */
[----:B0-----:R-:W-:-:S04]  /*22120*/  IMAD.WIDE R4, R0, 0x2, R2 ;  /* 0x0000000200047825 */ /* 0x001fc800078e0202 */
[C---:B------:R-:W-:Y:S01]  /*22130*/  IMAD.WIDE R8, R0.reuse, 0x2, R56 ;  /* 0x0000000200087825 */ /* 0x040fe200078e0238 */
[----:B------:R0:W-:Y:S01]  /*22140*/  @P6 STG.E.U16 [R4.64], R55 ;  /* 0x0000003704006986 */ /* 0x0001e2000c10150a */
[----:B-1----:R-:W-:Y:S02]  /*22150*/  IADD3 R16, R0, c[0x0][0x198], RZ ;  /* 0x0000660000107a10 */ /* 0x002fe40007ffe0ff */
[----:B------:R-:W-:-:S03]  /*22160*/  PRMT R17, R55, 0x7632, R17 ;  /* 0x0000763237117816 */ /* 0x000fc60000000011 */
[----:B------:R-:W-:Y:S01]  /*22170*/  IMAD.WIDE R12, R16, 0x2, R2 ;  /* 0x00000002100c7825 */ /* 0x000fe200078e0202 */
[----:B0-----:R-:W3:Y:S03]  /*22180*/  LDL.LU R55, [R1+0x38] ;  /* 0x0000380001377983 */ /* 0x001ee60000300800 */
[----:B------:R-:W-:Y:S01]  /*22190*/  IMAD.WIDE R4, R0, 0x2, R58 ;  /* 0x0000000200047825 */ /* 0x000fe200078e023a */
[----:B------:R-:W-:Y:S01]  /*221a0*/  ISETP.LT.AND P6, PT, R23, c[0x0][0x178], !P0 ;  /* 0x00005e0017007a0c */ /* 0x000fe200047c1270 */
[----:B----4-:R0:W-:Y:S01]  /*221b0*/  @P5 STG.E.U16 [R8.64], R53 ;  /* 0x0000003508005986 */ /* 0x0101e2000c10150a */
[----:B------:R-:W-:-:S03]  /*221c0*/  ISETP.LT.AND P5, PT, R52, c[0x0][0x178], !P0 ;  /* 0x00005e0034007a0c */ /* 0x000fc600047a1270 */
[----:B------:R1:W-:Y:S01]  /*221d0*/  @P4 STG.E.U16 [R4.64], R26 ;  /* 0x0000001a04004986 */ /* 0x0003e2000c10150a */
[----:B0-----:R-:W-:Y:S01]  /*221e0*/  IMAD.WIDE R8, R0, 0x2, R60 ;  /* 0x0000000200087825 */ /* 0x001fe200078e023c */
[----:B------:R-:W-:-:S04]  /*221f0*/  PRMT R0, R53, 0x7632, R0 ;  /* 0x0000763235007816 */ /* 0x000fc80000000000 */
[----:B------:R0:W-:Y:S01]  /*22200*/  @P2 STG.E.U16 [R8.64], R38 ;  /* 0x0000002608002986 */ /* 0x0001e2000c10150a */
[----:B------:R-:W-:-:S03]  /*22210*/  ISETP.LT.AND P2, PT, R19, c[0x0][0x178], !P0 ;  /* 0x00005e0013007a0c */ /* 0x000fc60004741270 */
[----:B------:R4:W-:Y:S01]  /*22220*/  @P3 STG.E.U16 [R12.64], R17 ;  /* 0x000000110c003986 */ /* 0x0009e2000c10150a */
[----:B------:R-:W-:Y:S01]  /*22230*/  ISETP.LT.AND P3, PT, R54, c[0x0][0x178], !P1 ;  /* 0x00005e0036007a0c */ /* 0x000fe20004f61270 */
[----:B-1----:R-:W-:-:S05]  /*22240*/  IMAD.WIDE R4, R16, 0x2, R56 ;  /* 0x0000000210047825 */ /* 0x002fca00078e0238 */
[----:B------:R1:W-:Y:S01]  /*22250*/  @P5 STG.E.U16 [R4.64], R0 ;  /* 0x0000000004005986 */ /* 0x0003e2000c10150a */
[C---:B0-----:R-:W-:Y:S01]  /*22260*/  IMAD.WIDE R8, R16.reuse, 0x2, R58 ;  /* 0x0000000210087825 */ /* 0x041fe200078e023a */
[----:B----4-:R-:W-:-:S03]  /*22270*/  IADD3 R12, R16, c[0x0][0x198], RZ ;  /* 0x00006600100c7a10 */ /* 0x010fc60007ffe0ff */
[----:B------:R-:W-:Y:S01]  /*22280*/  IMAD.WIDE R16, R16, 0x2, R60 ;  /* 0x0000000210107825 */ /* 0x000fe200078e023c */
[----:B------:R-:W-:Y:S02]  /*22290*/  PRMT R13, R26, 0x7632, R13 ;  /* 0x000076321a0d7816 */ /* 0x000fe4000000000d */
[----:B------:R-:W-:Y:S01]  /*222a0*/  PRMT R38, R38, 0x7632, R38 ;  /* 0x0000763226267816 */ /* 0x000fe20000000026 */
[----:B-1----:R-:W-:Y:S01]  /*222b0*/  IMAD.WIDE R4, R12, 0x2, R2 ;  /* 0x000000020c047825 */ /* 0x002fe200078e0202 */
[----:B--2---:R-:W-:Y:S01]  /*222c0*/  ISETP.GE.AND P0, PT, R25, c[0x0][0x17c], PT ;  /* 0x00005f0019007a0c */ /* 0x004fe20003f06270 */
[----:B------:R-:W-:Y:S01]  /*222d0*/  @P6 STG.E.U16 [R8.64], R13 ;  /* 0x0000000d08006986 */ /* 0x000fe2000c10150a */
[----:B------:R-:W-:-:S03]  /*222e0*/  PRMT R20, R32, 0x7632, R20 ;  /* 0x0000763220147816 */ /* 0x000fc60000000014 */
[----:B------:R-:W2:Y:S04]  /*222f0*/  LDL.LU R25, [R1+0xcb0] ;  /* 0x000cb00001197983 */ /* 0x000ea80000300800 */
[----:B------:R-:W-:Y:S04]  /*22300*/  @P2 STG.E.U16 [R16.64], R38 ;  /* 0x0000002610002986 */ /* 0x000fe8000c10150a */
[----:B------:R0:W-:Y:S04]  /*22310*/  @P3 STG.E.U16 [R4.64], R32 ;  /* 0x0000002004003986 */ /* 0x0001e8000c10150a */
[----:B------:R-:W4:Y:S04]  /*22320*/  LDL.LU R53, [R1+0x88] ;  /* 0x0000880001357983 */ /* 0x000f280000300800 */
[----:B0-----:R-:W2:Y:S01]  /*22330*/  LDL.LU R32, [R1+0xcac] ;  /* 0x000cac0001207983 */ /* 0x001ea20000300800 */
[----:B------:R-:W-:-:S02]  /*22340*/  ISETP.GE.AND P4, PT, R33, c[0x0][0x17c], PT ;  /* 0x00005f0021007a0c */ /* 0x000fc40003f86270 */
[----:B------:R-:W-:Y:S02]  /*22350*/  ISETP.LT.AND P5, PT, R52, c[0x0][0x178], !P1 ;  /* 0x00005e0034007a0c */ /* 0x000fe40004fa1270 */
[----:B------:R-:W-:Y:S02]  /*22360*/  ISETP.LT.AND P6, PT, R23, c[0x0][0x178], !P1 ;  /* 0x00005e0017007a0c */ /* 0x000fe40004fc1270 */
[C---:B------:R-:W-:Y:S01]  /*22370*/  IADD3 R0, R12.reuse, c[0x0][0x198], RZ ;  /* 0x000066000c007a10 */ /* 0x040fe20007ffe0ff */
[----:B------:R-:W-:Y:S01]  /*22380*/  IMAD.WIDE R4, R12, 0x2, R56 ;  /* 0x000000020c047825 */ /* 0x000fe200078e0238 */
[----:B------:R-:W-:Y:S01]  /*22390*/  ISETP.LT.AND P1, PT, R19, c[0x0][0x178], !P1 ;  /* 0x00005e0013007a0c */ /* 0x000fe20004f21270 */
[----:B------:R-:W4:Y:S01]  /*223a0*/  LDL.LU R33, [R1+0xcbc] ;  /* 0x000cbc0001217983 */ /* 0x000f220000300800 */
[----:B------:R-:W-:Y:S01]  /*223b0*/  ISETP.LT.AND P2, PT, R54, c[0x0][0x178], !P4 ;  /* 0x00005e0036007a0c */ /* 0x000fe20006741270 */
[----:B------:R-:W-:-:S04]  /*223c0*/  IMAD.WIDE R8, R12, 0x2, R58 ;  /* 0x000000020c087825 */ /* 0x000fc800078e023a */
[----:B------:R-:W-:Y:S01]  /*223d0*/  IMAD.WIDE R12, R12, 0x2, R60 ;  /* 0x000000020c0c7825 */ /* 0x000fe200078e023c */
[----:B---3--:R-:W-:Y:S03]  /*223e0*/  @P5 STG.E.U16 [R4.64], R55 ;  /* 0x0000003704005986 */ /* 0x008fe6000c10150a */
[----:B------:R-:W-:Y:S01]  /*223f0*/  IMAD.WIDE R16, R0, 0x2, R2 ;  /* 0x0000000200107825 */ /* 0x000fe200078e0202 */
[----:B------:R-:W-:Y:S04]  /*22400*/  @P6 STG.E.U16 [R8.64], R14 ;  /* 0x0000000e08006986 */ /* 0x000fe8000c10150a */
[----:B------:R-:W-:Y:S04]  /*22410*/  @P1 STG.E.U16 [R12.64], R30 ;  /* 0x0000001e0c001986 */ /* 0x000fe8000c10150a */
[----:B------:R0:W-:Y:S01]  /*22420*/  @P2 STG.E.U16 [R16.64], R20 ;  /* 0x0000001410002986 */ /* 0x0001e2000c10150a */
[----:B------:R-:W-:-:S02]  /*22430*/  ISETP.LT.AND P1, PT, R52, c[0x0][0x178], !P4 ;  /* 0x00005e0034007a0c */ /* 0x000fc40006721270 */
[----:B------:R-:W-:Y:S02]  /*22440*/  ISETP.LT.AND P2, PT, R23, c[0x0][0x178], !P4 ;  /* 0x00005e0017007a0c */ /* 0x000fe40006741270 */
[----:B0-----:R-:W-:Y:S02]  /*22450*/  PRMT R17, R55, 0x7632, R17 ;  /* 0x0000763237117816 */ /* 0x001fe40000000011 */
[----:B------:R-:W3:Y:S01]  /*22460*/  LDL.LU R55, [R1+0x78] ;  /* 0x0000780001377983 */ /* 0x000ee20000300800 */
[----:B------:R-:W-:Y:S01]  /*22470*/  ISETP.LT.AND P4, PT, R19, c[0x0][0x178], !P4 ;  /* 0x00005e0013007a0c */ /* 0x000fe20006781270 */
[----:B------:R-:W-:Y:S01]  /*22480*/  IMAD.WIDE R12, R0, 0x2, R56 ;  /* 0x00000002000c7825 */ /* 0x000fe200078e0238 */
[----:B------:R-:W-:-:S03]  /*22490*/  PRMT R24, R14, 0x7632, R24 ;  /* 0x000076320e187816 */ /* 0x000fc60000000018 */
[----:B------:R-:W-:Y:S01]  /*224a0*/  IMAD.WIDE R8, R0, 0x2, R58 ;  /* 0x0000000200087825 */ /* 0x000fe200078e023a */
[----:B------:R-:W-:Y:S01]  /*224b0*/  PRMT R26, R30, 0x7632, R26 ;  /* 0x000076321e1a7816 */ /* 0x000fe2000000001a */
[----:B------:R0:W-:Y:S02]  /*224c0*/  @P1 STG.E.U16 [R12.64], R17 ;  /* 0x000000110c001986 */ /* 0x0001e4000c10150a */
[----:B------:R-:W-:Y:S02]  /*224d0*/  IMAD.WIDE R4, R0, 0x2, R60 ;  /* 0x0000000200047825 */ /* 0x000fe400078e023c */
[----:B------:R-:W-:Y:S04]  /*224e0*/  @P2 STG.E.U16 [R8.64], R24 ;  /* 0x0000001808002986 */ /* 0x000fe8000c10150a */
[----:B------:R1:W-:Y:S01]  /*224f0*/  @P4 STG.E.U16 [R4.64], R26 ;  /* 0x0000001a04004986 */ /* 0x0003e2000c10150a */
[----:B------:R-:W-:-:S02]  /*22500*/  ISETP.LT.AND P6, PT, R54, c[0x0][0x178], !P0 ;  /* 0x00005e0036007a0c */ /* 0x000fc400047c1270 */
[----:B------:R-:W-:Y:S02]  /*22510*/  ISETP.GE.AND P3, PT, R21, c[0x0][0x17c], PT ;  /* 0x00005f0015007a0c */ /* 0x000fe40003f66270 */
[----:B------:R-:W-:-:S05]  /*22520*/  IADD3 R21, R0, c[0x0][0x198], RZ ;  /* 0x0000660000157a10 */ /* 0x000fca0007ffe0ff */
[----:B0-----:R-:W-:Y:S01]  /*22530*/  IMAD.WIDE R12, R21, 0x2, R2 ;  /* 0x00000002150c7825 */ /* 0x001fe200078e0202 */
[----:B--2---:R-:W-:Y:S02]  /*22540*/  ISETP.GE.AND P2, PT, R32, c[0x0][0x17c], PT ;  /* 0x00005f0020007a0c */ /* 0x004fe40003f46270 */
[----:B------:R-:W2:Y:S04]  /*22550*/  LDL.LU R32, [R1+0xcb8] ;  /* 0x000cb80001207983 */ /* 0x000ea80000300800 */
[----:B-1----:R-:W2:Y:S04]  /*22560*/  LDL.LU R26, [R1+0xcc4] ;  /* 0x000cc400011a7983 */ /* 0x002ea80000300800 */
[----:B------:R-:W2:Y:S01]  /*22570*/  LDL.LU R24, [R1+0xcc0] ;  /* 0x000cc00001187983 */ /* 0x000ea20000300800 */
[----:B----4-:R-:W-:-:S03]  /*22580*/  PRMT R0, R53, 0x7632, R0 ;  /* 0x0000763235007816 */ /* 0x010fc60000000000 */
[----:B------:R0:W-:Y:S04]  /*22590*/  @P6 STG.E.U16 [R12.64], R53 ;  /* 0x000000350c006986 */ /* 0x0001e8000c10150a */
[----:B0-----:R-:W4:Y:S01]  /*225a0*/  LDL.LU R53, [R1+0xac] ;  /* 0x0000ac0001357983 */ /* 0x001f220000300800 */
[----:B------:R-:W-:Y:S01]  /*225b0*/  ISETP.LT.AND P5, PT, R52, c[0x0][0x178], !P0 ;  /* 0x00005e0034007a0c */ /* 0x000fe200047a1270 */
[----:B------:R-:W-:Y:S01]  /*225c0*/  IMAD.WIDE R4, R21, 0x2, R56 ;  /* 0x0000000215047825 */ /* 0x000fe200078e0238 */
[----:B------:R-:W-:Y:S02]  /*225d0*/  ISETP.LT.AND P4, PT, R23, c[0x0][0x178], !P0 ;  /* 0x00005e0017007a0c */ /* 0x000fe40004781270 */
[----:B------:R-:W-:Y:S02]  /*225e0*/  ISETP.LT.AND P0, PT, R19, c[0x0][0x178], !P0 ;  /* 0x00005e0013007a0c */ /* 0x000fe40004701270 */
[----:B------:R-:W-:-:S02]  /*225f0*/  ISETP.LT.AND P6, PT, R54, c[0x0][0x178], !P3 ;  /* 0x00005e0036007a0c */ /* 0x000fc40005fc1270 */
[----:B------:R-:W-:Y:S02]  /*22600*/  ISETP.GE.AND P1, PT, R25, c[0x0][0x17c], PT ;  /* 0x00005f0019007a0c */ /* 0x000fe40003f26270 */
[----:B------:R-:W-:-:S03]  /*22610*/  IADD3 R25, R21, c[0x0][0x198], RZ ;  /* 0x0000660015197a10 */ /* 0x000fc60007ffe0ff */
[----:B------:R0:W-:Y:S01]  /*22620*/  @P5 STG.E.U16 [R4.64], R10 ;  /* 0x0000000a04005986 */ /* 0x0001e2000c10150a */
[----:B------:R-:W-:Y:S01]  /*22630*/  ISETP.LT.AND P5, PT, R52, c[0x0][0x178], !P3 ;  /* 0x00005e0034007a0c */ /* 0x000fe20005fa1270 */
[----:B------:R-:W-:Y:S01]  /*22640*/  IMAD.WIDE R8, R21, 0x2, R60 ;  /* 0x0000000215087825 */ /* 0x000fe200078e023c */
[----:B------:R-:W-:-:S03]  /*22650*/  PRMT R14, R10, 0x7632, R14 ;  /* 0x000076320a0e7816 */ /* 0x000fc6000000000e */
[----:B------:R-:W-:-:S04]  /*22660*/  IMAD.WIDE R12, R25, 0x2, R2 ;  /* 0x00000002190c7825 */ /* 0x000fc800078e0202 */
[----:B0-----:R-:W-:-:S04]  /*22670*/  IMAD.WIDE R4, R21, 0x2, R58 ;  /* 0x0000000215047825 */ /* 0x001fc800078e023a */
[----:B------:R-:W-:Y:S01]  /*22680*/  IMAD.WIDE R16, R25, 0x2, R56 ;  /* 0x0000000219107825 */ /* 0x000fe200078e0238 */
[----:B------:R0:W-:Y:S04]  /*22690*/  @P4 STG.E.U16 [R4.64], R6 ;  /* 0x0000000604004986 */ /* 0x0001e8000c10150a */
[----:B------:R1:W-:Y:S01]  /*226a0*/  @P0 STG.E.U16 [R8.64], R34 ;  /* 0x0000002208000986 */ /* 0x0003e2000c10150a */
[----:B------:R-:W-:Y:S02]  /*226b0*/  ISETP.LT.AND P0, PT, R23, c[0x0][0x178], !P3 ;  /* 0x00005e0017007a0c */ /* 0x000fe40005f01270 */
[----:B------:R-:W-:Y:S01]  /*226c0*/  ISETP.LT.AND P3, PT, R19, c[0x0][0x178], !P3 ;  /* 0x00005e0013007a0c */ /* 0x000fe20005f61270 */
[----:B------:R1:W-:Y:S01]  /*226d0*/  @P6 STG.E.U16 [R12.64], R0 ;  /* 0x000000000c006986 */ /* 0x0003e2000c10150a */
[----:B------:R-:W-:-:S03]  /*226e0*/  ISETP.LT.AND P6, PT, R54, c[0x0][0x178], !P1 ;  /* 0x00005e0036007a0c */ /* 0x000fc60004fc1270 */
[----:B------:R3:W-:Y:S01]  /*226f0*/  @P5 STG.E.U16 [R16.64], R14 ;  /* 0x0000000e10005986 */ /* 0x0007e2000c10150a */
[----:B------:R-:W-:Y:S02]  /*22700*/  ISETP.LT.AND P5, PT, R52, c[0x0][0x178], !P1 ;  /* 0x00005e0034007a0c */ /* 0x000fe40004fa1270 */
[C---:B------:R-:W-:Y:S01]  /*22710*/  IADD3 R21, R25.reuse, c[0x0][0x198], RZ ;  /* 0x0000660019157a10 */ /* 0x040fe20007ffe0ff */
[----:B0-----:R-:W-:Y:S01]  /*22720*/  IMAD.WIDE R4, R25, 0x2, R58 ;  /* 0x0000000219047825 */ /* 0x001fe200078e023a */
[----:B------:R-:W-:Y:S02]  /*22730*/  PRMT R10, R6, 0x7632, R10 ;  /* 0x00007632060a7816 */ /* 0x000fe4000000000a */
[----:B------:R-:W-:Y:S01]  /*22740*/  ISETP.LT.AND P4, PT, R23, c[0x0][0x178], !P1 ;  /* 0x00005e0017007a0c */ /* 0x000fe20004f81270 */
[----:B-1----:R-:W-:Y:S01]  /*22750*/  IMAD.WIDE R8, R25, 0x2, R60 ;  /* 0x0000000219087825 */ /* 0x002fe200078e023c */
[----:B------:R-:W-:-:S03]  /*22760*/  PRMT R20, R34, 0x7632, R20 ;  /* 0x0000763222147816 */ /* 0x000fc60000000014 */
[C---:B------:R-:W-:Y:S01]  /*22770*/  IMAD.WIDE R12, R21.reuse, 0x2, R2 ;  /* 0x00000002150c7825 */ /* 0x040fe200078e0202 */
[----:B------:R0:W-:Y:S03]  /*22780*/  @P0 STG.E.U16 [R4.64], R10 ;  /* 0x0000000a04000986 */ /* 0x0001e6000c10150a */
[----:B---3--:R-:W-:Y:S01]  /*22790*/  IMAD.WIDE R16, R21, 0x2, R56 ;  /* 0x0000000215107825 */ /* 0x008fe200078e0238 */
[----:B------:R-:W-:Y:S01]  /*227a0*/  @P3 STG.E.U16 [R8.64], R20 ;  /* 0x0000001408003986 */ /* 0x000fe2000c10150a */
[----:B------:R-:W-:-:S03]  /*227b0*/  ISETP.LT.AND P3, PT, R19, c[0x0][0x178], !P1 ;  /* 0x00005e0013007a0c */ /* 0x000fc60004f61270 */
[----:B------:R1:W-:Y:S04]  /*227c0*/  @P6 STG.E.U16 [R12.64], R55 ;  /* 0x000000370c006986 */ /* 0x0003e8000c10150a */
[----:B------:R-:W-:Y:S01]  /*227d0*/  @P5 STG.E.U16 [R16.64], R22 ;  /* 0x0000001610005986 */ /* 0x000fe2000c10150a */
[C---:B0-----:R-:W-:Y:S01]  /*227e0*/  IMAD.WIDE R4, R21.reuse, 0x2, R58 ;  /* 0x0000000215047825 */ /* 0x041fe200078e023a */
[----:B------:R-:W-:Y:S02]  /*227f0*/  ISETP.LT.AND P5, PT, R54, c[0x0][0x178], !P2 ;  /* 0x00005e0036007a0c */ /* 0x000fe400057a1270 */
[----:B------:R-:W-:Y:S02]  /*22800*/  IADD3 R25, R21, c[0x0][0x198], RZ ;  /* 0x0000660015197a10 */ /* 0x000fe40007ffe0ff */
[----:B------:R-:W-:Y:S01]  /*22810*/  ISETP.LT.AND P6, PT, R52, c[0x0][0x178], !P2 ;  /* 0x00005e0034007a0c */ /* 0x000fe200057c1270 */
[----:B------:R0:W-:Y:S01]  /*22820*/  @P4 STG.E.U16 [R4.64], R18 ;  /* 0x0000001204004986 */ /* 0x0001e2000c10150a */
[----:B------:R-:W-:-:S02]  /*22830*/  PRMT R0, R55, 0x7632, R0 ;  /* 0x0000763237007816 */ /* 0x000fc40000000000 */
[----:B------:R-:W-:Y:S01]  /*22840*/  ISETP.LT.AND P4, PT, R23, c[0x0][0x178], !P2 ;  /* 0x00005e0017007a0c */ /* 0x000fe20005781270 */
[----:B-1----:R-:W3:Y:S01]  /*22850*/  LDL.LU R55, [R1+0x5c] ;  /* 0x00005c0001377983 */ /* 0x002ee20000300800 */
        /* <DEDUP_REMOVED lines=14> */
[----:B------:R-:W-:-:S04]  /*22940*/  ISETP.GE.AND P0, PT, R33, c[0x0][0x17c], PT ;  /* 0x00005f0021007a0c */ /* 0x000fc80003f06270 */
[----:B------:R-:W-:Y:S02]  /*22950*/  ISETP.LT.AND P3, PT, R54, c[0x0][0x178], !P0 ;  /* 0x00005e0036007a0c */ /* 0x000fe40004761270 */
[----:B------:R-:W-:-:S05]  /*22960*/  IADD3 R25, R25, c[0x0][0x198], RZ ;  /* 0x0000660019197a10 */ /* 0x000fca0007ffe0ff */
[----:B0-----:R-:W-:Y:S01]  /*22970*/  IMAD.WIDE R4, R25, 0x2, R2 ;  /* 0x0000000219047825 */ /* 0x001fe200078e0202 */
[----:B--2---:R-:W-:Y:S02]  /*22980*/  ISETP.GE.AND P2, PT, R24, c[0x0][0x17c], PT ;  /* 0x00005f0018007a0c */ /* 0x004fe40003f46270 */
[----:B------:R-:W2:Y:S04]  /*22990*/  LDL.LU R24, [R1+0xcc8] ;  /* 0x000cc80001187983 */ /* 0x000ea80000300800 */
[----:B------:R-:W2:Y:S01]  /*229a0*/  LDL.LU R18, [R1+0xcb4] ;  /* 0x000cb40001127983 */ /* 0x000ea20000300800 */
[----:B------:R-:W-:-:S03]  /*229b0*/  ISETP.GE.AND P1, PT, R32, c[0x0][0x17c], PT ;  /* 0x00005f0020007a0c */ /* 0x000fc60003f26270 */
[----:B------:R-:W2:Y:S01]  /*229c0*/  LDL.LU R32, [R1+0x9c] ;  /* 0x00009c0001207983 */ /* 0x000ea20000300800 */
[----:B----4-:R-:W-:-:S03]  /*229d0*/  PRMT R0, R53, 0x7632, R0 ;  /* 0x0000763235007816 */ /* 0x010fc60000000000 */
[----:B------:R0:W-:Y:S04]  /*229e0*/  @P3 STG.E.U16 [R4.64], R53 ;  /* 0x0000003504003986 */ /* 0x0001e8000c10150a */
[----:B0-----:R-:W4:Y:S01]  /*229f0*/  LDL.LU R53, [R1+0x3c] ;  /* 0x00003c0001357983 */ /* 0x001f220000300800 */
[----:B------:R-:W-:Y:S02]  /*22a00*/  ISETP.LT.AND P6, PT, R52, c[0x0][0x178], !P0 ;  /* 0x00005e0034007a0c */ /* 0x000fe400047c1270 */
[----:B------:R-:W-:Y:S01]  /*22a10*/  ISETP.LT.AND P5, PT, R23, c[0x0][0x178], !P0 ;  /* 0x00005e0017007a0c */ /* 0x000fe200047a1270 */
[----:B------:R-:W-:Y:S01]  /*22a20*/  IMAD.WIDE R8, R25, 0x2, R56 ;  /* 0x0000000219087825 */ /* 0x000fe200078e0238 */
[----:B------:R-:W-:Y:S01]  /*22a30*/  ISETP.LT.AND P0, PT, R19, c[0x0][0x178], !P0 ;  /* 0x00005e0013007a0c */ /* 0x000fe20004701270 */
[----:B------:R-:W4:Y:S02]  /*22a40*/  LDL.LU R22, [R1+0xc98] ;  /* 0x000c980001167983 */ /* 0x000f240000300800 */
[----:B------:R-:W-:Y:S01]  /*22a50*/  IMAD.WIDE R12, R25, 0x2, R58 ;  /* 0x00000002190c7825 */ /* 0x000fe200078e023a */
[----:B------:R-:W-:-:S03]  /*22a60*/  ISETP.LT.AND P3, PT, R54, c[0x0][0x178], !P1 ;  /* 0x00005e0036007a0c */ /* 0x000fc60004f61270 */
[C---:B------:R-:W-:Y:S01]  /*22a70*/  IMAD.WIDE R16, R25.reuse, 0x2, R60 ;  /* 0x0000000219107825 */ /* 0x040fe200078e023c */
[----:B------:R-:W-:Y:S02]  /*22a80*/  IADD3 R25, R25, c[0x0][0x198], RZ ;  /* 0x0000660019197a10 */ /* 0x000fe40007ffe0ff */
[----:B------:R-:W-:Y:S02]  /*22a90*/  PRMT R10, R27, 0x7632, R10 ;  /* 0x000076321b0a7816 */ /* 0x000fe4000000000a */
[----:B------:R-:W-:Y:S01]  /*22aa0*/  PRMT R14, R39, 0x7632, R14 ;  /* 0x00007632270e7816 */ /* 0x000fe2000000000e */
[----:B------:R-:W-:Y:S01]  /*22ab0*/  IMAD.WIDE R4, R25, 0x2, R58 ;  /* 0x0000000219047825 */ /* 0x000fe200078e023a */
[----:B------:R-:W-:Y:S01]  /*22ac0*/  ISETP.GE.AND P4, PT, R26, c[0x0][0x17c], PT ;  /* 0x00005f001a007a0c */ /* 0x000fe20003f86270 */
[----:B---3--:R0:W-:Y:S01]  /*22ad0*/  @P6 STG.E.U16 [R8.64], R55 ;  /* 0x0000003708006986 */ /* 0x0081e2000c10150a */
[----:B------:R-:W-:-:S03]  /*22ae0*/  ISETP.LT.AND P6, PT, R52, c[0x0][0x178], !P1 ;  /* 0x00005e0034007a0c */ /* 0x000fc60004fc1270 */
[----:B------:R1:W-:Y:S01]  /*22af0*/  @P5 STG.E.U16 [R12.64], R27 ;  /* 0x0000001b0c005986 */ /* 0x0003e2000c10150a */
[----:B------:R-:W-:Y:S02]  /*22b00*/  ISETP.LT.AND P5, PT, R23, c[0x0][0x178], !P1 ;  /* 0x00005e0017007a0c */ /* 0x000fe40004fa1270 */
[----:B------:R-:W-:Y:S01]  /*22b10*/  ISETP.LT.AND P1, PT, R19, c[0x0][0x178], !P1 ;  /* 0x00005e0013007a0c */ /* 0x000fe20004f21270 */
[----:B------:R3:W-:Y:S01]  /*22b20*/  @P0 STG.E.U16 [R16.64], R39 ;  /* 0x0000002710000986 */ /* 0x0007e2000c10150a */
[----:B------:R-:W-:Y:S01]  /*22b30*/  PRMT R6, R55, 0x7632, R6 ;  /* 0x0000763237067816 */ /* 0x000fe20000000006 */
[----:B0-----:R-:W-:-:S04]  /*22b40*/  IMAD.WIDE R8, R25, 0x2, R2 ;  /* 0x0000000219087825 */ /* 0x001fc800078e0202 */
[C---:B-1----:R-:W-:Y:S01]  /*22b50*/  IMAD.WIDE R12, R25.reuse, 0x2, R56 ;  /* 0x00000002190c7825 */ /* 0x042fe200078e0238 */
[----:B------:R0:W-:Y:S03]  /*22b60*/  @P3 STG.E.U16 [R8.64], R0 ;  /* 0x0000000008003986 */ /* 0x0001e6000c10150a */
[----:B---3--:R-:W-:Y:S01]  /*22b70*/  IMAD.WIDE R16, R25, 0x2, R60 ;  /* 0x0000000219107825 */ /* 0x008fe200078e023c */
[----:B------:R1:W-:Y:S04]  /*22b80*/  @P6 STG.E.U16 [R12.64], R6 ;  /* 0x000000060c006986 */ /* 0x0003e8000c10150a */
[----:B------:R-:W-:Y:S04]  /*22b90*/  @P5 STG.E.U16 [R4.64], R10 ;  /* 0x0000000a04005986 */ /* 0x000fe8000c10150a */
[----:B------:R-:W-:Y:S01]  /*22ba0*/  @P1 STG.E.U16 [R16.64], R14 ;  /* 0x0000000e10001986 */ /* 0x000fe2000c10150a */
[----:B------:R-:W-:-:S02]  /*22bb0*/  ISETP.LT.AND P0, PT, R54, c[0x0][0x178], !P4 ;  /* 0x00005e0036007a0c */ /* 0x000fc40006701270 */
[----:B------:R-:W-:Y:S02]  /*22bc0*/  ISETP.LT.AND P5, PT, R52, c[0x0][0x178], !P4 ;  /* 0x00005e0034007a0c */ /* 0x000fe400067a1270 */
[----:B------:R-:W-:-:S05]  /*22bd0*/  IADD3 R27, R25, c[0x0][0x198], RZ ;  /* 0x00006600191b7a10 */ /* 0x000fca0007ffe0ff */
[----:B------:R-:W-:-:S04]  /*22be0*/  IMAD.WIDE R20, R27, 0x2, R2 ;  /* 0x000000021b147825 */ /* 0x000fc800078e0202 */
[----:B0-----:R-:W-:Y:S01]  /*22bf0*/  IMAD.WIDE R8, R27, 0x2, R56 ;  /* 0x000000021b087825 */ /* 0x001fe200078e0238 */
[----:B--2---:R-:W-:Y:S02]  /*22c00*/  ISETP.GE.AND P1, PT, R18, c[0x0][0x17c], PT ;  /* 0x00005f0012007a0c */ /* 0x004fe40003f26270 */
[----:B------:R-:W2:Y:S04]  /*22c10*/  LDL.LU R18, [R1+0xc94] ;  /* 0x000c940001127983 */ /* 0x000ea80000300800 */
[----:B------:R-:W3:Y:S04]  /*22c20*/  LDL.LU R55, [R1+0x8c] ;  /* 0x00008c0001377983 */ /* 0x000ee80000300800 */
[----:B------:R-:W-:Y:S04]  /*22c30*/  @P0 STG.E.U16 [R20.64], R32 ;  /* 0x0000002014000986 */ /* 0x000fe8000c10150a */
[----:B----4-:R0:W-:Y:S01]  /*22c40*/  @P5 STG.E.U16 [R8.64], R53 ;  /* 0x0000003508005986 */ /* 0x0101e2000c10150a */
[----:B-1----:R-:W-:-:S03]  /*22c50*/  PRMT R6, R53, 0x7632, R6 ;  /* 0x0000763235067816 */ /* 0x002fc60000000006 */
[----:B0-----:R-:W4:Y:S01]  /*22c60*/  LDL.LU R53, [R1+0x7c] ;  /* 0x00007c0001357983 */ /* 0x001f220000300800 */
[----:B------:R-:W-:Y:S01]  /*22c70*/  ISETP.LT.AND P6, PT, R23, c[0x0][0x178], !P4 ;  /* 0x00005e0017007a0c */ /* 0x000fe200067c1270 */
[----:B------:R-:W-:Y:S01]  /*22c80*/  IMAD.WIDE R4, R27, 0x2, R58 ;  /* 0x000000021b047825 */ /* 0x000fe200078e023a */
[----:B------:R-:W-:Y:S02]  /*22c90*/  ISETP.LT.AND P4, PT, R19, c[0x0][0x178], !P4 ;  /* 0x00005e0013007a0c */ /* 0x000fe40006781270 */
[----:B------:R-:W-:Y:S01]  /*22ca0*/  ISETP.LT.AND P0, PT, R54, c[0x0][0x178], !P2 ;  /* 0x00005e0036007a0c */ /* 0x000fe20005701270 */
[C---:B------:R-:W-:Y:S01]  /*22cb0*/  IMAD.WIDE R12, R27.reuse, 0x2, R60 ;  /* 0x000000021b0c7825 */ /* 0x040fe200078e023c */
[----:B------:R-:W-:Y:S02]  /*22cc0*/  ISETP.LT.AND P5, PT, R52, c[0x0][0x178], !P2 ;  /* 0x00005e0034007a0c */ /* 0x000fe400057a1270 */
[----:B------:R-:W-:-:S05]  /*22cd0*/  IADD3 R27, R27, c[0x0][0x198], RZ ;  /* 0x000066001b1b7a10 */ /* 0x000fca0007ffe0ff */
[----:B------:R0:W-:Y:S01]  /*22ce0*/  @P6 STG.E.U16 [R4.64], R15 ;  /* 0x0000000f04006986 */ /* 0x0001e2000c10150a */
[----:B------:R-:W-:Y:S02]  /*22cf0*/  ISETP.LT.AND P6, PT, R23, c[0x0][0x178], !P2 ;  /* 0x00005e0017007a0c */ /* 0x000fe400057c1270 */
[----:B------:R-:W-:Y:S01]  /*22d00*/  ISETP.LT.AND P2, PT, R19, c[0x0][0x178], !P2 ;  /* 0x00005e0013007a0c */ /* 0x000fe20005741270 */
[C---:B------:R-:W-:Y:S01]  /*22d10*/  IMAD.WIDE R16, R27.reuse, 0x2, R2 ;  /* 0x000000021b107825 */ /* 0x040fe200078e0202 */
[----:B------:R-:W-:Y:S01]  /*22d20*/  PRMT R0, R32, 0x7632, R0 ;  /* 0x0000763220007816 */ /* 0x000fe20000000000 */
[----:B------:R1:W-:Y:S01]  /*22d30*/  @P4 STG.E.U16 [R12.64], R31 ;  /* 0x0000001f0c004986 */ /* 0x0003e2000c10150a */
[----:B------:R-:W-:Y:S01]  /*22d40*/  ISETP.GE.AND P3, PT, R24, c[0x0][0x17c], PT ;  /* 0x00005f0018007a0c */ /* 0x000fe20003f66270 */
[----:B------:R-:W-:Y:S01]  /*22d50*/  IMAD.WIDE R8, R27, 0x2, R56 ;  /* 0x000000021b087825 */ /* 0x000fe200078e0238 */
[----:B------:R-:W-:-:S03]  /*22d60*/  PRMT R10, R15, 0x7632, R10 ;  /* 0x000076320f0a7816 */ /* 0x000fc6000000000a */
[----:B0-----:R-:W-:Y:S01]  /*22d70*/  IMAD.WIDE R4, R27, 0x2, R58 ;  /* 0x000000021b047825 */ /* 0x001fe200078e023a */
[----:B------:R-:W-:Y:S01]  /*22d80*/  @P0 STG.E.U16 [R16.64], R0 ;  /* 0x0000000010000986 */ /* 0x000fe2000c10150a */
[----:B------:R-:W-:Y:S02]  /*22d90*/  ISETP.LT.AND P0, PT, R54, c[0x0][0x178], !P3 ;  /* 0x00005e0036007a0c */ /* 0x000fe40005f01270 */
[----:B-1----:R-:W-:Y:S01]  /*22da0*/  PRMT R31, R31, 0x7632, R31 ;  /* 0x000076321f1f7816 */ /* 0x002fe2000000001f */
[----:B------:R-:W-:Y:S01]  /*22db0*/  IMAD.WIDE R12, R27, 0x2, R60 ;  /* 0x000000021b0c7825 */ /* 0x000fe200078e023c */
[----:B------:R0:W-:Y:S01]  /*22dc0*/  @P5 STG.E.U16 [R8.64], R6 ;  /* 0x0000000608005986 */ /* 0x0001e2000c10150a */
[----:B------:R-:W-:-:S03]  /*22dd0*/  ISETP.LT.AND P5, PT, R52, c[0x0][0x178], !P3 ;  /* 0x00005e0034007a0c */ /* 0x000fc60005fa1270 */
[----:B------:R1:W-:Y:S01]  /*22de0*/  @P6 STG.E.U16 [R4.64], R10 ;  /* 0x0000000a04006986 */ /* 0x0003e2000c10150a */
[----:B------:R-:W-:Y:S02]  /*22df0*/  ISETP.LT.AND P6, PT, R23, c[0x0][0x178], !P3 ;  /* 0x00005e0017007a0c */ /* 0x000fe40005fc1270 */
[----:B------:R-:W-:Y:S01]  /*22e00*/  IADD3 R21, R27, c[0x0][0x198], RZ ;  /* 0x000066001b157a10 */ /* 0x000fe20007ffe0ff */
[----:B------:R1:W-:Y:S01]  /*22e10*/  @P2 STG.E.U16 [R12.64], R31 ;  /* 0x0000001f0c002986 */ /* 0x0003e2000c10150a */
[----:B------:R-:W-:Y:S02]  /*22e20*/  ISETP.LT.AND P3, PT, R19, c[0x0][0x178], !P3 ;  /* 0x00005e0013007a0c */ /* 0x000fe40005f61270 */
[----:B------:R-:W-:Y:S01]  /*22e30*/  ISETP.LT.AND P2, PT, R54, c[0x0][0x178], !P1 ;  /* 0x00005e0036007a0c */ /* 0x000fe20004f41270 */
[C---:B------:R-:W-:Y:S01]  /*22e40*/  IMAD.WIDE R14, R21.reuse, 0x2, R2 ;  /* 0x00000002150e7825 */ /* 0x040fe200078e0202 */
[----:B------:R-:W-:-:S03]  /*22e50*/  IADD3 R25, R21, c[0x0][0x198], RZ ;  /* 0x0000660015197a10 */ /* 0x000fc60007ffe0ff */
[----:B0-----:R-:W-:-:S04]  /*22e60*/  IMAD.WIDE R8, R21, 0x2, R56 ;  /* 0x0000000215087825 */ /* 0x001fc800078e0238 */
[----:B-1----:R-:W-:Y:S01]  /*22e70*/  IMAD.WIDE R4, R21, 0x2, R58 ;  /* 0x0000000215047825 */ /* 0x002fe200078e023a */
[----:B------:R-:W-:-:S03]  /*22e80*/  ISETP.GE.AND P4, PT, R22, c[0x0][0x17c], PT ;  /* 0x00005f0016007a0c */ /* 0x000fc60003f86270 */
[----:B------:R-:W-:-:S04]  /*22e90*/  IMAD.WIDE R16, R21, 0x2, R60 ;  /* 0x0000000215107825 */ /* 0x000fc800078e023c */
[----:B------:R-:W-:Y:S01]  /*22ea0*/  IMAD.WIDE R20, R25, 0x2, R2 ;  /* 0x0000000219147825 */ /* 0x000fe200078e0202 */
[----:B------:R-:W-:-:S03]  /*22eb0*/  PRMT R0, R11, 0x7632, R0 ;  /* 0x000076320b007816 */ /* 0x000fc60000000000 */
[----:B------:R-:W-:Y:S01]  /*22ec0*/  IMAD.WIDE R12, R25, 0x2, R56 ;  /* 0x00000002190c7825 */ /* 0x000fe200078e0238 */
[----:B---3--:R-:W-:Y:S01]  /*22ed0*/  PRMT R10, R55, 0x7632, R10 ;  /* 0x00007632370a7816 */ /* 0x008fe2000000000a */
[----:B------:R0:W-:Y:S04]  /*22ee0*/  @P0 STG.E.U16 [R14.64], R55 ;  /* 0x000000370e000986 */ /* 0x0001e8000c10150a */
[----:B------:R-:W-:Y:S01]  /*22ef0*/  @P5 STG.E.U16 [R8.64], R11 ;  /* 0x0000000b08005986 */ /* 0x000fe2000c10150a */
[----:B------:R-:W-:-:S03]  /*22f00*/  ISETP.LT.AND P5, PT, R52, c[0x0][0x178], !P1 ;  /* 0x00005e0034007a0c */ /* 0x000fc60004fa1270 */
[----:B------:R1:W-:Y:S01]  /*22f10*/  @P6 STG.E.U16 [R4.64], R7 ;  /* 0x0000000704006986 */ /* 0x0003e2000c10150a */
[----:B------:R-:W-:Y:S02]  /*22f20*/  ISETP.LT.AND P6, PT, R23, c[0x0][0x178], !P1 ;  /* 0x00005e0017007a0c */ /* 0x000fe40004fc1270 */
[----:B------:R-:W-:Y:S01]  /*22f30*/  ISETP.LT.AND P1, PT, R19, c[0x0][0x178], !P1 ;  /* 0x00005e0013007a0c */ /* 0x000fe20004f21270 */
[----:B------:R3:W-:Y:S04]  /*22f40*/  @P3 STG.E.U16 [R16.64], R35 ;  /* 0x0000002310003986 */ /* 0x0007e8000c10150a */
[----:B------:R-:W-:Y:S01]  /*22f50*/  @P2 STG.E.U16 [R20.64], R10 ;  /* 0x0000000a14002986 */ /* 0x000fe2000c10150a */
[----:B------:R-:W-:Y:S02]  /*22f60*/  ISETP.LT.AND P2, PT, R54, c[0x0][0x178], !P4 ;  /* 0x00005e0036007a0c */ /* 0x000fe40006741270 */
[C---:B0-----:R-:W-:Y:S01]  /*22f70*/  IADD3 R15, R25.reuse, c[0x0][0x198], RZ ;  /* 0x00006600190f7a10 */ /* 0x041fe20007ffe0ff */
[----:B-1----:R-:W-:Y:S01]  /*22f80*/  IMAD.WIDE R4, R25, 0x2, R58 ;  /* 0x0000000219047825 */ /* 0x002fe200078e023a */
[----:B------:R-:W-:-:S02]  /*22f90*/  PRMT R11, R7, 0x7632, R11 ;  /* 0x00007632070b7816 */ /* 0x000fc4000000000b */
[----:B---3--:R-:W-:Y:S01]  /*22fa0*/  PRMT R35, R35, 0x7632, R35 ;  /* 0x0000763223237816 */ /* 0x008fe20000000023 */
[----:B------:R-:W-:Y:S01]  /*22fb0*/  IMAD.WIDE R6, R25, 0x2, R60 ;  /* 0x0000000219067825 */ /* 0x000fe200078e023c */
[----:B--2---:R-:W-:Y:S01]  /*22fc0*/  ISETP.GE.AND P0, PT, R18, c[0x0][0x17c], PT ;  /* 0x00005f0012007a0c */ /* 0x004fe20003f06270 */
[----:B------:R-:W-:Y:S02]  /*22fd0*/  @P5 STG.E.U16 [R12.64], R0 ;  /* 0x000000000c005986 */ /* 0x000fe4000c10150a */
[----:B------:R-:W-:Y:S02]  /*22fe0*/  IMAD.WIDE R8, R15, 0x2, R2 ;  /* 0x000000020f087825 */ /* 0x000fe400078e0202 */
[----:B------:R0:W-:Y:S01]  /*22ff0*/  @P6 STG.E.U16 [R4.64], R11 ;  /* 0x0000000b04006986 */ /* 0x0001e2000c10150a */
[----:B------:R-:W-:-:S03]  /*23000*/  ISETP.LT.AND P3, PT, R54, c[0x0][0x178], !P0 ;  /* 0x00005e0036007a0c */ /* 0x000fc60004761270 */
[----:B------:R1:W-:Y:S01]  /*23010*/  @P1 STG.E.U16 [R6.64], R35 ;  /* 0x0000002306001986 */ /* 0x0003e2000c10150a */
[C---:B------:R-:W-:Y:S02]  /*23020*/  ISETP.LT.AND P5, PT, R52.reuse, c[0x0][0x178], !P0 ;  /* 0x00005e0034007a0c */ /* 0x040fe400047a1270 */
[----:B------:R-:W-:Y:S01]  /*23030*/  ISETP.LT.AND P6, PT, R52, c[0x0][0x178], !P4 ;  /* 0x00005e0034007a0c */ /* 0x000fe200067c1270 */
[----:B----4-:R1:W-:Y:S01]  /*23040*/  @P2 STG.E.U16 [R8.64], R53 ;  /* 0x0000003508002986 */ /* 0x0103e2000c10150a */
[C---:B------:R-:W-:Y:S02]  /*23050*/  ISETP.LT.AND P1, PT, R23.reuse, c[0x0][0x178], !P0 ;  /* 0x00005e0017007a0c */ /* 0x040fe40004721270 */
[----:B------:R-:W-:Y:S02]  /*23060*/  ISETP.LT.AND P2, PT, R23, c[0x0][0x178], !P4 ;  /* 0x00005e0017007a0c */ /* 0x000fe40006741270 */
[----:B------:R-:W2:Y:S01]  /*23070*/  LDL.LU R23, [R1+0xcd0] ;  /* 0x000cd00001177983 */ /* 0x000ea20000300800 */
[----:B------:R-:W-:-:S02]  /*23080*/  ISETP.LT.AND P0, PT, R19, c[0x0][0x178], !P0 ;  /* 0x00005e0013007a0c */ /* 0x000fc40004701270 */
[----:B------:R-:W-:Y:S02]  /*23090*/  ISETP.LT.AND P4, PT, R19, c[0x0][0x178], !P4 ;  /* 0x00005e0013007a0c */ /* 0x000fe40006781270 */
[----:B------:R-:W3:Y:S01]  /*230a0*/  LDL.LU R19, [R1+0xccc] ;  /* 0x000ccc0001137983 */ /* 0x000ee20000300800 */
[C---:B------:R-:W-:Y:S01]  /*230b0*/  IADD3 R17, R15.reuse, c[0x0][0x198], RZ ;  /* 0x000066000f117a10 */ /* 0x040fe20007ffe0ff */
[----:B0-----:R-:W-:Y:S01]  /*230c0*/  IMAD.WIDE R10, R15, 0x2, R56 ;  /* 0x000000020f0a7825 */ /* 0x001fe200078e0238 */
[----:B------:R-:W-:-:S03]  /*230d0*/  PRMT R0, R53, 0x7632, R0 ;  /* 0x0000763235007816 */ /* 0x000fc60000000000 */
[----:B------:R-:W-:-:S04]  /*230e0*/  IMAD.WIDE R4, R15, 0x2, R58 ;  /* 0x000000020f047825 */ /* 0x000fc800078e023a */
[----:B------:R-:W-:-:S04]  /*230f0*/  IMAD.WIDE R12, R15, 0x2, R60 ;  /* 0x000000020f0c7825 */ /* 0x000fc800078e023c */
[----:B------:R-:W-:-:S04]  /*23100*/  IMAD.WIDE R2, R17, 0x2, R2 ;  /* 0x0000000211027825 */ /* 0x000fc800078e0202 */
[----:B------:R-:W-:-:S04]  /*23110*/  IMAD.WIDE R56, R17, 0x2, R56 ;  /* 0x0000000211387825 */ /* 0x000fc800078e0238 */
[----:B------:R-:W-:-:S04]  /*23120*/  IMAD.WIDE R58, R17, 0x2, R58 ;  /* 0x00000002113a7825 */ /* 0x000fc800078e023a */
[----:B------:R-:W-:Y:S01]  /*23130*/  IMAD.WIDE R60, R17, 0x2, R60 ;  /* 0x00000002113c7825 */ /* 0x000fe200078e023c */
[----:B--2---:R-:W-:Y:S01]  /*23140*/  PRMT R28, R23, 0x7632, R28 ;  /* 0x00007632171c7816 */ /* 0x004fe2000000001c */
[----:B------:R1:W-:Y:S01]  /*23150*/  @P6 STG.E.U16 [R10.64], R23 ;  /* 0x000000170a006986 */ /* 0x0003e2000c10150a */
[----:B---3--:R-:W-:-:S03]  /*23160*/  PRMT R29, R19, 0x7632, R29 ;  /* 0x00007632131d7816 */ /* 0x008fc6000000001d */
[----:B------:R1:W-:Y:S04]  /*23170*/  @P2 STG.E.U16 [R4.64], R19 ;  /* 0x0000001304002986 */ /* 0x0003e8000c10150a */
[----:B------:R1:W-:Y:S04]  /*23180*/  @P4 STG.E.U16 [R12.64], R43 ;  /* 0x0000002b0c004986 */ /* 0x0003e8000c10150a */
[----:B------:R1:W-:Y:S04]  /*23190*/  @P3 STG.E.U16 [R2.64], R0 ;  /* 0x0000000002003986 */ /* 0x0003e8000c10150a */
[----:B------:R1:W-:Y:S04]  /*231a0*/  @P5 STG.E.U16 [R56.64], R28 ;  /* 0x0000001c38005986 */ /* 0x0003e8000c10150a */
[----:B------:R1:W-:Y:S01]  /*231b0*/  @P1 STG.E.U16 [R58.64], R29 ;  /* 0x0000001d3a001986 */ /* 0x0003e2000c10150a */
[----:B------:R-:W-:Y:S05]  /*231c0*/  @!P0 EXIT ;  /* 0x000000000000894d */ /* 0x000fea0003800000 */
[----:B------:R-:W-:-:S05]  /*231d0*/  PRMT R30, R43, 0x7632, R30 ;  /* 0x000076322b1e7816 */ /* 0x000fca000000001e */
[----:B------:R-:W-:Y:S01]  /*231e0*/  STG.E.U16 [R60.64], R30 ;  /* 0x0000001e3c007986 */ /* 0x000fe2000c10150a */
[----:B------:R-:W-:Y:S05]  /*231f0*/  EXIT ;  /* 0x000000000000794d */ /* 0x000fea0003800000 */
.L_x_3:
[----:B------:R-:W-:-:S00]  /*23200*/  BRA `(.L_x_3) ;  /* 0xfffffff000007947 */ /* 0x000fc0000383ffff */
[----:B------:R-:W-:-:S00]  /*23210*/  NOP ;  /* 0x0000000000007918 */ /* 0x000fc00000000000 */
        /* <DEDUP_REMOVED lines=14> */
.L_x_4:


//--------------------- .nv.shared.matmul_kernel  --------------------------
	.section	.nv.shared.matmul_kernel,"aw",@nobits
	.sectionflags	@""
	.align	16
